//
// Generated by NVIDIA NVVM Compiler
//
// Compiler Build ID: CL-36424714
// Cuda compilation tools, release 13.0, V13.0.88
// Based on NVVM 20.0.0
//

.version 9.0
.target sm_100
.address_size 64

	// .globl	_Z10El1t3Hax0rPhS_jjS_jS_S_Pb
.extern .func  (.param .b64 func_retval0) malloc
(
	.param .b64 malloc_param_0
)
;
.extern .func free
(
	.param .b64 free_param_0
)
;
.extern .shared .align 16 .b8 shPMK_info[];

.visible .entry _Z10El1t3Hax0rPhS_jjS_jS_S_Pb(
	.param .u64 .ptr .align 1 _Z10El1t3Hax0rPhS_jjS_jS_S_Pb_param_0,
	.param .u64 .ptr .align 1 _Z10El1t3Hax0rPhS_jjS_jS_S_Pb_param_1,
	.param .u32 _Z10El1t3Hax0rPhS_jjS_jS_S_Pb_param_2,
	.param .u32 _Z10El1t3Hax0rPhS_jjS_jS_S_Pb_param_3,
	.param .u64 .ptr .align 1 _Z10El1t3Hax0rPhS_jjS_jS_S_Pb_param_4,
	.param .u32 _Z10El1t3Hax0rPhS_jjS_jS_S_Pb_param_5,
	.param .u64 .ptr .align 1 _Z10El1t3Hax0rPhS_jjS_jS_S_Pb_param_6,
	.param .u64 .ptr .align 1 _Z10El1t3Hax0rPhS_jjS_jS_S_Pb_param_7,
	.param .u64 .ptr .align 1 _Z10El1t3Hax0rPhS_jjS_jS_S_Pb_param_8
)
{
	.local .align 8 .b8 	__local_depot0[216];
	.reg .b64 	%SP;
	.reg .b64 	%SPL;
	.reg .pred 	%p<301>;
	.reg .b16 	%rs<1246>;
	.reg .b32 	%r<22097>;
	.reg .b64 	%rd<672>;

	mov.u64 	%SPL, __local_depot0;
	ld.param.u64 	%rd64, [_Z10El1t3Hax0rPhS_jjS_jS_S_Pb_param_0];
	ld.param.u64 	%rd65, [_Z10El1t3Hax0rPhS_jjS_jS_S_Pb_param_1];
	ld.param.u32 	%r247, [_Z10El1t3Hax0rPhS_jjS_jS_S_Pb_param_2];
	ld.param.u32 	%r248, [_Z10El1t3Hax0rPhS_jjS_jS_S_Pb_param_3];
	ld.param.u64 	%rd66, [_Z10El1t3Hax0rPhS_jjS_jS_S_Pb_param_4];
	ld.param.u32 	%r249, [_Z10El1t3Hax0rPhS_jjS_jS_S_Pb_param_5];
	ld.param.u64 	%rd67, [_Z10El1t3Hax0rPhS_jjS_jS_S_Pb_param_6];
	add.u64 	%rd1, %SPL, 0;
	add.u64 	%rd2, %SPL, 0;
	add.u64 	%rd3, %SPL, 120;
	add.u64 	%rd4, %SPL, 120;
	add.u64 	%rd5, %SPL, 0;
	add.u64 	%rd6, %SPL, 0;
	add.u64 	%rd7, %SPL, 208;
	mov.u32 	%r250, %tid.x;
	mov.u32 	%r251, %ctaid.x;
	mov.u32 	%r252, %ntid.x;
	mad.lo.s32 	%r1, %r252, %r251, %r250;
	setp.eq.s32 	%p2, %r250, 2;
	@%p2 bra 	$L__BB0_6;
	setp.eq.s32 	%p3, %r250, 1;
	@%p3 bra 	$L__BB0_5;
	setp.ne.s32 	%p4, %r250, 0;
	@%p4 bra 	$L__BB0_9;
	cvta.to.global.u64 	%rd8, %rd67;
	mov.b64 	%rd655, 0;
	mov.u32 	%r22008, shPMK_info;
$L__BB0_4:
	add.s64 	%rd81, %rd8, %rd655;
	ld.global.u8 	%rs68, [%rd81];
	st.shared.u8 	[%r22008], %rs68;
	add.s64 	%rd10, %rd655, 1;
	add.s32 	%r22008, %r22008, 1;
	setp.lt.u64 	%p7, %rd655, 19;
	mov.u64 	%rd655, %rd10;
	@%p7 bra 	$L__BB0_4;
	bra.uni 	$L__BB0_9;
$L__BB0_5:
	cvta.to.global.u64 	%rd79, %rd64;
	ld.global.u8 	%r255, [%rd79+3];
	ld.global.u8 	%r256, [%rd79+2];
	prmt.b32 	%r257, %r256, %r255, 0x3340U;
	ld.global.u8 	%r258, [%rd79+1];
	ld.global.u8 	%r259, [%rd79];
	prmt.b32 	%r260, %r259, %r258, 0x3340U;
	prmt.b32 	%r261, %r260, %r257, 0x5410U;
	ld.global.u8 	%r262, [%rd79+5];
	ld.global.u8 	%r263, [%rd79+4];
	ld.global.u8 	%r264, [%rd79+7];
	ld.global.u8 	%r265, [%rd79+6];
	ld.global.u8 	%r266, [%rd79+9];
	ld.global.u8 	%r267, [%rd79+8];
	ld.global.u8 	%r268, [%rd79+11];
	ld.global.u8 	%r269, [%rd79+10];
	ld.global.u8 	%r270, [%rd79+13];
	ld.global.u8 	%r271, [%rd79+12];
	ld.global.u8 	%r272, [%rd79+15];
	ld.global.u8 	%r273, [%rd79+14];
	st.shared.u32 	[shPMK_info+20], %r261;
	prmt.b32 	%r274, %r269, %r268, 0x3340U;
	prmt.b32 	%r275, %r267, %r266, 0x3340U;
	prmt.b32 	%r276, %r275, %r274, 0x5410U;
	prmt.b32 	%r277, %r265, %r264, 0x3340U;
	prmt.b32 	%r278, %r263, %r262, 0x3340U;
	prmt.b32 	%r279, %r278, %r277, 0x5410U;
	st.shared.v2.b32 	[shPMK_info+24], {%r279, %r276};
	prmt.b32 	%r280, %r273, %r272, 0x3340U;
	prmt.b32 	%r281, %r271, %r270, 0x3340U;
	prmt.b32 	%r282, %r281, %r280, 0x5410U;
	st.shared.u32 	[shPMK_info+32], %r282;
	bra.uni 	$L__BB0_9;
$L__BB0_6:
	setp.eq.s32 	%p5, %r249, 0;
	@%p5 bra 	$L__BB0_9;
	cvt.u64.u32 	%rd11, %r249;
	mov.u32 	%r254, shPMK_info;
	add.s32 	%r22009, %r254, 36;
	cvta.to.global.u64 	%rd12, %rd66;
	mov.b64 	%rd656, 0;
$L__BB0_8:
	add.s64 	%rd78, %rd12, %rd656;
	ld.global.u8 	%rs67, [%rd78];
	st.shared.u8 	[%r22009], %rs67;
	add.s64 	%rd656, %rd656, 1;
	add.s32 	%r22009, %r22009, 1;
	setp.lt.u64 	%p6, %rd656, %rd11;
	@%p6 bra 	$L__BB0_8;
$L__BB0_9:
	bar.sync 	0;
	add.s32 	%r6, %r247, 1;
	div.u32 	%r284, %r248, %r6;
	setp.ge.u32 	%p8, %r1, %r284;
	@%p8 bra 	$L__BB0_522;
	mul.lo.s32 	%r285, %r6, %r1;
	cvt.u64.u32 	%rd83, %r285;
	cvta.to.global.u64 	%rd84, %rd65;
	add.s64 	%rd85, %rd84, %rd83;
	ld.global.u8 	%rd86, [%rd85];
	ld.global.u8 	%rd87, [%rd85+1];
	shl.b64 	%rd88, %rd87, 8;
	or.b64  	%rd89, %rd88, %rd86;
	ld.global.u8 	%rd90, [%rd85+2];
	shl.b64 	%rd91, %rd90, 16;
	ld.global.u8 	%rd92, [%rd85+3];
	shl.b64 	%rd93, %rd92, 24;
	or.b64  	%rd94, %rd93, %rd91;
	or.b64  	%rd95, %rd94, %rd89;
	ld.global.u8 	%rd96, [%rd85+4];
	ld.global.u8 	%rd97, [%rd85+5];
	shl.b64 	%rd98, %rd97, 8;
	or.b64  	%rd99, %rd98, %rd96;
	ld.global.u8 	%rd100, [%rd85+6];
	shl.b64 	%rd101, %rd100, 16;
	ld.global.u8 	%rd102, [%rd85+7];
	shl.b64 	%rd103, %rd102, 24;
	or.b64  	%rd104, %rd103, %rd101;
	or.b64  	%rd105, %rd104, %rd99;
	shl.b64 	%rd106, %rd105, 32;
	or.b64  	%rd107, %rd106, %rd95;
	st.local.u64 	[%rd7], %rd107;
	mov.b64 	%rd657, 0;
	{ // callseq 0, 0
	.param .b64 param0;
	st.param.b64 	[param0], 40;
	.param .b64 retval0;
	call.uni (retval0), 
	malloc, 
	(
	param0
	);
	ld.param.b64 	%rd108, [retval0];
	} // callseq 0
$L__BB0_11:
	add.s64 	%rd109, %rd108, %rd657;
	mov.b16 	%rs69, 0;
	st.u8 	[%rd109], %rs69;
	add.s64 	%rd17, %rd657, 1;
	setp.lt.u64 	%p9, %rd657, 39;
	mov.u64 	%rd657, %rd17;
	@%p9 bra 	$L__BB0_11;
	add.s32 	%r287, %r249, 4;
	cvt.u64.u32 	%rd18, %r287;
	cvt.u64.u32 	%rd19, %r249;
	add.s32 	%r7, %r249, 2;
	add.s32 	%r8, %r249, 3;
	add.s32 	%r288, %r249, 68;
	cvt.u64.u32 	%rd20, %r288;
	mov.b32 	%r22010, 0;
	mov.pred 	%p300, -1;
$L__BB0_13:
	mov.pred 	%p1, %p300;
	cvt.u16.u32 	%rs71, %r22010;
	add.s16 	%rs21, %rs71, 1;
	mul.lo.s32 	%r290, %r22010, 20;
	cvt.u64.u32 	%rd110, %r290;
	add.s64 	%rd21, %rd108, %rd110;
	mov.b32 	%r22011, 0;
$L__BB0_14:
	setp.ne.s32 	%p11, %r22011, 0;
	@%p11 bra 	$L__BB0_227;
	{ // callseq 3, 0
	.param .b64 param0;
	st.param.b64 	[param0], %rd18;
	.param .b64 retval0;
	call.uni (retval0), 
	malloc, 
	(
	param0
	);
	ld.param.b64 	%rd288, [retval0];
	} // callseq 3
	setp.eq.s32 	%p122, %r249, 0;
	@%p122 bra 	$L__BB0_18;
	mov.b64 	%rd658, 0;
$L__BB0_17:
	cvt.u32.u64 	%r7510, %rd658;
	mov.u32 	%r7511, shPMK_info;
	add.s32 	%r7512, %r7511, %r7510;
	ld.shared.u8 	%rs439, [%r7512+36];
	add.s64 	%rd290, %rd288, %rd658;
	st.u8 	[%rd290], %rs439;
	add.s64 	%rd658, %rd658, 1;
	setp.lt.u64 	%p123, %rd658, %rd19;
	@%p123 bra 	$L__BB0_17;
$L__BB0_18:
	setp.eq.s32 	%p124, %r247, 0;
	cvt.u64.u32 	%rd291, %r8;
	cvt.u64.u32 	%rd292, %r7;
	add.s32 	%r7513, %r249, 1;
	cvt.u64.u32 	%rd293, %r7513;
	add.s64 	%rd294, %rd288, %rd19;
	mov.b16 	%rs440, 0;
	st.u8 	[%rd294], %rs440;
	add.s64 	%rd295, %rd288, %rd293;
	st.u8 	[%rd295], %rs440;
	add.s64 	%rd296, %rd288, %rd292;
	st.u8 	[%rd296], %rs440;
	add.s64 	%rd297, %rd288, %rd291;
	st.u8 	[%rd297], %rs21;
	{ // callseq 4, 0
	.param .b64 param0;
	st.param.b64 	[param0], %rd20;
	.param .b64 retval0;
	call.uni (retval0), 
	malloc, 
	(
	param0
	);
	ld.param.b64 	%rd298, [retval0];
	} // callseq 4
	@%p124 bra 	$L__BB0_20;
	ld.local.u8 	%rs441, [%rd7];
	xor.b16  	%rs442, %rs441, 54;
	st.u8 	[%rd298], %rs442;
	xor.b16  	%rs1244, %rs441, 92;
	bra.uni 	$L__BB0_21;
$L__BB0_20:
	mov.b16 	%rs444, 54;
	st.u8 	[%rd298], %rs444;
	mov.b16 	%rs1244, 92;
$L__BB0_21:
	setp.gt.u32 	%p125, %r247, 1;
	st.local.u8 	[%rd3], %rs1244;
	@%p125 bra 	$L__BB0_23;
	mov.b16 	%rs445, 54;
	st.u8 	[%rd298+1], %rs445;
	mov.b16 	%rs446, 92;
	st.local.u8 	[%rd3+1], %rs446;
	bra.uni 	$L__BB0_24;
$L__BB0_23:
	ld.local.u8 	%rs447, [%rd7+1];
	xor.b16  	%rs448, %rs447, 54;
	st.u8 	[%rd298+1], %rs448;
	xor.b16  	%rs449, %rs447, 92;
	st.local.u8 	[%rd3+1], %rs449;
$L__BB0_24:
	setp.gt.u32 	%p126, %r247, 2;
	@%p126 bra 	$L__BB0_26;
	mov.b16 	%rs450, 54;
	st.u8 	[%rd298+2], %rs450;
	mov.b16 	%rs451, 92;
	st.local.u8 	[%rd3+2], %rs451;
	bra.uni 	$L__BB0_27;
$L__BB0_26:
	ld.local.u8 	%rs452, [%rd7+2];
	xor.b16  	%rs453, %rs452, 54;
	st.u8 	[%rd298+2], %rs453;
	xor.b16  	%rs454, %rs452, 92;
	st.local.u8 	[%rd3+2], %rs454;
$L__BB0_27:
	setp.gt.u32 	%p127, %r247, 3;
	@%p127 bra 	$L__BB0_29;
	mov.b16 	%rs455, 54;
	st.u8 	[%rd298+3], %rs455;
	mov.b16 	%rs456, 92;
	st.local.u8 	[%rd3+3], %rs456;
	bra.uni 	$L__BB0_30;
$L__BB0_29:
	ld.local.u8 	%rs457, [%rd7+3];
	xor.b16  	%rs458, %rs457, 54;
	st.u8 	[%rd298+3], %rs458;
	xor.b16  	%rs459, %rs457, 92;
	st.local.u8 	[%rd3+3], %rs459;
$L__BB0_30:
	setp.gt.u32 	%p128, %r247, 4;
	@%p128 bra 	$L__BB0_32;
	mov.b16 	%rs460, 54;
	st.u8 	[%rd298+4], %rs460;
	mov.b16 	%rs461, 92;
	st.local.u8 	[%rd3+4], %rs461;
	bra.uni 	$L__BB0_33;
$L__BB0_32:
	ld.local.u8 	%rs462, [%rd7+4];
	xor.b16  	%rs463, %rs462, 54;
	st.u8 	[%rd298+4], %rs463;
	xor.b16  	%rs464, %rs462, 92;
	st.local.u8 	[%rd3+4], %rs464;
$L__BB0_33:
	setp.gt.u32 	%p129, %r247, 5;
	@%p129 bra 	$L__BB0_35;
	mov.b16 	%rs465, 54;
	st.u8 	[%rd298+5], %rs465;
	mov.b16 	%rs466, 92;
	st.local.u8 	[%rd3+5], %rs466;
	bra.uni 	$L__BB0_36;
$L__BB0_35:
	ld.local.u8 	%rs467, [%rd7+5];
	xor.b16  	%rs468, %rs467, 54;
	st.u8 	[%rd298+5], %rs468;
	xor.b16  	%rs469, %rs467, 92;
	st.local.u8 	[%rd3+5], %rs469;
$L__BB0_36:
	setp.gt.u32 	%p130, %r247, 6;
	@%p130 bra 	$L__BB0_38;
	mov.b16 	%rs470, 54;
	st.u8 	[%rd298+6], %rs470;
	mov.b16 	%rs471, 92;
	st.local.u8 	[%rd3+6], %rs471;
	bra.uni 	$L__BB0_39;
$L__BB0_38:
	ld.local.u8 	%rs472, [%rd7+6];
	xor.b16  	%rs473, %rs472, 54;
	st.u8 	[%rd298+6], %rs473;
	xor.b16  	%rs474, %rs472, 92;
	st.local.u8 	[%rd3+6], %rs474;
$L__BB0_39:
	setp.gt.u32 	%p131, %r247, 7;
	@%p131 bra 	$L__BB0_41;
	mov.b16 	%rs475, 54;
	st.u8 	[%rd298+7], %rs475;
	mov.b16 	%rs476, 92;
	st.local.u8 	[%rd3+7], %rs476;
	bra.uni 	$L__BB0_42;
$L__BB0_41:
	ld.local.u8 	%rs477, [%rd7+7];
	xor.b16  	%rs478, %rs477, 54;
	st.u8 	[%rd298+7], %rs478;
	xor.b16  	%rs479, %rs477, 92;
	st.local.u8 	[%rd3+7], %rs479;
$L__BB0_42:
	setp.gt.u32 	%p132, %r247, 8;
	@%p132 bra 	$L__BB0_44;
	mov.b16 	%rs480, 54;
	st.u8 	[%rd298+8], %rs480;
	mov.b16 	%rs481, 92;
	st.local.u8 	[%rd3+8], %rs481;
$L__BB0_44:
	setp.gt.u32 	%p133, %r247, 9;
	@%p133 bra 	$L__BB0_46;
	mov.b16 	%rs482, 54;
	st.u8 	[%rd298+9], %rs482;
	mov.b16 	%rs483, 92;
	st.local.u8 	[%rd3+9], %rs483;
$L__BB0_46:
	setp.gt.u32 	%p134, %r247, 10;
	@%p134 bra 	$L__BB0_48;
	mov.b16 	%rs484, 54;
	st.u8 	[%rd298+10], %rs484;
	mov.b16 	%rs485, 92;
	st.local.u8 	[%rd3+10], %rs485;
$L__BB0_48:
	setp.gt.u32 	%p135, %r247, 11;
	@%p135 bra 	$L__BB0_50;
	mov.b16 	%rs486, 54;
	st.u8 	[%rd298+11], %rs486;
	mov.b16 	%rs487, 92;
	st.local.u8 	[%rd3+11], %rs487;
$L__BB0_50:
	setp.gt.u32 	%p136, %r247, 12;
	@%p136 bra 	$L__BB0_52;
	mov.b16 	%rs488, 54;
	st.u8 	[%rd298+12], %rs488;
	mov.b16 	%rs489, 92;
	st.local.u8 	[%rd3+12], %rs489;
$L__BB0_52:
	setp.gt.u32 	%p137, %r247, 13;
	@%p137 bra 	$L__BB0_54;
	mov.b16 	%rs490, 54;
	st.u8 	[%rd298+13], %rs490;
	mov.b16 	%rs491, 92;
	st.local.u8 	[%rd3+13], %rs491;
$L__BB0_54:
	setp.gt.u32 	%p138, %r247, 14;
	@%p138 bra 	$L__BB0_56;
	mov.b16 	%rs492, 54;
	st.u8 	[%rd298+14], %rs492;
	mov.b16 	%rs493, 92;
	st.local.u8 	[%rd3+14], %rs493;
$L__BB0_56:
	setp.gt.u32 	%p139, %r247, 15;
	@%p139 bra 	$L__BB0_58;
	mov.b16 	%rs494, 54;
	st.u8 	[%rd298+15], %rs494;
	mov.b16 	%rs495, 92;
	st.local.u8 	[%rd3+15], %rs495;
$L__BB0_58:
	setp.gt.u32 	%p140, %r247, 16;
	@%p140 bra 	$L__BB0_60;
	mov.b16 	%rs496, 54;
	st.u8 	[%rd298+16], %rs496;
	mov.b16 	%rs497, 92;
	st.local.u8 	[%rd3+16], %rs497;
$L__BB0_60:
	setp.gt.u32 	%p141, %r247, 17;
	@%p141 bra 	$L__BB0_62;
	mov.b16 	%rs498, 54;
	st.u8 	[%rd298+17], %rs498;
	mov.b16 	%rs499, 92;
	st.local.u8 	[%rd3+17], %rs499;
$L__BB0_62:
	setp.gt.u32 	%p142, %r247, 18;
	@%p142 bra 	$L__BB0_64;
	mov.b16 	%rs500, 54;
	st.u8 	[%rd298+18], %rs500;
	mov.b16 	%rs501, 92;
	st.local.u8 	[%rd3+18], %rs501;
$L__BB0_64:
	setp.gt.u32 	%p143, %r247, 19;
	@%p143 bra 	$L__BB0_66;
	mov.b16 	%rs502, 54;
	st.u8 	[%rd298+19], %rs502;
	mov.b16 	%rs503, 92;
	st.local.u8 	[%rd3+19], %rs503;
$L__BB0_66:
	setp.gt.u32 	%p144, %r247, 20;
	@%p144 bra 	$L__BB0_68;
	mov.b16 	%rs504, 54;
	st.u8 	[%rd298+20], %rs504;
	mov.b16 	%rs505, 92;
	st.local.u8 	[%rd3+20], %rs505;
$L__BB0_68:
	setp.gt.u32 	%p145, %r247, 21;
	@%p145 bra 	$L__BB0_70;
	mov.b16 	%rs506, 54;
	st.u8 	[%rd298+21], %rs506;
	mov.b16 	%rs507, 92;
	st.local.u8 	[%rd3+21], %rs507;
$L__BB0_70:
	setp.gt.u32 	%p146, %r247, 22;
	@%p146 bra 	$L__BB0_72;
	mov.b16 	%rs508, 54;
	st.u8 	[%rd298+22], %rs508;
	mov.b16 	%rs509, 92;
	st.local.u8 	[%rd3+22], %rs509;
$L__BB0_72:
	setp.gt.u32 	%p147, %r247, 23;
	@%p147 bra 	$L__BB0_74;
	mov.b16 	%rs510, 54;
	st.u8 	[%rd298+23], %rs510;
	mov.b16 	%rs511, 92;
	st.local.u8 	[%rd3+23], %rs511;
$L__BB0_74:
	setp.gt.u32 	%p148, %r247, 24;
	@%p148 bra 	$L__BB0_76;
	mov.b16 	%rs512, 54;
	st.u8 	[%rd298+24], %rs512;
	mov.b16 	%rs513, 92;
	st.local.u8 	[%rd3+24], %rs513;
$L__BB0_76:
	setp.gt.u32 	%p149, %r247, 25;
	@%p149 bra 	$L__BB0_78;
	mov.b16 	%rs514, 54;
	st.u8 	[%rd298+25], %rs514;
	mov.b16 	%rs515, 92;
	st.local.u8 	[%rd3+25], %rs515;
$L__BB0_78:
	setp.gt.u32 	%p150, %r247, 26;
	@%p150 bra 	$L__BB0_80;
	mov.b16 	%rs516, 54;
	st.u8 	[%rd298+26], %rs516;
	mov.b16 	%rs517, 92;
	st.local.u8 	[%rd3+26], %rs517;
$L__BB0_80:
	setp.gt.u32 	%p151, %r247, 27;
	@%p151 bra 	$L__BB0_82;
	mov.b16 	%rs518, 54;
	st.u8 	[%rd298+27], %rs518;
	mov.b16 	%rs519, 92;
	st.local.u8 	[%rd3+27], %rs519;
$L__BB0_82:
	setp.gt.u32 	%p152, %r247, 28;
	@%p152 bra 	$L__BB0_84;
	mov.b16 	%rs520, 54;
	st.u8 	[%rd298+28], %rs520;
	mov.b16 	%rs521, 92;
	st.local.u8 	[%rd3+28], %rs521;
$L__BB0_84:
	setp.gt.u32 	%p153, %r247, 29;
	@%p153 bra 	$L__BB0_86;
	mov.b16 	%rs522, 54;
	st.u8 	[%rd298+29], %rs522;
	mov.b16 	%rs523, 92;
	st.local.u8 	[%rd3+29], %rs523;
$L__BB0_86:
	setp.gt.u32 	%p154, %r247, 30;
	@%p154 bra 	$L__BB0_88;
	mov.b16 	%rs524, 54;
	st.u8 	[%rd298+30], %rs524;
	mov.b16 	%rs525, 92;
	st.local.u8 	[%rd3+30], %rs525;
$L__BB0_88:
	setp.gt.u32 	%p155, %r247, 31;
	@%p155 bra 	$L__BB0_90;
	mov.b16 	%rs526, 54;
	st.u8 	[%rd298+31], %rs526;
	mov.b16 	%rs527, 92;
	st.local.u8 	[%rd3+31], %rs527;
$L__BB0_90:
	setp.gt.u32 	%p156, %r247, 32;
	@%p156 bra 	$L__BB0_92;
	mov.b16 	%rs528, 54;
	st.u8 	[%rd298+32], %rs528;
	mov.b16 	%rs529, 92;
	st.local.u8 	[%rd3+32], %rs529;
$L__BB0_92:
	setp.gt.u32 	%p157, %r247, 33;
	@%p157 bra 	$L__BB0_94;
	mov.b16 	%rs530, 54;
	st.u8 	[%rd298+33], %rs530;
	mov.b16 	%rs531, 92;
	st.local.u8 	[%rd3+33], %rs531;
$L__BB0_94:
	setp.gt.u32 	%p158, %r247, 34;
	@%p158 bra 	$L__BB0_96;
	mov.b16 	%rs532, 54;
	st.u8 	[%rd298+34], %rs532;
	mov.b16 	%rs533, 92;
	st.local.u8 	[%rd3+34], %rs533;
$L__BB0_96:
	setp.gt.u32 	%p159, %r247, 35;
	@%p159 bra 	$L__BB0_98;
	mov.b16 	%rs534, 54;
	st.u8 	[%rd298+35], %rs534;
	mov.b16 	%rs535, 92;
	st.local.u8 	[%rd3+35], %rs535;
$L__BB0_98:
	setp.gt.u32 	%p160, %r247, 36;
	@%p160 bra 	$L__BB0_100;
	mov.b16 	%rs536, 54;
	st.u8 	[%rd298+36], %rs536;
	mov.b16 	%rs537, 92;
	st.local.u8 	[%rd3+36], %rs537;
$L__BB0_100:
	setp.gt.u32 	%p161, %r247, 37;
	@%p161 bra 	$L__BB0_102;
	mov.b16 	%rs538, 54;
	st.u8 	[%rd298+37], %rs538;
	mov.b16 	%rs539, 92;
	st.local.u8 	[%rd3+37], %rs539;
$L__BB0_102:
	setp.gt.u32 	%p162, %r247, 38;
	@%p162 bra 	$L__BB0_104;
	mov.b16 	%rs540, 54;
	st.u8 	[%rd298+38], %rs540;
	mov.b16 	%rs541, 92;
	st.local.u8 	[%rd3+38], %rs541;
$L__BB0_104:
	setp.gt.u32 	%p163, %r247, 39;
	@%p163 bra 	$L__BB0_106;
	mov.b16 	%rs542, 54;
	st.u8 	[%rd298+39], %rs542;
	mov.b16 	%rs543, 92;
	st.local.u8 	[%rd3+39], %rs543;
$L__BB0_106:
	setp.gt.u32 	%p164, %r247, 40;
	@%p164 bra 	$L__BB0_108;
	mov.b16 	%rs544, 54;
	st.u8 	[%rd298+40], %rs544;
	mov.b16 	%rs545, 92;
	st.local.u8 	[%rd3+40], %rs545;
$L__BB0_108:
	setp.gt.u32 	%p165, %r247, 41;
	@%p165 bra 	$L__BB0_110;
	mov.b16 	%rs546, 54;
	st.u8 	[%rd298+41], %rs546;
	mov.b16 	%rs547, 92;
	st.local.u8 	[%rd3+41], %rs547;
$L__BB0_110:
	setp.gt.u32 	%p166, %r247, 42;
	@%p166 bra 	$L__BB0_112;
	mov.b16 	%rs548, 54;
	st.u8 	[%rd298+42], %rs548;
	mov.b16 	%rs549, 92;
	st.local.u8 	[%rd3+42], %rs549;
$L__BB0_112:
	setp.gt.u32 	%p167, %r247, 43;
	@%p167 bra 	$L__BB0_114;
	mov.b16 	%rs550, 54;
	st.u8 	[%rd298+43], %rs550;
	mov.b16 	%rs551, 92;
	st.local.u8 	[%rd3+43], %rs551;
$L__BB0_114:
	setp.gt.u32 	%p168, %r247, 44;
	@%p168 bra 	$L__BB0_116;
	mov.b16 	%rs552, 54;
	st.u8 	[%rd298+44], %rs552;
	mov.b16 	%rs553, 92;
	st.local.u8 	[%rd3+44], %rs553;
$L__BB0_116:
	setp.gt.u32 	%p169, %r247, 45;
	@%p169 bra 	$L__BB0_118;
	mov.b16 	%rs554, 54;
	st.u8 	[%rd298+45], %rs554;
	mov.b16 	%rs555, 92;
	st.local.u8 	[%rd3+45], %rs555;
$L__BB0_118:
	setp.gt.u32 	%p170, %r247, 46;
	@%p170 bra 	$L__BB0_120;
	mov.b16 	%rs556, 54;
	st.u8 	[%rd298+46], %rs556;
	mov.b16 	%rs557, 92;
	st.local.u8 	[%rd3+46], %rs557;
$L__BB0_120:
	setp.gt.u32 	%p171, %r247, 47;
	@%p171 bra 	$L__BB0_122;
	mov.b16 	%rs558, 54;
	st.u8 	[%rd298+47], %rs558;
	mov.b16 	%rs559, 92;
	st.local.u8 	[%rd3+47], %rs559;
$L__BB0_122:
	setp.gt.u32 	%p172, %r247, 48;
	@%p172 bra 	$L__BB0_124;
	mov.b16 	%rs560, 54;
	st.u8 	[%rd298+48], %rs560;
	mov.b16 	%rs561, 92;
	st.local.u8 	[%rd3+48], %rs561;
$L__BB0_124:
	setp.gt.u32 	%p173, %r247, 49;
	@%p173 bra 	$L__BB0_126;
	mov.b16 	%rs562, 54;
	st.u8 	[%rd298+49], %rs562;
	mov.b16 	%rs563, 92;
	st.local.u8 	[%rd3+49], %rs563;
$L__BB0_126:
	setp.gt.u32 	%p174, %r247, 50;
	@%p174 bra 	$L__BB0_128;
	mov.b16 	%rs564, 54;
	st.u8 	[%rd298+50], %rs564;
	mov.b16 	%rs565, 92;
	st.local.u8 	[%rd3+50], %rs565;
$L__BB0_128:
	setp.gt.u32 	%p175, %r247, 51;
	@%p175 bra 	$L__BB0_130;
	mov.b16 	%rs566, 54;
	st.u8 	[%rd298+51], %rs566;
	mov.b16 	%rs567, 92;
	st.local.u8 	[%rd3+51], %rs567;
$L__BB0_130:
	setp.gt.u32 	%p176, %r247, 52;
	@%p176 bra 	$L__BB0_132;
	mov.b16 	%rs568, 54;
	st.u8 	[%rd298+52], %rs568;
	mov.b16 	%rs569, 92;
	st.local.u8 	[%rd3+52], %rs569;
$L__BB0_132:
	setp.gt.u32 	%p177, %r247, 53;
	@%p177 bra 	$L__BB0_134;
	mov.b16 	%rs570, 54;
	st.u8 	[%rd298+53], %rs570;
	mov.b16 	%rs571, 92;
	st.local.u8 	[%rd3+53], %rs571;
$L__BB0_134:
	setp.gt.u32 	%p178, %r247, 54;
	@%p178 bra 	$L__BB0_136;
	mov.b16 	%rs572, 54;
	st.u8 	[%rd298+54], %rs572;
	mov.b16 	%rs573, 92;
	st.local.u8 	[%rd3+54], %rs573;
$L__BB0_136:
	setp.gt.u32 	%p179, %r247, 55;
	@%p179 bra 	$L__BB0_138;
	mov.b16 	%rs574, 54;
	st.u8 	[%rd298+55], %rs574;
	mov.b16 	%rs575, 92;
	st.local.u8 	[%rd3+55], %rs575;
$L__BB0_138:
	setp.gt.u32 	%p180, %r247, 56;
	@%p180 bra 	$L__BB0_140;
	mov.b16 	%rs576, 54;
	st.u8 	[%rd298+56], %rs576;
	mov.b16 	%rs577, 92;
	st.local.u8 	[%rd3+56], %rs577;
$L__BB0_140:
	setp.gt.u32 	%p181, %r247, 57;
	@%p181 bra 	$L__BB0_142;
	mov.b16 	%rs578, 54;
	st.u8 	[%rd298+57], %rs578;
	mov.b16 	%rs579, 92;
	st.local.u8 	[%rd3+57], %rs579;
$L__BB0_142:
	setp.gt.u32 	%p182, %r247, 58;
	@%p182 bra 	$L__BB0_144;
	mov.b16 	%rs580, 54;
	st.u8 	[%rd298+58], %rs580;
	mov.b16 	%rs581, 92;
	st.local.u8 	[%rd3+58], %rs581;
$L__BB0_144:
	setp.gt.u32 	%p183, %r247, 59;
	@%p183 bra 	$L__BB0_146;
	mov.b16 	%rs582, 54;
	st.u8 	[%rd298+59], %rs582;
	mov.b16 	%rs583, 92;
	st.local.u8 	[%rd3+59], %rs583;
$L__BB0_146:
	setp.gt.u32 	%p184, %r247, 60;
	@%p184 bra 	$L__BB0_148;
	mov.b16 	%rs584, 54;
	st.u8 	[%rd298+60], %rs584;
	mov.b16 	%rs585, 92;
	st.local.u8 	[%rd3+60], %rs585;
$L__BB0_148:
	setp.gt.u32 	%p185, %r247, 61;
	@%p185 bra 	$L__BB0_150;
	mov.b16 	%rs586, 54;
	st.u8 	[%rd298+61], %rs586;
	mov.b16 	%rs587, 92;
	st.local.u8 	[%rd3+61], %rs587;
$L__BB0_150:
	setp.gt.u32 	%p186, %r247, 62;
	@%p186 bra 	$L__BB0_152;
	mov.b16 	%rs588, 54;
	st.u8 	[%rd298+62], %rs588;
	mov.b16 	%rs589, 92;
	st.local.u8 	[%rd3+62], %rs589;
$L__BB0_152:
	setp.gt.u32 	%p187, %r247, 63;
	@%p187 bra 	$L__BB0_154;
	mov.b16 	%rs590, 54;
	st.u8 	[%rd298+63], %rs590;
	mov.b16 	%rs591, 92;
	st.local.u8 	[%rd3+63], %rs591;
$L__BB0_154:
	cvt.u32.u64 	%r7514, %rd18;
	setp.eq.s32 	%p188, %r7514, 0;
	@%p188 bra 	$L__BB0_157;
	mov.b64 	%rd659, 0;
$L__BB0_156:
	add.s64 	%rd300, %rd288, %rd659;
	ld.u8 	%rs592, [%rd300];
	add.s64 	%rd301, %rd298, %rd659;
	st.u8 	[%rd301+64], %rs592;
	add.s64 	%rd659, %rd659, 1;
	setp.lt.u64 	%p189, %rd659, %rd18;
	@%p189 bra 	$L__BB0_156;
$L__BB0_157:
	cvt.u32.u64 	%r7516, %rd20;
	setp.eq.s32 	%p190, %r7516, 0;
	mov.b32 	%r22012, 0;
	st.local.u32 	[%rd6+64], %r22012;
	mov.b64 	%rd302, 0;
	st.local.u64 	[%rd6+72], %rd302;
	mov.b32 	%r7517, -271733879;
	mov.b32 	%r7518, 1732584193;
	st.local.v2.u32 	[%rd6+80], {%r7518, %r7517};
	mov.b32 	%r7519, 271733878;
	mov.b32 	%r7520, -1732584194;
	st.local.v2.u32 	[%rd6+88], {%r7520, %r7519};
	mov.b32 	%r7521, 1518500249;
	mov.b32 	%r7522, -1009589776;
	st.local.v2.u32 	[%rd6+96], {%r7522, %r7521};
	mov.b32 	%r7523, -1894007588;
	mov.b32 	%r7524, 1859775393;
	st.local.v2.u32 	[%rd6+104], {%r7524, %r7523};
	mov.b32 	%r7525, -899497514;
	st.local.u32 	[%rd6+112], %r7525;
	@%p190 bra 	$L__BB0_162;
	mov.b64 	%rd660, 0;
	mov.b32 	%r22012, 0;
$L__BB0_159:
	add.s64 	%rd304, %rd298, %rd660;
	ld.u8 	%rs593, [%rd304];
	cvt.u64.u32 	%rd305, %r22012;
	add.s64 	%rd306, %rd6, %rd305;
	st.local.u8 	[%rd306], %rs593;
	ld.local.u32 	%r7527, [%rd6+64];
	add.s32 	%r22012, %r7527, 1;
	st.local.u32 	[%rd6+64], %r22012;
	setp.ne.s32 	%p191, %r22012, 64;
	@%p191 bra 	$L__BB0_161;
	ld.local.v2.b32 	{%r7529, %r7530}, [%rd6];
	bfe.u32 	%r7531, %r7530, 16, 8;
	cvt.u16.u32 	%rs594, %r7531;
	bfe.u32 	%r7532, %r7530, 8, 8;
	bfe.u32 	%r7533, %r7530, 0, 8;
	bfe.u32 	%r7534, %r7529, 16, 8;
	cvt.u16.u32 	%rs595, %r7534;
	bfe.u32 	%r7535, %r7529, 8, 8;
	bfe.u32 	%r7536, %r7529, 0, 8;
	shl.b32 	%r7537, %r7536, 24;
	shl.b32 	%r7538, %r7535, 16;
	and.b32  	%r7539, %r7538, 16711680;
	or.b32  	%r7540, %r7539, %r7537;
	and.b16  	%rs596, %rs595, 255;
	mul.wide.u16 	%r7541, %rs596, 256;
	or.b32  	%r7542, %r7540, %r7541;
	bfe.u32 	%r7543, %r7529, 24, 8;
	or.b32  	%r7544, %r7542, %r7543;
	shl.b32 	%r7545, %r7533, 24;
	shl.b32 	%r7546, %r7532, 16;
	and.b32  	%r7547, %r7546, 16711680;
	or.b32  	%r7548, %r7547, %r7545;
	and.b16  	%rs597, %rs594, 255;
	mul.wide.u16 	%r7549, %rs597, 256;
	or.b32  	%r7550, %r7548, %r7549;
	bfe.u32 	%r7551, %r7530, 24, 8;
	or.b32  	%r7552, %r7550, %r7551;
	ld.local.v2.b32 	{%r7553, %r7554}, [%rd6+8];
	bfe.u32 	%r7555, %r7554, 16, 8;
	cvt.u16.u32 	%rs598, %r7555;
	bfe.u32 	%r7556, %r7554, 8, 8;
	bfe.u32 	%r7557, %r7554, 0, 8;
	bfe.u32 	%r7558, %r7553, 16, 8;
	cvt.u16.u32 	%rs599, %r7558;
	bfe.u32 	%r7559, %r7553, 8, 8;
	bfe.u32 	%r7560, %r7553, 0, 8;
	shl.b32 	%r7561, %r7560, 24;
	shl.b32 	%r7562, %r7559, 16;
	and.b32  	%r7563, %r7562, 16711680;
	or.b32  	%r7564, %r7563, %r7561;
	and.b16  	%rs600, %rs599, 255;
	mul.wide.u16 	%r7565, %rs600, 256;
	or.b32  	%r7566, %r7564, %r7565;
	bfe.u32 	%r7567, %r7553, 24, 8;
	or.b32  	%r7568, %r7566, %r7567;
	shl.b32 	%r7569, %r7557, 24;
	shl.b32 	%r7570, %r7556, 16;
	and.b32  	%r7571, %r7570, 16711680;
	or.b32  	%r7572, %r7571, %r7569;
	and.b16  	%rs601, %rs598, 255;
	mul.wide.u16 	%r7573, %rs601, 256;
	or.b32  	%r7574, %r7572, %r7573;
	bfe.u32 	%r7575, %r7554, 24, 8;
	or.b32  	%r7576, %r7574, %r7575;
	ld.local.v2.b32 	{%r7577, %r7578}, [%rd6+16];
	bfe.u32 	%r7579, %r7578, 16, 8;
	cvt.u16.u32 	%rs602, %r7579;
	bfe.u32 	%r7580, %r7578, 8, 8;
	bfe.u32 	%r7581, %r7578, 0, 8;
	bfe.u32 	%r7582, %r7577, 16, 8;
	cvt.u16.u32 	%rs603, %r7582;
	bfe.u32 	%r7583, %r7577, 8, 8;
	bfe.u32 	%r7584, %r7577, 0, 8;
	shl.b32 	%r7585, %r7584, 24;
	shl.b32 	%r7586, %r7583, 16;
	and.b32  	%r7587, %r7586, 16711680;
	or.b32  	%r7588, %r7587, %r7585;
	and.b16  	%rs604, %rs603, 255;
	mul.wide.u16 	%r7589, %rs604, 256;
	or.b32  	%r7590, %r7588, %r7589;
	bfe.u32 	%r7591, %r7577, 24, 8;
	or.b32  	%r7592, %r7590, %r7591;
	shl.b32 	%r7593, %r7581, 24;
	shl.b32 	%r7594, %r7580, 16;
	and.b32  	%r7595, %r7594, 16711680;
	or.b32  	%r7596, %r7595, %r7593;
	and.b16  	%rs605, %rs602, 255;
	mul.wide.u16 	%r7597, %rs605, 256;
	or.b32  	%r7598, %r7596, %r7597;
	bfe.u32 	%r7599, %r7578, 24, 8;
	or.b32  	%r7600, %r7598, %r7599;
	ld.local.v2.b32 	{%r7601, %r7602}, [%rd6+24];
	bfe.u32 	%r7603, %r7602, 16, 8;
	cvt.u16.u32 	%rs606, %r7603;
	bfe.u32 	%r7604, %r7602, 8, 8;
	bfe.u32 	%r7605, %r7602, 0, 8;
	bfe.u32 	%r7606, %r7601, 16, 8;
	cvt.u16.u32 	%rs607, %r7606;
	bfe.u32 	%r7607, %r7601, 8, 8;
	bfe.u32 	%r7608, %r7601, 0, 8;
	shl.b32 	%r7609, %r7608, 24;
	shl.b32 	%r7610, %r7607, 16;
	and.b32  	%r7611, %r7610, 16711680;
	or.b32  	%r7612, %r7611, %r7609;
	and.b16  	%rs608, %rs607, 255;
	mul.wide.u16 	%r7613, %rs608, 256;
	or.b32  	%r7614, %r7612, %r7613;
	bfe.u32 	%r7615, %r7601, 24, 8;
	or.b32  	%r7616, %r7614, %r7615;
	shl.b32 	%r7617, %r7605, 24;
	shl.b32 	%r7618, %r7604, 16;
	and.b32  	%r7619, %r7618, 16711680;
	or.b32  	%r7620, %r7619, %r7617;
	and.b16  	%rs609, %rs606, 255;
	mul.wide.u16 	%r7621, %rs609, 256;
	or.b32  	%r7622, %r7620, %r7621;
	bfe.u32 	%r7623, %r7602, 24, 8;
	or.b32  	%r7624, %r7622, %r7623;
	ld.local.v2.b32 	{%r7625, %r7626}, [%rd6+32];
	bfe.u32 	%r7627, %r7626, 16, 8;
	cvt.u16.u32 	%rs610, %r7627;
	bfe.u32 	%r7628, %r7626, 8, 8;
	bfe.u32 	%r7629, %r7626, 0, 8;
	bfe.u32 	%r7630, %r7625, 16, 8;
	cvt.u16.u32 	%rs611, %r7630;
	bfe.u32 	%r7631, %r7625, 8, 8;
	bfe.u32 	%r7632, %r7625, 0, 8;
	shl.b32 	%r7633, %r7632, 24;
	shl.b32 	%r7634, %r7631, 16;
	and.b32  	%r7635, %r7634, 16711680;
	or.b32  	%r7636, %r7635, %r7633;
	and.b16  	%rs612, %rs611, 255;
	mul.wide.u16 	%r7637, %rs612, 256;
	or.b32  	%r7638, %r7636, %r7637;
	bfe.u32 	%r7639, %r7625, 24, 8;
	or.b32  	%r7640, %r7638, %r7639;
	shl.b32 	%r7641, %r7629, 24;
	shl.b32 	%r7642, %r7628, 16;
	and.b32  	%r7643, %r7642, 16711680;
	or.b32  	%r7644, %r7643, %r7641;
	and.b16  	%rs613, %rs610, 255;
	mul.wide.u16 	%r7645, %rs613, 256;
	or.b32  	%r7646, %r7644, %r7645;
	bfe.u32 	%r7647, %r7626, 24, 8;
	or.b32  	%r7648, %r7646, %r7647;
	ld.local.v2.b32 	{%r7649, %r7650}, [%rd6+40];
	bfe.u32 	%r7651, %r7650, 16, 8;
	cvt.u16.u32 	%rs614, %r7651;
	bfe.u32 	%r7652, %r7650, 8, 8;
	bfe.u32 	%r7653, %r7650, 0, 8;
	bfe.u32 	%r7654, %r7649, 16, 8;
	cvt.u16.u32 	%rs615, %r7654;
	bfe.u32 	%r7655, %r7649, 8, 8;
	bfe.u32 	%r7656, %r7649, 0, 8;
	shl.b32 	%r7657, %r7656, 24;
	shl.b32 	%r7658, %r7655, 16;
	and.b32  	%r7659, %r7658, 16711680;
	or.b32  	%r7660, %r7659, %r7657;
	and.b16  	%rs616, %rs615, 255;
	mul.wide.u16 	%r7661, %rs616, 256;
	or.b32  	%r7662, %r7660, %r7661;
	bfe.u32 	%r7663, %r7649, 24, 8;
	or.b32  	%r7664, %r7662, %r7663;
	shl.b32 	%r7665, %r7653, 24;
	shl.b32 	%r7666, %r7652, 16;
	and.b32  	%r7667, %r7666, 16711680;
	or.b32  	%r7668, %r7667, %r7665;
	and.b16  	%rs617, %rs614, 255;
	mul.wide.u16 	%r7669, %rs617, 256;
	or.b32  	%r7670, %r7668, %r7669;
	bfe.u32 	%r7671, %r7650, 24, 8;
	or.b32  	%r7672, %r7670, %r7671;
	ld.local.v2.b32 	{%r7673, %r7674}, [%rd6+48];
	bfe.u32 	%r7675, %r7674, 16, 8;
	cvt.u16.u32 	%rs618, %r7675;
	bfe.u32 	%r7676, %r7674, 8, 8;
	bfe.u32 	%r7677, %r7674, 0, 8;
	bfe.u32 	%r7678, %r7673, 16, 8;
	cvt.u16.u32 	%rs619, %r7678;
	bfe.u32 	%r7679, %r7673, 8, 8;
	bfe.u32 	%r7680, %r7673, 0, 8;
	shl.b32 	%r7681, %r7680, 24;
	shl.b32 	%r7682, %r7679, 16;
	and.b32  	%r7683, %r7682, 16711680;
	or.b32  	%r7684, %r7683, %r7681;
	and.b16  	%rs620, %rs619, 255;
	mul.wide.u16 	%r7685, %rs620, 256;
	or.b32  	%r7686, %r7684, %r7685;
	bfe.u32 	%r7687, %r7673, 24, 8;
	or.b32  	%r7688, %r7686, %r7687;
	shl.b32 	%r7689, %r7677, 24;
	shl.b32 	%r7690, %r7676, 16;
	and.b32  	%r7691, %r7690, 16711680;
	or.b32  	%r7692, %r7691, %r7689;
	and.b16  	%rs621, %rs618, 255;
	mul.wide.u16 	%r7693, %rs621, 256;
	or.b32  	%r7694, %r7692, %r7693;
	bfe.u32 	%r7695, %r7674, 24, 8;
	or.b32  	%r7696, %r7694, %r7695;
	ld.local.v2.b32 	{%r7697, %r7698}, [%rd6+56];
	bfe.u32 	%r7699, %r7698, 16, 8;
	cvt.u16.u32 	%rs622, %r7699;
	bfe.u32 	%r7700, %r7698, 8, 8;
	bfe.u32 	%r7701, %r7698, 0, 8;
	bfe.u32 	%r7702, %r7697, 16, 8;
	cvt.u16.u32 	%rs623, %r7702;
	bfe.u32 	%r7703, %r7697, 8, 8;
	bfe.u32 	%r7704, %r7697, 0, 8;
	shl.b32 	%r7705, %r7704, 24;
	shl.b32 	%r7706, %r7703, 16;
	and.b32  	%r7707, %r7706, 16711680;
	or.b32  	%r7708, %r7707, %r7705;
	and.b16  	%rs624, %rs623, 255;
	mul.wide.u16 	%r7709, %rs624, 256;
	or.b32  	%r7710, %r7708, %r7709;
	bfe.u32 	%r7711, %r7697, 24, 8;
	or.b32  	%r7712, %r7710, %r7711;
	shl.b32 	%r7713, %r7701, 24;
	shl.b32 	%r7714, %r7700, 16;
	and.b32  	%r7715, %r7714, 16711680;
	or.b32  	%r7716, %r7715, %r7713;
	and.b16  	%rs625, %rs622, 255;
	mul.wide.u16 	%r7717, %rs625, 256;
	or.b32  	%r7718, %r7716, %r7717;
	bfe.u32 	%r7719, %r7698, 24, 8;
	or.b32  	%r7720, %r7718, %r7719;
	xor.b32  	%r7721, %r7640, %r7696;
	xor.b32  	%r7722, %r7721, %r7568;
	xor.b32  	%r7723, %r7722, %r7544;
	shf.l.wrap.b32 	%r7724, %r7723, %r7723, 1;
	xor.b32  	%r7725, %r7648, %r7712;
	xor.b32  	%r7726, %r7725, %r7576;
	xor.b32  	%r7727, %r7726, %r7552;
	shf.l.wrap.b32 	%r7728, %r7727, %r7727, 1;
	xor.b32  	%r7729, %r7664, %r7720;
	xor.b32  	%r7730, %r7729, %r7592;
	xor.b32  	%r7731, %r7730, %r7568;
	shf.l.wrap.b32 	%r7732, %r7731, %r7731, 1;
	xor.b32  	%r7733, %r7672, %r7724;
	xor.b32  	%r7734, %r7733, %r7600;
	xor.b32  	%r7735, %r7734, %r7576;
	shf.l.wrap.b32 	%r7736, %r7735, %r7735, 1;
	xor.b32  	%r7737, %r7688, %r7728;
	xor.b32  	%r7738, %r7737, %r7616;
	xor.b32  	%r7739, %r7738, %r7592;
	shf.l.wrap.b32 	%r7740, %r7739, %r7739, 1;
	xor.b32  	%r7741, %r7696, %r7732;
	xor.b32  	%r7742, %r7741, %r7624;
	xor.b32  	%r7743, %r7742, %r7600;
	shf.l.wrap.b32 	%r7744, %r7743, %r7743, 1;
	xor.b32  	%r7745, %r7712, %r7736;
	xor.b32  	%r7746, %r7745, %r7640;
	xor.b32  	%r7747, %r7746, %r7616;
	shf.l.wrap.b32 	%r7748, %r7747, %r7747, 1;
	xor.b32  	%r7749, %r7720, %r7740;
	xor.b32  	%r7750, %r7749, %r7648;
	xor.b32  	%r7751, %r7750, %r7624;
	shf.l.wrap.b32 	%r7752, %r7751, %r7751, 1;
	xor.b32  	%r7753, %r7724, %r7744;
	xor.b32  	%r7754, %r7753, %r7664;
	xor.b32  	%r7755, %r7754, %r7640;
	shf.l.wrap.b32 	%r7756, %r7755, %r7755, 1;
	xor.b32  	%r7757, %r7728, %r7748;
	xor.b32  	%r7758, %r7757, %r7672;
	xor.b32  	%r7759, %r7758, %r7648;
	shf.l.wrap.b32 	%r7760, %r7759, %r7759, 1;
	xor.b32  	%r7761, %r7732, %r7752;
	xor.b32  	%r7762, %r7761, %r7688;
	xor.b32  	%r7763, %r7762, %r7664;
	shf.l.wrap.b32 	%r7764, %r7763, %r7763, 1;
	xor.b32  	%r7765, %r7736, %r7756;
	xor.b32  	%r7766, %r7765, %r7696;
	xor.b32  	%r7767, %r7766, %r7672;
	shf.l.wrap.b32 	%r7768, %r7767, %r7767, 1;
	xor.b32  	%r7769, %r7740, %r7760;
	xor.b32  	%r7770, %r7769, %r7712;
	xor.b32  	%r7771, %r7770, %r7688;
	shf.l.wrap.b32 	%r7772, %r7771, %r7771, 1;
	xor.b32  	%r7773, %r7744, %r7764;
	xor.b32  	%r7774, %r7773, %r7720;
	xor.b32  	%r7775, %r7774, %r7696;
	shf.l.wrap.b32 	%r7776, %r7775, %r7775, 1;
	xor.b32  	%r7777, %r7748, %r7768;
	xor.b32  	%r7778, %r7777, %r7724;
	xor.b32  	%r7779, %r7778, %r7712;
	shf.l.wrap.b32 	%r7780, %r7779, %r7779, 1;
	xor.b32  	%r7781, %r7752, %r7772;
	xor.b32  	%r7782, %r7781, %r7728;
	xor.b32  	%r7783, %r7782, %r7720;
	shf.l.wrap.b32 	%r7784, %r7783, %r7783, 1;
	xor.b32  	%r7785, %r7756, %r7776;
	xor.b32  	%r7786, %r7785, %r7732;
	xor.b32  	%r7787, %r7786, %r7724;
	shf.l.wrap.b32 	%r7788, %r7787, %r7787, 1;
	xor.b32  	%r7789, %r7760, %r7780;
	xor.b32  	%r7790, %r7789, %r7736;
	xor.b32  	%r7791, %r7790, %r7728;
	shf.l.wrap.b32 	%r7792, %r7791, %r7791, 1;
	xor.b32  	%r7793, %r7764, %r7784;
	xor.b32  	%r7794, %r7793, %r7740;
	xor.b32  	%r7795, %r7794, %r7732;
	shf.l.wrap.b32 	%r7796, %r7795, %r7795, 1;
	xor.b32  	%r7797, %r7768, %r7788;
	xor.b32  	%r7798, %r7797, %r7744;
	xor.b32  	%r7799, %r7798, %r7736;
	shf.l.wrap.b32 	%r7800, %r7799, %r7799, 1;
	xor.b32  	%r7801, %r7772, %r7792;
	xor.b32  	%r7802, %r7801, %r7748;
	xor.b32  	%r7803, %r7802, %r7740;
	shf.l.wrap.b32 	%r7804, %r7803, %r7803, 1;
	xor.b32  	%r7805, %r7776, %r7796;
	xor.b32  	%r7806, %r7805, %r7752;
	xor.b32  	%r7807, %r7806, %r7744;
	shf.l.wrap.b32 	%r7808, %r7807, %r7807, 1;
	xor.b32  	%r7809, %r7780, %r7800;
	xor.b32  	%r7810, %r7809, %r7756;
	xor.b32  	%r7811, %r7810, %r7748;
	shf.l.wrap.b32 	%r7812, %r7811, %r7811, 1;
	xor.b32  	%r7813, %r7784, %r7804;
	xor.b32  	%r7814, %r7813, %r7760;
	xor.b32  	%r7815, %r7814, %r7752;
	shf.l.wrap.b32 	%r7816, %r7815, %r7815, 1;
	xor.b32  	%r7817, %r7788, %r7808;
	xor.b32  	%r7818, %r7817, %r7764;
	xor.b32  	%r7819, %r7818, %r7756;
	shf.l.wrap.b32 	%r7820, %r7819, %r7819, 1;
	xor.b32  	%r7821, %r7792, %r7812;
	xor.b32  	%r7822, %r7821, %r7768;
	xor.b32  	%r7823, %r7822, %r7760;
	shf.l.wrap.b32 	%r7824, %r7823, %r7823, 1;
	xor.b32  	%r7825, %r7796, %r7816;
	xor.b32  	%r7826, %r7825, %r7772;
	xor.b32  	%r7827, %r7826, %r7764;
	shf.l.wrap.b32 	%r7828, %r7827, %r7827, 1;
	xor.b32  	%r7829, %r7800, %r7820;
	xor.b32  	%r7830, %r7829, %r7776;
	xor.b32  	%r7831, %r7830, %r7768;
	shf.l.wrap.b32 	%r7832, %r7831, %r7831, 1;
	xor.b32  	%r7833, %r7804, %r7824;
	xor.b32  	%r7834, %r7833, %r7780;
	xor.b32  	%r7835, %r7834, %r7772;
	shf.l.wrap.b32 	%r7836, %r7835, %r7835, 1;
	xor.b32  	%r7837, %r7808, %r7828;
	xor.b32  	%r7838, %r7837, %r7784;
	xor.b32  	%r7839, %r7838, %r7776;
	shf.l.wrap.b32 	%r7840, %r7839, %r7839, 1;
	xor.b32  	%r7841, %r7812, %r7832;
	xor.b32  	%r7842, %r7841, %r7788;
	xor.b32  	%r7843, %r7842, %r7780;
	shf.l.wrap.b32 	%r7844, %r7843, %r7843, 1;
	xor.b32  	%r7845, %r7816, %r7836;
	xor.b32  	%r7846, %r7845, %r7792;
	xor.b32  	%r7847, %r7846, %r7784;
	shf.l.wrap.b32 	%r7848, %r7847, %r7847, 1;
	xor.b32  	%r7849, %r7820, %r7840;
	xor.b32  	%r7850, %r7849, %r7796;
	xor.b32  	%r7851, %r7850, %r7788;
	shf.l.wrap.b32 	%r7852, %r7851, %r7851, 1;
	xor.b32  	%r7853, %r7824, %r7844;
	xor.b32  	%r7854, %r7853, %r7800;
	xor.b32  	%r7855, %r7854, %r7792;
	shf.l.wrap.b32 	%r7856, %r7855, %r7855, 1;
	xor.b32  	%r7857, %r7828, %r7848;
	xor.b32  	%r7858, %r7857, %r7804;
	xor.b32  	%r7859, %r7858, %r7796;
	shf.l.wrap.b32 	%r7860, %r7859, %r7859, 1;
	xor.b32  	%r7861, %r7832, %r7852;
	xor.b32  	%r7862, %r7861, %r7808;
	xor.b32  	%r7863, %r7862, %r7800;
	shf.l.wrap.b32 	%r7864, %r7863, %r7863, 1;
	xor.b32  	%r7865, %r7836, %r7856;
	xor.b32  	%r7866, %r7865, %r7812;
	xor.b32  	%r7867, %r7866, %r7804;
	shf.l.wrap.b32 	%r7868, %r7867, %r7867, 1;
	xor.b32  	%r7869, %r7840, %r7860;
	xor.b32  	%r7870, %r7869, %r7816;
	xor.b32  	%r7871, %r7870, %r7808;
	shf.l.wrap.b32 	%r7872, %r7871, %r7871, 1;
	xor.b32  	%r7873, %r7844, %r7864;
	xor.b32  	%r7874, %r7873, %r7820;
	xor.b32  	%r7875, %r7874, %r7812;
	shf.l.wrap.b32 	%r7876, %r7875, %r7875, 1;
	xor.b32  	%r7877, %r7848, %r7868;
	xor.b32  	%r7878, %r7877, %r7824;
	xor.b32  	%r7879, %r7878, %r7816;
	shf.l.wrap.b32 	%r7880, %r7879, %r7879, 1;
	xor.b32  	%r7881, %r7852, %r7872;
	xor.b32  	%r7882, %r7881, %r7828;
	xor.b32  	%r7883, %r7882, %r7820;
	shf.l.wrap.b32 	%r7884, %r7883, %r7883, 1;
	xor.b32  	%r7885, %r7856, %r7876;
	xor.b32  	%r7886, %r7885, %r7832;
	xor.b32  	%r7887, %r7886, %r7824;
	shf.l.wrap.b32 	%r7888, %r7887, %r7887, 1;
	xor.b32  	%r7889, %r7860, %r7880;
	xor.b32  	%r7890, %r7889, %r7836;
	xor.b32  	%r7891, %r7890, %r7828;
	shf.l.wrap.b32 	%r7892, %r7891, %r7891, 1;
	xor.b32  	%r7893, %r7864, %r7884;
	xor.b32  	%r7894, %r7893, %r7840;
	xor.b32  	%r7895, %r7894, %r7832;
	shf.l.wrap.b32 	%r7896, %r7895, %r7895, 1;
	xor.b32  	%r7897, %r7868, %r7888;
	xor.b32  	%r7898, %r7897, %r7844;
	xor.b32  	%r7899, %r7898, %r7836;
	shf.l.wrap.b32 	%r7900, %r7899, %r7899, 1;
	xor.b32  	%r7901, %r7872, %r7892;
	xor.b32  	%r7902, %r7901, %r7848;
	xor.b32  	%r7903, %r7902, %r7840;
	shf.l.wrap.b32 	%r7904, %r7903, %r7903, 1;
	xor.b32  	%r7905, %r7876, %r7896;
	xor.b32  	%r7906, %r7905, %r7852;
	xor.b32  	%r7907, %r7906, %r7844;
	shf.l.wrap.b32 	%r7908, %r7907, %r7907, 1;
	xor.b32  	%r7909, %r7880, %r7900;
	xor.b32  	%r7910, %r7909, %r7856;
	xor.b32  	%r7911, %r7910, %r7848;
	shf.l.wrap.b32 	%r7912, %r7911, %r7911, 1;
	xor.b32  	%r7913, %r7884, %r7904;
	xor.b32  	%r7914, %r7913, %r7860;
	xor.b32  	%r7915, %r7914, %r7852;
	shf.l.wrap.b32 	%r7916, %r7915, %r7915, 1;
	xor.b32  	%r7917, %r7888, %r7908;
	xor.b32  	%r7918, %r7917, %r7864;
	xor.b32  	%r7919, %r7918, %r7856;
	shf.l.wrap.b32 	%r7920, %r7919, %r7919, 1;
	xor.b32  	%r7921, %r7892, %r7912;
	xor.b32  	%r7922, %r7921, %r7868;
	xor.b32  	%r7923, %r7922, %r7860;
	shf.l.wrap.b32 	%r7924, %r7923, %r7923, 1;
	xor.b32  	%r7925, %r7896, %r7916;
	xor.b32  	%r7926, %r7925, %r7872;
	xor.b32  	%r7927, %r7926, %r7864;
	shf.l.wrap.b32 	%r7928, %r7927, %r7927, 1;
	xor.b32  	%r7929, %r7900, %r7920;
	xor.b32  	%r7930, %r7929, %r7876;
	xor.b32  	%r7931, %r7930, %r7868;
	shf.l.wrap.b32 	%r7932, %r7931, %r7931, 1;
	xor.b32  	%r7933, %r7904, %r7924;
	xor.b32  	%r7934, %r7933, %r7880;
	xor.b32  	%r7935, %r7934, %r7872;
	shf.l.wrap.b32 	%r7936, %r7935, %r7935, 1;
	xor.b32  	%r7937, %r7908, %r7928;
	xor.b32  	%r7938, %r7937, %r7884;
	xor.b32  	%r7939, %r7938, %r7876;
	shf.l.wrap.b32 	%r7940, %r7939, %r7939, 1;
	xor.b32  	%r7941, %r7912, %r7932;
	xor.b32  	%r7942, %r7941, %r7888;
	xor.b32  	%r7943, %r7942, %r7880;
	shf.l.wrap.b32 	%r7944, %r7943, %r7943, 1;
	xor.b32  	%r7945, %r7916, %r7936;
	xor.b32  	%r7946, %r7945, %r7892;
	xor.b32  	%r7947, %r7946, %r7884;
	shf.l.wrap.b32 	%r7948, %r7947, %r7947, 1;
	xor.b32  	%r7949, %r7920, %r7940;
	xor.b32  	%r7950, %r7949, %r7896;
	xor.b32  	%r7951, %r7950, %r7888;
	shf.l.wrap.b32 	%r7952, %r7951, %r7951, 1;
	xor.b32  	%r7953, %r7924, %r7944;
	xor.b32  	%r7954, %r7953, %r7900;
	xor.b32  	%r7955, %r7954, %r7892;
	shf.l.wrap.b32 	%r7956, %r7955, %r7955, 1;
	xor.b32  	%r7957, %r7928, %r7948;
	xor.b32  	%r7958, %r7957, %r7904;
	xor.b32  	%r7959, %r7958, %r7896;
	shf.l.wrap.b32 	%r7960, %r7959, %r7959, 1;
	xor.b32  	%r7961, %r7932, %r7952;
	xor.b32  	%r7962, %r7961, %r7908;
	xor.b32  	%r7963, %r7962, %r7900;
	shf.l.wrap.b32 	%r7964, %r7963, %r7963, 1;
	xor.b32  	%r7965, %r7936, %r7956;
	xor.b32  	%r7966, %r7965, %r7912;
	xor.b32  	%r7967, %r7966, %r7904;
	shf.l.wrap.b32 	%r7968, %r7967, %r7967, 1;
	xor.b32  	%r7969, %r7940, %r7960;
	xor.b32  	%r7970, %r7969, %r7916;
	xor.b32  	%r7971, %r7970, %r7908;
	shf.l.wrap.b32 	%r7972, %r7971, %r7971, 1;
	xor.b32  	%r7973, %r7944, %r7964;
	xor.b32  	%r7974, %r7973, %r7920;
	xor.b32  	%r7975, %r7974, %r7912;
	shf.l.wrap.b32 	%r7976, %r7975, %r7975, 1;
	ld.local.v2.u32 	{%r7977, %r7978}, [%rd6+96];
	ld.local.v2.u32 	{%r7979, %r7980}, [%rd6+88];
	ld.local.v2.u32 	{%r7981, %r7982}, [%rd6+80];
	shf.l.wrap.b32 	%r7983, %r7981, %r7981, 5;
	and.b32  	%r7984, %r7982, %r7979;
	not.b32 	%r7985, %r7982;
	and.b32  	%r7986, %r7980, %r7985;
	or.b32  	%r7987, %r7984, %r7986;
	add.s32 	%r7988, %r7987, %r7977;
	add.s32 	%r7989, %r7988, %r7983;
	add.s32 	%r7990, %r7989, %r7978;
	add.s32 	%r7991, %r7990, %r7544;
	shf.l.wrap.b32 	%r7992, %r7982, %r7982, 30;
	shf.l.wrap.b32 	%r7993, %r7991, %r7991, 5;
	and.b32  	%r7994, %r7981, %r7992;
	not.b32 	%r7995, %r7981;
	and.b32  	%r7996, %r7979, %r7995;
	or.b32  	%r7997, %r7994, %r7996;
	add.s32 	%r7998, %r7997, %r7980;
	add.s32 	%r7999, %r7998, %r7993;
	add.s32 	%r8000, %r7999, %r7978;
	add.s32 	%r8001, %r8000, %r7552;
	shf.l.wrap.b32 	%r8002, %r7981, %r7981, 30;
	shf.l.wrap.b32 	%r8003, %r8001, %r8001, 5;
	and.b32  	%r8004, %r7991, %r8002;
	not.b32 	%r8005, %r7991;
	and.b32  	%r8006, %r7992, %r8005;
	or.b32  	%r8007, %r8004, %r8006;
	add.s32 	%r8008, %r8007, %r7979;
	add.s32 	%r8009, %r8008, %r8003;
	add.s32 	%r8010, %r8009, %r7978;
	add.s32 	%r8011, %r8010, %r7568;
	shf.l.wrap.b32 	%r8012, %r7991, %r7991, 30;
	shf.l.wrap.b32 	%r8013, %r8011, %r8011, 5;
	and.b32  	%r8014, %r8001, %r8012;
	not.b32 	%r8015, %r8001;
	and.b32  	%r8016, %r8002, %r8015;
	or.b32  	%r8017, %r8014, %r8016;
	add.s32 	%r8018, %r8017, %r7992;
	add.s32 	%r8019, %r8018, %r8013;
	add.s32 	%r8020, %r8019, %r7978;
	add.s32 	%r8021, %r8020, %r7576;
	shf.l.wrap.b32 	%r8022, %r8001, %r8001, 30;
	shf.l.wrap.b32 	%r8023, %r8021, %r8021, 5;
	and.b32  	%r8024, %r8011, %r8022;
	not.b32 	%r8025, %r8011;
	and.b32  	%r8026, %r8012, %r8025;
	or.b32  	%r8027, %r8024, %r8026;
	add.s32 	%r8028, %r8027, %r8002;
	add.s32 	%r8029, %r8028, %r8023;
	add.s32 	%r8030, %r8029, %r7978;
	add.s32 	%r8031, %r8030, %r7592;
	shf.l.wrap.b32 	%r8032, %r8011, %r8011, 30;
	shf.l.wrap.b32 	%r8033, %r8031, %r8031, 5;
	and.b32  	%r8034, %r8021, %r8032;
	not.b32 	%r8035, %r8021;
	and.b32  	%r8036, %r8022, %r8035;
	or.b32  	%r8037, %r8034, %r8036;
	add.s32 	%r8038, %r8037, %r8012;
	add.s32 	%r8039, %r8038, %r8033;
	add.s32 	%r8040, %r8039, %r7978;
	add.s32 	%r8041, %r8040, %r7600;
	shf.l.wrap.b32 	%r8042, %r8021, %r8021, 30;
	shf.l.wrap.b32 	%r8043, %r8041, %r8041, 5;
	and.b32  	%r8044, %r8031, %r8042;
	not.b32 	%r8045, %r8031;
	and.b32  	%r8046, %r8032, %r8045;
	or.b32  	%r8047, %r8044, %r8046;
	add.s32 	%r8048, %r8047, %r8022;
	add.s32 	%r8049, %r8048, %r8043;
	add.s32 	%r8050, %r8049, %r7978;
	add.s32 	%r8051, %r8050, %r7616;
	shf.l.wrap.b32 	%r8052, %r8031, %r8031, 30;
	shf.l.wrap.b32 	%r8053, %r8051, %r8051, 5;
	and.b32  	%r8054, %r8041, %r8052;
	not.b32 	%r8055, %r8041;
	and.b32  	%r8056, %r8042, %r8055;
	or.b32  	%r8057, %r8054, %r8056;
	add.s32 	%r8058, %r8057, %r8032;
	add.s32 	%r8059, %r8058, %r8053;
	add.s32 	%r8060, %r8059, %r7978;
	add.s32 	%r8061, %r8060, %r7624;
	shf.l.wrap.b32 	%r8062, %r8041, %r8041, 30;
	shf.l.wrap.b32 	%r8063, %r8061, %r8061, 5;
	and.b32  	%r8064, %r8051, %r8062;
	not.b32 	%r8065, %r8051;
	and.b32  	%r8066, %r8052, %r8065;
	or.b32  	%r8067, %r8064, %r8066;
	add.s32 	%r8068, %r8067, %r8042;
	add.s32 	%r8069, %r8068, %r8063;
	add.s32 	%r8070, %r8069, %r7978;
	add.s32 	%r8071, %r8070, %r7640;
	shf.l.wrap.b32 	%r8072, %r8051, %r8051, 30;
	shf.l.wrap.b32 	%r8073, %r8071, %r8071, 5;
	and.b32  	%r8074, %r8061, %r8072;
	not.b32 	%r8075, %r8061;
	and.b32  	%r8076, %r8062, %r8075;
	or.b32  	%r8077, %r8074, %r8076;
	add.s32 	%r8078, %r8077, %r8052;
	add.s32 	%r8079, %r8078, %r8073;
	add.s32 	%r8080, %r8079, %r7978;
	add.s32 	%r8081, %r8080, %r7648;
	shf.l.wrap.b32 	%r8082, %r8061, %r8061, 30;
	shf.l.wrap.b32 	%r8083, %r8081, %r8081, 5;
	and.b32  	%r8084, %r8071, %r8082;
	not.b32 	%r8085, %r8071;
	and.b32  	%r8086, %r8072, %r8085;
	or.b32  	%r8087, %r8084, %r8086;
	add.s32 	%r8088, %r8087, %r8062;
	add.s32 	%r8089, %r8088, %r8083;
	add.s32 	%r8090, %r8089, %r7978;
	add.s32 	%r8091, %r8090, %r7664;
	shf.l.wrap.b32 	%r8092, %r8071, %r8071, 30;
	shf.l.wrap.b32 	%r8093, %r8091, %r8091, 5;
	and.b32  	%r8094, %r8081, %r8092;
	not.b32 	%r8095, %r8081;
	and.b32  	%r8096, %r8082, %r8095;
	or.b32  	%r8097, %r8094, %r8096;
	add.s32 	%r8098, %r8097, %r8072;
	add.s32 	%r8099, %r8098, %r8093;
	add.s32 	%r8100, %r8099, %r7978;
	add.s32 	%r8101, %r8100, %r7672;
	shf.l.wrap.b32 	%r8102, %r8081, %r8081, 30;
	shf.l.wrap.b32 	%r8103, %r8101, %r8101, 5;
	and.b32  	%r8104, %r8091, %r8102;
	not.b32 	%r8105, %r8091;
	and.b32  	%r8106, %r8092, %r8105;
	or.b32  	%r8107, %r8104, %r8106;
	add.s32 	%r8108, %r8107, %r8082;
	add.s32 	%r8109, %r8108, %r8103;
	add.s32 	%r8110, %r8109, %r7978;
	add.s32 	%r8111, %r8110, %r7688;
	shf.l.wrap.b32 	%r8112, %r8091, %r8091, 30;
	shf.l.wrap.b32 	%r8113, %r8111, %r8111, 5;
	and.b32  	%r8114, %r8101, %r8112;
	not.b32 	%r8115, %r8101;
	and.b32  	%r8116, %r8102, %r8115;
	or.b32  	%r8117, %r8114, %r8116;
	add.s32 	%r8118, %r8117, %r8092;
	add.s32 	%r8119, %r8118, %r8113;
	add.s32 	%r8120, %r8119, %r7978;
	add.s32 	%r8121, %r8120, %r7696;
	shf.l.wrap.b32 	%r8122, %r8101, %r8101, 30;
	shf.l.wrap.b32 	%r8123, %r8121, %r8121, 5;
	and.b32  	%r8124, %r8111, %r8122;
	not.b32 	%r8125, %r8111;
	and.b32  	%r8126, %r8112, %r8125;
	or.b32  	%r8127, %r8124, %r8126;
	add.s32 	%r8128, %r8127, %r8102;
	add.s32 	%r8129, %r8128, %r8123;
	add.s32 	%r8130, %r8129, %r7978;
	add.s32 	%r8131, %r8130, %r7712;
	shf.l.wrap.b32 	%r8132, %r8111, %r8111, 30;
	shf.l.wrap.b32 	%r8133, %r8131, %r8131, 5;
	and.b32  	%r8134, %r8121, %r8132;
	not.b32 	%r8135, %r8121;
	and.b32  	%r8136, %r8122, %r8135;
	or.b32  	%r8137, %r8134, %r8136;
	add.s32 	%r8138, %r8137, %r8112;
	add.s32 	%r8139, %r8138, %r8133;
	add.s32 	%r8140, %r8139, %r7978;
	add.s32 	%r8141, %r8140, %r7720;
	shf.l.wrap.b32 	%r8142, %r8121, %r8121, 30;
	shf.l.wrap.b32 	%r8143, %r8141, %r8141, 5;
	and.b32  	%r8144, %r8131, %r8142;
	not.b32 	%r8145, %r8131;
	and.b32  	%r8146, %r8132, %r8145;
	or.b32  	%r8147, %r8144, %r8146;
	add.s32 	%r8148, %r8147, %r8122;
	add.s32 	%r8149, %r8148, %r8143;
	add.s32 	%r8150, %r8149, %r7978;
	add.s32 	%r8151, %r8150, %r7724;
	shf.l.wrap.b32 	%r8152, %r8131, %r8131, 30;
	shf.l.wrap.b32 	%r8153, %r8151, %r8151, 5;
	and.b32  	%r8154, %r8141, %r8152;
	not.b32 	%r8155, %r8141;
	and.b32  	%r8156, %r8142, %r8155;
	or.b32  	%r8157, %r8154, %r8156;
	add.s32 	%r8158, %r8157, %r8132;
	add.s32 	%r8159, %r8158, %r8153;
	add.s32 	%r8160, %r8159, %r7978;
	add.s32 	%r8161, %r8160, %r7728;
	shf.l.wrap.b32 	%r8162, %r8141, %r8141, 30;
	shf.l.wrap.b32 	%r8163, %r8161, %r8161, 5;
	and.b32  	%r8164, %r8151, %r8162;
	not.b32 	%r8165, %r8151;
	and.b32  	%r8166, %r8152, %r8165;
	or.b32  	%r8167, %r8164, %r8166;
	add.s32 	%r8168, %r8167, %r8142;
	add.s32 	%r8169, %r8168, %r8163;
	add.s32 	%r8170, %r8169, %r7978;
	add.s32 	%r8171, %r8170, %r7732;
	shf.l.wrap.b32 	%r8172, %r8151, %r8151, 30;
	shf.l.wrap.b32 	%r8173, %r8171, %r8171, 5;
	and.b32  	%r8174, %r8161, %r8172;
	not.b32 	%r8175, %r8161;
	and.b32  	%r8176, %r8162, %r8175;
	or.b32  	%r8177, %r8174, %r8176;
	add.s32 	%r8178, %r8177, %r8152;
	add.s32 	%r8179, %r8178, %r8173;
	add.s32 	%r8180, %r8179, %r7978;
	add.s32 	%r8181, %r8180, %r7736;
	shf.l.wrap.b32 	%r8182, %r8161, %r8161, 30;
	ld.local.v2.u32 	{%r8183, %r8184}, [%rd6+104];
	shf.l.wrap.b32 	%r8185, %r8181, %r8181, 5;
	xor.b32  	%r8186, %r8182, %r8172;
	xor.b32  	%r8187, %r8186, %r8171;
	add.s32 	%r8188, %r8187, %r8162;
	add.s32 	%r8189, %r8188, %r8185;
	add.s32 	%r8190, %r8189, %r8183;
	add.s32 	%r8191, %r8190, %r7740;
	shf.l.wrap.b32 	%r8192, %r8171, %r8171, 30;
	shf.l.wrap.b32 	%r8193, %r8191, %r8191, 5;
	xor.b32  	%r8194, %r8192, %r8182;
	xor.b32  	%r8195, %r8194, %r8181;
	add.s32 	%r8196, %r8195, %r8172;
	add.s32 	%r8197, %r8196, %r8193;
	add.s32 	%r8198, %r8197, %r8183;
	add.s32 	%r8199, %r8198, %r7744;
	shf.l.wrap.b32 	%r8200, %r8181, %r8181, 30;
	shf.l.wrap.b32 	%r8201, %r8199, %r8199, 5;
	xor.b32  	%r8202, %r8200, %r8192;
	xor.b32  	%r8203, %r8202, %r8191;
	add.s32 	%r8204, %r8203, %r8182;
	add.s32 	%r8205, %r8204, %r8201;
	add.s32 	%r8206, %r8205, %r8183;
	add.s32 	%r8207, %r8206, %r7748;
	shf.l.wrap.b32 	%r8208, %r8191, %r8191, 30;
	shf.l.wrap.b32 	%r8209, %r8207, %r8207, 5;
	xor.b32  	%r8210, %r8208, %r8200;
	xor.b32  	%r8211, %r8210, %r8199;
	add.s32 	%r8212, %r8211, %r8192;
	add.s32 	%r8213, %r8212, %r8209;
	add.s32 	%r8214, %r8213, %r8183;
	add.s32 	%r8215, %r8214, %r7752;
	shf.l.wrap.b32 	%r8216, %r8199, %r8199, 30;
	shf.l.wrap.b32 	%r8217, %r8215, %r8215, 5;
	xor.b32  	%r8218, %r8216, %r8208;
	xor.b32  	%r8219, %r8218, %r8207;
	add.s32 	%r8220, %r8219, %r8200;
	add.s32 	%r8221, %r8220, %r8217;
	add.s32 	%r8222, %r8221, %r8183;
	add.s32 	%r8223, %r8222, %r7756;
	shf.l.wrap.b32 	%r8224, %r8207, %r8207, 30;
	shf.l.wrap.b32 	%r8225, %r8223, %r8223, 5;
	xor.b32  	%r8226, %r8224, %r8216;
	xor.b32  	%r8227, %r8226, %r8215;
	add.s32 	%r8228, %r8227, %r8208;
	add.s32 	%r8229, %r8228, %r8225;
	add.s32 	%r8230, %r8229, %r8183;
	add.s32 	%r8231, %r8230, %r7760;
	shf.l.wrap.b32 	%r8232, %r8215, %r8215, 30;
	shf.l.wrap.b32 	%r8233, %r8231, %r8231, 5;
	xor.b32  	%r8234, %r8232, %r8224;
	xor.b32  	%r8235, %r8234, %r8223;
	add.s32 	%r8236, %r8235, %r8216;
	add.s32 	%r8237, %r8236, %r8233;
	add.s32 	%r8238, %r8237, %r8183;
	add.s32 	%r8239, %r8238, %r7764;
	shf.l.wrap.b32 	%r8240, %r8223, %r8223, 30;
	shf.l.wrap.b32 	%r8241, %r8239, %r8239, 5;
	xor.b32  	%r8242, %r8240, %r8232;
	xor.b32  	%r8243, %r8242, %r8231;
	add.s32 	%r8244, %r8243, %r8224;
	add.s32 	%r8245, %r8244, %r8241;
	add.s32 	%r8246, %r8245, %r8183;
	add.s32 	%r8247, %r8246, %r7768;
	shf.l.wrap.b32 	%r8248, %r8231, %r8231, 30;
	shf.l.wrap.b32 	%r8249, %r8247, %r8247, 5;
	xor.b32  	%r8250, %r8248, %r8240;
	xor.b32  	%r8251, %r8250, %r8239;
	add.s32 	%r8252, %r8251, %r8232;
	add.s32 	%r8253, %r8252, %r8249;
	add.s32 	%r8254, %r8253, %r8183;
	add.s32 	%r8255, %r8254, %r7772;
	shf.l.wrap.b32 	%r8256, %r8239, %r8239, 30;
	shf.l.wrap.b32 	%r8257, %r8255, %r8255, 5;
	xor.b32  	%r8258, %r8256, %r8248;
	xor.b32  	%r8259, %r8258, %r8247;
	add.s32 	%r8260, %r8259, %r8240;
	add.s32 	%r8261, %r8260, %r8257;
	add.s32 	%r8262, %r8261, %r8183;
	add.s32 	%r8263, %r8262, %r7776;
	shf.l.wrap.b32 	%r8264, %r8247, %r8247, 30;
	shf.l.wrap.b32 	%r8265, %r8263, %r8263, 5;
	xor.b32  	%r8266, %r8264, %r8256;
	xor.b32  	%r8267, %r8266, %r8255;
	add.s32 	%r8268, %r8267, %r8248;
	add.s32 	%r8269, %r8268, %r8265;
	add.s32 	%r8270, %r8269, %r8183;
	add.s32 	%r8271, %r8270, %r7780;
	shf.l.wrap.b32 	%r8272, %r8255, %r8255, 30;
	shf.l.wrap.b32 	%r8273, %r8271, %r8271, 5;
	xor.b32  	%r8274, %r8272, %r8264;
	xor.b32  	%r8275, %r8274, %r8263;
	add.s32 	%r8276, %r8275, %r8256;
	add.s32 	%r8277, %r8276, %r8273;
	add.s32 	%r8278, %r8277, %r8183;
	add.s32 	%r8279, %r8278, %r7784;
	shf.l.wrap.b32 	%r8280, %r8263, %r8263, 30;
	shf.l.wrap.b32 	%r8281, %r8279, %r8279, 5;
	xor.b32  	%r8282, %r8280, %r8272;
	xor.b32  	%r8283, %r8282, %r8271;
	add.s32 	%r8284, %r8283, %r8264;
	add.s32 	%r8285, %r8284, %r8281;
	add.s32 	%r8286, %r8285, %r8183;
	add.s32 	%r8287, %r8286, %r7788;
	shf.l.wrap.b32 	%r8288, %r8271, %r8271, 30;
	shf.l.wrap.b32 	%r8289, %r8287, %r8287, 5;
	xor.b32  	%r8290, %r8288, %r8280;
	xor.b32  	%r8291, %r8290, %r8279;
	add.s32 	%r8292, %r8291, %r8272;
	add.s32 	%r8293, %r8292, %r8289;
	add.s32 	%r8294, %r8293, %r8183;
	add.s32 	%r8295, %r8294, %r7792;
	shf.l.wrap.b32 	%r8296, %r8279, %r8279, 30;
	shf.l.wrap.b32 	%r8297, %r8295, %r8295, 5;
	xor.b32  	%r8298, %r8296, %r8288;
	xor.b32  	%r8299, %r8298, %r8287;
	add.s32 	%r8300, %r8299, %r8280;
	add.s32 	%r8301, %r8300, %r8297;
	add.s32 	%r8302, %r8301, %r8183;
	add.s32 	%r8303, %r8302, %r7796;
	shf.l.wrap.b32 	%r8304, %r8287, %r8287, 30;
	shf.l.wrap.b32 	%r8305, %r8303, %r8303, 5;
	xor.b32  	%r8306, %r8304, %r8296;
	xor.b32  	%r8307, %r8306, %r8295;
	add.s32 	%r8308, %r8307, %r8288;
	add.s32 	%r8309, %r8308, %r8305;
	add.s32 	%r8310, %r8309, %r8183;
	add.s32 	%r8311, %r8310, %r7800;
	shf.l.wrap.b32 	%r8312, %r8295, %r8295, 30;
	shf.l.wrap.b32 	%r8313, %r8311, %r8311, 5;
	xor.b32  	%r8314, %r8312, %r8304;
	xor.b32  	%r8315, %r8314, %r8303;
	add.s32 	%r8316, %r8315, %r8296;
	add.s32 	%r8317, %r8316, %r8313;
	add.s32 	%r8318, %r8317, %r8183;
	add.s32 	%r8319, %r8318, %r7804;
	shf.l.wrap.b32 	%r8320, %r8303, %r8303, 30;
	shf.l.wrap.b32 	%r8321, %r8319, %r8319, 5;
	xor.b32  	%r8322, %r8320, %r8312;
	xor.b32  	%r8323, %r8322, %r8311;
	add.s32 	%r8324, %r8323, %r8304;
	add.s32 	%r8325, %r8324, %r8321;
	add.s32 	%r8326, %r8325, %r8183;
	add.s32 	%r8327, %r8326, %r7808;
	shf.l.wrap.b32 	%r8328, %r8311, %r8311, 30;
	shf.l.wrap.b32 	%r8329, %r8327, %r8327, 5;
	xor.b32  	%r8330, %r8328, %r8320;
	xor.b32  	%r8331, %r8330, %r8319;
	add.s32 	%r8332, %r8331, %r8312;
	add.s32 	%r8333, %r8332, %r8329;
	add.s32 	%r8334, %r8333, %r8183;
	add.s32 	%r8335, %r8334, %r7812;
	shf.l.wrap.b32 	%r8336, %r8319, %r8319, 30;
	shf.l.wrap.b32 	%r8337, %r8335, %r8335, 5;
	xor.b32  	%r8338, %r8336, %r8328;
	xor.b32  	%r8339, %r8338, %r8327;
	add.s32 	%r8340, %r8339, %r8320;
	add.s32 	%r8341, %r8340, %r8337;
	add.s32 	%r8342, %r8341, %r8183;
	add.s32 	%r8343, %r8342, %r7816;
	shf.l.wrap.b32 	%r8344, %r8327, %r8327, 30;
	shf.l.wrap.b32 	%r8345, %r8343, %r8343, 5;
	xor.b32  	%r8346, %r8344, %r8336;
	and.b32  	%r8347, %r8335, %r8346;
	and.b32  	%r8348, %r8344, %r8336;
	xor.b32  	%r8349, %r8347, %r8348;
	add.s32 	%r8350, %r8349, %r8328;
	add.s32 	%r8351, %r8350, %r8345;
	add.s32 	%r8352, %r8351, %r8184;
	add.s32 	%r8353, %r8352, %r7820;
	shf.l.wrap.b32 	%r8354, %r8335, %r8335, 30;
	shf.l.wrap.b32 	%r8355, %r8353, %r8353, 5;
	xor.b32  	%r8356, %r8354, %r8344;
	and.b32  	%r8357, %r8343, %r8356;
	and.b32  	%r8358, %r8354, %r8344;
	xor.b32  	%r8359, %r8357, %r8358;
	add.s32 	%r8360, %r8359, %r8336;
	add.s32 	%r8361, %r8360, %r8355;
	add.s32 	%r8362, %r8361, %r8184;
	add.s32 	%r8363, %r8362, %r7824;
	shf.l.wrap.b32 	%r8364, %r8343, %r8343, 30;
	shf.l.wrap.b32 	%r8365, %r8363, %r8363, 5;
	xor.b32  	%r8366, %r8364, %r8354;
	and.b32  	%r8367, %r8353, %r8366;
	and.b32  	%r8368, %r8364, %r8354;
	xor.b32  	%r8369, %r8367, %r8368;
	add.s32 	%r8370, %r8369, %r8344;
	add.s32 	%r8371, %r8370, %r8365;
	add.s32 	%r8372, %r8371, %r8184;
	add.s32 	%r8373, %r8372, %r7828;
	shf.l.wrap.b32 	%r8374, %r8353, %r8353, 30;
	shf.l.wrap.b32 	%r8375, %r8373, %r8373, 5;
	xor.b32  	%r8376, %r8374, %r8364;
	and.b32  	%r8377, %r8363, %r8376;
	and.b32  	%r8378, %r8374, %r8364;
	xor.b32  	%r8379, %r8377, %r8378;
	add.s32 	%r8380, %r8379, %r8354;
	add.s32 	%r8381, %r8380, %r8375;
	add.s32 	%r8382, %r8381, %r8184;
	add.s32 	%r8383, %r8382, %r7832;
	shf.l.wrap.b32 	%r8384, %r8363, %r8363, 30;
	shf.l.wrap.b32 	%r8385, %r8383, %r8383, 5;
	xor.b32  	%r8386, %r8384, %r8374;
	and.b32  	%r8387, %r8373, %r8386;
	and.b32  	%r8388, %r8384, %r8374;
	xor.b32  	%r8389, %r8387, %r8388;
	add.s32 	%r8390, %r8389, %r8364;
	add.s32 	%r8391, %r8390, %r8385;
	add.s32 	%r8392, %r8391, %r8184;
	add.s32 	%r8393, %r8392, %r7836;
	shf.l.wrap.b32 	%r8394, %r8373, %r8373, 30;
	shf.l.wrap.b32 	%r8395, %r8393, %r8393, 5;
	xor.b32  	%r8396, %r8394, %r8384;
	and.b32  	%r8397, %r8383, %r8396;
	and.b32  	%r8398, %r8394, %r8384;
	xor.b32  	%r8399, %r8397, %r8398;
	add.s32 	%r8400, %r8399, %r8374;
	add.s32 	%r8401, %r8400, %r8395;
	add.s32 	%r8402, %r8401, %r8184;
	add.s32 	%r8403, %r8402, %r7840;
	shf.l.wrap.b32 	%r8404, %r8383, %r8383, 30;
	shf.l.wrap.b32 	%r8405, %r8403, %r8403, 5;
	xor.b32  	%r8406, %r8404, %r8394;
	and.b32  	%r8407, %r8393, %r8406;
	and.b32  	%r8408, %r8404, %r8394;
	xor.b32  	%r8409, %r8407, %r8408;
	add.s32 	%r8410, %r8409, %r8384;
	add.s32 	%r8411, %r8410, %r8405;
	add.s32 	%r8412, %r8411, %r8184;
	add.s32 	%r8413, %r8412, %r7844;
	shf.l.wrap.b32 	%r8414, %r8393, %r8393, 30;
	shf.l.wrap.b32 	%r8415, %r8413, %r8413, 5;
	xor.b32  	%r8416, %r8414, %r8404;
	and.b32  	%r8417, %r8403, %r8416;
	and.b32  	%r8418, %r8414, %r8404;
	xor.b32  	%r8419, %r8417, %r8418;
	add.s32 	%r8420, %r8419, %r8394;
	add.s32 	%r8421, %r8420, %r8415;
	add.s32 	%r8422, %r8421, %r8184;
	add.s32 	%r8423, %r8422, %r7848;
	shf.l.wrap.b32 	%r8424, %r8403, %r8403, 30;
	shf.l.wrap.b32 	%r8425, %r8423, %r8423, 5;
	xor.b32  	%r8426, %r8424, %r8414;
	and.b32  	%r8427, %r8413, %r8426;
	and.b32  	%r8428, %r8424, %r8414;
	xor.b32  	%r8429, %r8427, %r8428;
	add.s32 	%r8430, %r8429, %r8404;
	add.s32 	%r8431, %r8430, %r8425;
	add.s32 	%r8432, %r8431, %r8184;
	add.s32 	%r8433, %r8432, %r7852;
	shf.l.wrap.b32 	%r8434, %r8413, %r8413, 30;
	shf.l.wrap.b32 	%r8435, %r8433, %r8433, 5;
	xor.b32  	%r8436, %r8434, %r8424;
	and.b32  	%r8437, %r8423, %r8436;
	and.b32  	%r8438, %r8434, %r8424;
	xor.b32  	%r8439, %r8437, %r8438;
	add.s32 	%r8440, %r8439, %r8414;
	add.s32 	%r8441, %r8440, %r8435;
	add.s32 	%r8442, %r8441, %r8184;
	add.s32 	%r8443, %r8442, %r7856;
	shf.l.wrap.b32 	%r8444, %r8423, %r8423, 30;
	shf.l.wrap.b32 	%r8445, %r8443, %r8443, 5;
	xor.b32  	%r8446, %r8444, %r8434;
	and.b32  	%r8447, %r8433, %r8446;
	and.b32  	%r8448, %r8444, %r8434;
	xor.b32  	%r8449, %r8447, %r8448;
	add.s32 	%r8450, %r8449, %r8424;
	add.s32 	%r8451, %r8450, %r8445;
	add.s32 	%r8452, %r8451, %r8184;
	add.s32 	%r8453, %r8452, %r7860;
	shf.l.wrap.b32 	%r8454, %r8433, %r8433, 30;
	shf.l.wrap.b32 	%r8455, %r8453, %r8453, 5;
	xor.b32  	%r8456, %r8454, %r8444;
	and.b32  	%r8457, %r8443, %r8456;
	and.b32  	%r8458, %r8454, %r8444;
	xor.b32  	%r8459, %r8457, %r8458;
	add.s32 	%r8460, %r8459, %r8434;
	add.s32 	%r8461, %r8460, %r8455;
	add.s32 	%r8462, %r8461, %r8184;
	add.s32 	%r8463, %r8462, %r7864;
	shf.l.wrap.b32 	%r8464, %r8443, %r8443, 30;
	shf.l.wrap.b32 	%r8465, %r8463, %r8463, 5;
	xor.b32  	%r8466, %r8464, %r8454;
	and.b32  	%r8467, %r8453, %r8466;
	and.b32  	%r8468, %r8464, %r8454;
	xor.b32  	%r8469, %r8467, %r8468;
	add.s32 	%r8470, %r8469, %r8444;
	add.s32 	%r8471, %r8470, %r8465;
	add.s32 	%r8472, %r8471, %r8184;
	add.s32 	%r8473, %r8472, %r7868;
	shf.l.wrap.b32 	%r8474, %r8453, %r8453, 30;
	shf.l.wrap.b32 	%r8475, %r8473, %r8473, 5;
	xor.b32  	%r8476, %r8474, %r8464;
	and.b32  	%r8477, %r8463, %r8476;
	and.b32  	%r8478, %r8474, %r8464;
	xor.b32  	%r8479, %r8477, %r8478;
	add.s32 	%r8480, %r8479, %r8454;
	add.s32 	%r8481, %r8480, %r8475;
	add.s32 	%r8482, %r8481, %r8184;
	add.s32 	%r8483, %r8482, %r7872;
	shf.l.wrap.b32 	%r8484, %r8463, %r8463, 30;
	shf.l.wrap.b32 	%r8485, %r8483, %r8483, 5;
	xor.b32  	%r8486, %r8484, %r8474;
	and.b32  	%r8487, %r8473, %r8486;
	and.b32  	%r8488, %r8484, %r8474;
	xor.b32  	%r8489, %r8487, %r8488;
	add.s32 	%r8490, %r8489, %r8464;
	add.s32 	%r8491, %r8490, %r8485;
	add.s32 	%r8492, %r8491, %r8184;
	add.s32 	%r8493, %r8492, %r7876;
	shf.l.wrap.b32 	%r8494, %r8473, %r8473, 30;
	shf.l.wrap.b32 	%r8495, %r8493, %r8493, 5;
	xor.b32  	%r8496, %r8494, %r8484;
	and.b32  	%r8497, %r8483, %r8496;
	and.b32  	%r8498, %r8494, %r8484;
	xor.b32  	%r8499, %r8497, %r8498;
	add.s32 	%r8500, %r8499, %r8474;
	add.s32 	%r8501, %r8500, %r8495;
	add.s32 	%r8502, %r8501, %r8184;
	add.s32 	%r8503, %r8502, %r7880;
	shf.l.wrap.b32 	%r8504, %r8483, %r8483, 30;
	shf.l.wrap.b32 	%r8505, %r8503, %r8503, 5;
	xor.b32  	%r8506, %r8504, %r8494;
	and.b32  	%r8507, %r8493, %r8506;
	and.b32  	%r8508, %r8504, %r8494;
	xor.b32  	%r8509, %r8507, %r8508;
	add.s32 	%r8510, %r8509, %r8484;
	add.s32 	%r8511, %r8510, %r8505;
	add.s32 	%r8512, %r8511, %r8184;
	add.s32 	%r8513, %r8512, %r7884;
	shf.l.wrap.b32 	%r8514, %r8493, %r8493, 30;
	shf.l.wrap.b32 	%r8515, %r8513, %r8513, 5;
	xor.b32  	%r8516, %r8514, %r8504;
	and.b32  	%r8517, %r8503, %r8516;
	and.b32  	%r8518, %r8514, %r8504;
	xor.b32  	%r8519, %r8517, %r8518;
	add.s32 	%r8520, %r8519, %r8494;
	add.s32 	%r8521, %r8520, %r8515;
	add.s32 	%r8522, %r8521, %r8184;
	add.s32 	%r8523, %r8522, %r7888;
	shf.l.wrap.b32 	%r8524, %r8503, %r8503, 30;
	shf.l.wrap.b32 	%r8525, %r8523, %r8523, 5;
	xor.b32  	%r8526, %r8524, %r8514;
	and.b32  	%r8527, %r8513, %r8526;
	and.b32  	%r8528, %r8524, %r8514;
	xor.b32  	%r8529, %r8527, %r8528;
	add.s32 	%r8530, %r8529, %r8504;
	add.s32 	%r8531, %r8530, %r8525;
	add.s32 	%r8532, %r8531, %r8184;
	add.s32 	%r8533, %r8532, %r7892;
	shf.l.wrap.b32 	%r8534, %r8513, %r8513, 30;
	shf.l.wrap.b32 	%r8535, %r8533, %r8533, 5;
	xor.b32  	%r8536, %r8534, %r8524;
	and.b32  	%r8537, %r8523, %r8536;
	and.b32  	%r8538, %r8534, %r8524;
	xor.b32  	%r8539, %r8537, %r8538;
	add.s32 	%r8540, %r8539, %r8514;
	add.s32 	%r8541, %r8540, %r8535;
	add.s32 	%r8542, %r8541, %r8184;
	add.s32 	%r8543, %r8542, %r7896;
	shf.l.wrap.b32 	%r8544, %r8523, %r8523, 30;
	ld.local.u32 	%r8545, [%rd6+112];
	shf.l.wrap.b32 	%r8546, %r8543, %r8543, 5;
	xor.b32  	%r8547, %r8544, %r8534;
	xor.b32  	%r8548, %r8547, %r8533;
	add.s32 	%r8549, %r8548, %r8524;
	add.s32 	%r8550, %r8549, %r8546;
	add.s32 	%r8551, %r8550, %r8545;
	add.s32 	%r8552, %r8551, %r7900;
	shf.l.wrap.b32 	%r8553, %r8533, %r8533, 30;
	shf.l.wrap.b32 	%r8554, %r8552, %r8552, 5;
	xor.b32  	%r8555, %r8553, %r8544;
	xor.b32  	%r8556, %r8555, %r8543;
	add.s32 	%r8557, %r8556, %r8534;
	add.s32 	%r8558, %r8557, %r8554;
	add.s32 	%r8559, %r8558, %r8545;
	add.s32 	%r8560, %r8559, %r7904;
	shf.l.wrap.b32 	%r8561, %r8543, %r8543, 30;
	shf.l.wrap.b32 	%r8562, %r8560, %r8560, 5;
	xor.b32  	%r8563, %r8561, %r8553;
	xor.b32  	%r8564, %r8563, %r8552;
	add.s32 	%r8565, %r8564, %r8544;
	add.s32 	%r8566, %r8565, %r8562;
	add.s32 	%r8567, %r8566, %r8545;
	add.s32 	%r8568, %r8567, %r7908;
	shf.l.wrap.b32 	%r8569, %r8552, %r8552, 30;
	shf.l.wrap.b32 	%r8570, %r8568, %r8568, 5;
	xor.b32  	%r8571, %r8569, %r8561;
	xor.b32  	%r8572, %r8571, %r8560;
	add.s32 	%r8573, %r8572, %r8553;
	add.s32 	%r8574, %r8573, %r8570;
	add.s32 	%r8575, %r8574, %r8545;
	add.s32 	%r8576, %r8575, %r7912;
	shf.l.wrap.b32 	%r8577, %r8560, %r8560, 30;
	shf.l.wrap.b32 	%r8578, %r8576, %r8576, 5;
	xor.b32  	%r8579, %r8577, %r8569;
	xor.b32  	%r8580, %r8579, %r8568;
	add.s32 	%r8581, %r8580, %r8561;
	add.s32 	%r8582, %r8581, %r8578;
	add.s32 	%r8583, %r8582, %r8545;
	add.s32 	%r8584, %r8583, %r7916;
	shf.l.wrap.b32 	%r8585, %r8568, %r8568, 30;
	shf.l.wrap.b32 	%r8586, %r8584, %r8584, 5;
	xor.b32  	%r8587, %r8585, %r8577;
	xor.b32  	%r8588, %r8587, %r8576;
	add.s32 	%r8589, %r8588, %r8569;
	add.s32 	%r8590, %r8589, %r8586;
	add.s32 	%r8591, %r8590, %r8545;
	add.s32 	%r8592, %r8591, %r7920;
	shf.l.wrap.b32 	%r8593, %r8576, %r8576, 30;
	shf.l.wrap.b32 	%r8594, %r8592, %r8592, 5;
	xor.b32  	%r8595, %r8593, %r8585;
	xor.b32  	%r8596, %r8595, %r8584;
	add.s32 	%r8597, %r8596, %r8577;
	add.s32 	%r8598, %r8597, %r8594;
	add.s32 	%r8599, %r8598, %r8545;
	add.s32 	%r8600, %r8599, %r7924;
	shf.l.wrap.b32 	%r8601, %r8584, %r8584, 30;
	shf.l.wrap.b32 	%r8602, %r8600, %r8600, 5;
	xor.b32  	%r8603, %r8601, %r8593;
	xor.b32  	%r8604, %r8603, %r8592;
	add.s32 	%r8605, %r8604, %r8585;
	add.s32 	%r8606, %r8605, %r8602;
	add.s32 	%r8607, %r8606, %r8545;
	add.s32 	%r8608, %r8607, %r7928;
	shf.l.wrap.b32 	%r8609, %r8592, %r8592, 30;
	shf.l.wrap.b32 	%r8610, %r8608, %r8608, 5;
	xor.b32  	%r8611, %r8609, %r8601;
	xor.b32  	%r8612, %r8611, %r8600;
	add.s32 	%r8613, %r8612, %r8593;
	add.s32 	%r8614, %r8613, %r8610;
	add.s32 	%r8615, %r8614, %r8545;
	add.s32 	%r8616, %r8615, %r7932;
	shf.l.wrap.b32 	%r8617, %r8600, %r8600, 30;
	shf.l.wrap.b32 	%r8618, %r8616, %r8616, 5;
	xor.b32  	%r8619, %r8617, %r8609;
	xor.b32  	%r8620, %r8619, %r8608;
	add.s32 	%r8621, %r8620, %r8601;
	add.s32 	%r8622, %r8621, %r8618;
	add.s32 	%r8623, %r8622, %r8545;
	add.s32 	%r8624, %r8623, %r7936;
	shf.l.wrap.b32 	%r8625, %r8608, %r8608, 30;
	shf.l.wrap.b32 	%r8626, %r8624, %r8624, 5;
	xor.b32  	%r8627, %r8625, %r8617;
	xor.b32  	%r8628, %r8627, %r8616;
	add.s32 	%r8629, %r8628, %r8609;
	add.s32 	%r8630, %r8629, %r8626;
	add.s32 	%r8631, %r8630, %r8545;
	add.s32 	%r8632, %r8631, %r7940;
	shf.l.wrap.b32 	%r8633, %r8616, %r8616, 30;
	shf.l.wrap.b32 	%r8634, %r8632, %r8632, 5;
	xor.b32  	%r8635, %r8633, %r8625;
	xor.b32  	%r8636, %r8635, %r8624;
	add.s32 	%r8637, %r8636, %r8617;
	add.s32 	%r8638, %r8637, %r8634;
	add.s32 	%r8639, %r8638, %r8545;
	add.s32 	%r8640, %r8639, %r7944;
	shf.l.wrap.b32 	%r8641, %r8624, %r8624, 30;
	shf.l.wrap.b32 	%r8642, %r8640, %r8640, 5;
	xor.b32  	%r8643, %r8641, %r8633;
	xor.b32  	%r8644, %r8643, %r8632;
	add.s32 	%r8645, %r8644, %r8625;
	add.s32 	%r8646, %r8645, %r8642;
	add.s32 	%r8647, %r8646, %r8545;
	add.s32 	%r8648, %r8647, %r7948;
	shf.l.wrap.b32 	%r8649, %r8632, %r8632, 30;
	shf.l.wrap.b32 	%r8650, %r8648, %r8648, 5;
	xor.b32  	%r8651, %r8649, %r8641;
	xor.b32  	%r8652, %r8651, %r8640;
	add.s32 	%r8653, %r8652, %r8633;
	add.s32 	%r8654, %r8653, %r8650;
	add.s32 	%r8655, %r8654, %r8545;
	add.s32 	%r8656, %r8655, %r7952;
	shf.l.wrap.b32 	%r8657, %r8640, %r8640, 30;
	shf.l.wrap.b32 	%r8658, %r8656, %r8656, 5;
	xor.b32  	%r8659, %r8657, %r8649;
	xor.b32  	%r8660, %r8659, %r8648;
	add.s32 	%r8661, %r8660, %r8641;
	add.s32 	%r8662, %r8661, %r8658;
	add.s32 	%r8663, %r8662, %r8545;
	add.s32 	%r8664, %r8663, %r7956;
	shf.l.wrap.b32 	%r8665, %r8648, %r8648, 30;
	shf.l.wrap.b32 	%r8666, %r8664, %r8664, 5;
	xor.b32  	%r8667, %r8665, %r8657;
	xor.b32  	%r8668, %r8667, %r8656;
	add.s32 	%r8669, %r8668, %r8649;
	add.s32 	%r8670, %r8669, %r8666;
	add.s32 	%r8671, %r8670, %r8545;
	add.s32 	%r8672, %r8671, %r7960;
	shf.l.wrap.b32 	%r8673, %r8656, %r8656, 30;
	shf.l.wrap.b32 	%r8674, %r8672, %r8672, 5;
	xor.b32  	%r8675, %r8673, %r8665;
	xor.b32  	%r8676, %r8675, %r8664;
	add.s32 	%r8677, %r8676, %r8657;
	add.s32 	%r8678, %r8677, %r8674;
	add.s32 	%r8679, %r8678, %r8545;
	add.s32 	%r8680, %r8679, %r7964;
	shf.l.wrap.b32 	%r8681, %r8664, %r8664, 30;
	shf.l.wrap.b32 	%r8682, %r8680, %r8680, 5;
	xor.b32  	%r8683, %r8681, %r8673;
	xor.b32  	%r8684, %r8683, %r8672;
	add.s32 	%r8685, %r8684, %r8665;
	add.s32 	%r8686, %r8685, %r8682;
	add.s32 	%r8687, %r8686, %r8545;
	add.s32 	%r8688, %r8687, %r7968;
	shf.l.wrap.b32 	%r8689, %r8672, %r8672, 30;
	shf.l.wrap.b32 	%r8690, %r8688, %r8688, 5;
	xor.b32  	%r8691, %r8689, %r8681;
	xor.b32  	%r8692, %r8691, %r8680;
	add.s32 	%r8693, %r8692, %r8673;
	add.s32 	%r8694, %r8693, %r8690;
	add.s32 	%r8695, %r8694, %r8545;
	add.s32 	%r8696, %r8695, %r7972;
	shf.l.wrap.b32 	%r8697, %r8680, %r8680, 30;
	shf.l.wrap.b32 	%r8698, %r8696, %r8696, 5;
	xor.b32  	%r8699, %r8697, %r8689;
	xor.b32  	%r8700, %r8699, %r8688;
	add.s32 	%r8701, %r8700, %r8681;
	add.s32 	%r8702, %r8701, %r8698;
	add.s32 	%r8703, %r8702, %r8545;
	add.s32 	%r8704, %r8703, %r7976;
	shf.l.wrap.b32 	%r8705, %r8688, %r8688, 30;
	add.s32 	%r8706, %r7981, %r8704;
	add.s32 	%r8707, %r7982, %r8696;
	st.local.v2.u32 	[%rd6+80], {%r8706, %r8707};
	add.s32 	%r8708, %r7979, %r8705;
	add.s32 	%r8709, %r7980, %r8697;
	st.local.v2.u32 	[%rd6+88], {%r8708, %r8709};
	add.s32 	%r8710, %r7977, %r8689;
	st.local.u32 	[%rd6+96], %r8710;
	ld.local.u64 	%rd307, [%rd6+72];
	add.s64 	%rd308, %rd307, 512;
	st.local.u64 	[%rd6+72], %rd308;
	mov.b32 	%r22012, 0;
	st.local.u32 	[%rd6+64], %r22012;
$L__BB0_161:
	add.s64 	%rd660, %rd660, 1;
	setp.ne.s64 	%p192, %rd660, %rd20;
	@%p192 bra 	$L__BB0_159;
$L__BB0_162:
	setp.gt.u32 	%p193, %r22012, 55;
	@%p193 bra 	$L__BB0_177;
	cvt.u64.u32 	%rd373, %r22012;
	add.s64 	%rd374, %rd6, %rd373;
	mov.b16 	%rs665, 128;
	st.local.u8 	[%rd374], %rs665;
	setp.eq.s32 	%p204, %r22012, 55;
	@%p204 bra 	$L__BB0_192;
	sub.s32 	%r15, 55, %r22012;
	and.b32  	%r16, %r15, 15;
	setp.gt.u32 	%p205, %r22012, 39;
	@%p205 bra 	$L__BB0_167;
	and.b32  	%r17, %r15, 48;
	mov.b32 	%r22016, 0;
$L__BB0_166:
	.pragma "nounroll";
	cvt.u64.u32 	%rd375, %r22012;
	add.s64 	%rd376, %rd6, %rd375;
	mov.b16 	%rs666, 0;
	st.local.u8 	[%rd376+1], %rs666;
	st.local.u8 	[%rd376+2], %rs666;
	st.local.u8 	[%rd376+3], %rs666;
	st.local.u8 	[%rd376+4], %rs666;
	st.local.u8 	[%rd376+5], %rs666;
	st.local.u8 	[%rd376+6], %rs666;
	st.local.u8 	[%rd376+7], %rs666;
	st.local.u8 	[%rd376+8], %rs666;
	st.local.u8 	[%rd376+9], %rs666;
	st.local.u8 	[%rd376+10], %rs666;
	st.local.u8 	[%rd376+11], %rs666;
	st.local.u8 	[%rd376+12], %rs666;
	st.local.u8 	[%rd376+13], %rs666;
	st.local.u8 	[%rd376+14], %rs666;
	st.local.u8 	[%rd376+15], %rs666;
	add.s32 	%r22012, %r22012, 16;
	st.local.u8 	[%rd376+16], %rs666;
	add.s32 	%r22016, %r22016, 16;
	setp.eq.s32 	%p206, %r22016, %r17;
	@%p206 bra 	$L__BB0_167;
	bra.uni 	$L__BB0_166;
$L__BB0_167:
	setp.eq.s32 	%p207, %r16, 0;
	@%p207 bra 	$L__BB0_192;
	and.b32  	%r38, %r15, 7;
	setp.lt.u32 	%p208, %r16, 8;
	@%p208 bra 	$L__BB0_170;
	cvt.u64.u32 	%rd377, %r22012;
	add.s64 	%rd378, %rd6, %rd377;
	mov.b16 	%rs667, 0;
	st.local.u8 	[%rd378+1], %rs667;
	st.local.u8 	[%rd378+2], %rs667;
	st.local.u8 	[%rd378+3], %rs667;
	st.local.u8 	[%rd378+4], %rs667;
	st.local.u8 	[%rd378+5], %rs667;
	st.local.u8 	[%rd378+6], %rs667;
	st.local.u8 	[%rd378+7], %rs667;
	add.s32 	%r22012, %r22012, 8;
	st.local.u8 	[%rd378+8], %rs667;
$L__BB0_170:
	setp.eq.s32 	%p209, %r38, 0;
	@%p209 bra 	$L__BB0_192;
	and.b32  	%r41, %r15, 3;
	setp.lt.u32 	%p210, %r38, 4;
	@%p210 bra 	$L__BB0_173;
	cvt.u64.u32 	%rd379, %r22012;
	add.s64 	%rd380, %rd6, %rd379;
	mov.b16 	%rs668, 0;
	st.local.u8 	[%rd380+1], %rs668;
	st.local.u8 	[%rd380+2], %rs668;
	st.local.u8 	[%rd380+3], %rs668;
	add.s32 	%r22012, %r22012, 4;
	st.local.u8 	[%rd380+4], %rs668;
$L__BB0_173:
	setp.eq.s32 	%p211, %r41, 0;
	@%p211 bra 	$L__BB0_192;
	cvt.u64.u32 	%rd381, %r22012;
	add.s64 	%rd30, %rd6, %rd381;
	mov.b16 	%rs669, 0;
	st.local.u8 	[%rd30+1], %rs669;
	setp.eq.s32 	%p212, %r41, 1;
	@%p212 bra 	$L__BB0_192;
	mov.b16 	%rs670, 0;
	st.local.u8 	[%rd30+2], %rs670;
	setp.eq.s32 	%p213, %r41, 2;
	@%p213 bra 	$L__BB0_192;
	mov.b16 	%rs671, 0;
	st.local.u8 	[%rd30+3], %rs671;
	bra.uni 	$L__BB0_192;
$L__BB0_177:
	cvt.u64.u32 	%rd309, %r22012;
	add.s64 	%rd310, %rd6, %rd309;
	mov.b16 	%rs626, 128;
	st.local.u8 	[%rd310], %rs626;
	add.s32 	%r22019, %r22012, 1;
	setp.gt.u32 	%p194, %r22019, 63;
	@%p194 bra 	$L__BB0_191;
	sub.s32 	%r23, 63, %r22012;
	and.b32  	%r24, %r23, 15;
	add.s32 	%r8711, %r22012, -48;
	setp.lt.u32 	%p195, %r8711, 15;
	@%p195 bra 	$L__BB0_181;
	and.b32  	%r25, %r23, -16;
	mov.b32 	%r22018, 0;
$L__BB0_180:
	.pragma "nounroll";
	cvt.u64.u32 	%rd311, %r22019;
	add.s64 	%rd312, %rd6, %rd311;
	mov.b16 	%rs627, 0;
	st.local.u8 	[%rd312], %rs627;
	add.s32 	%r8713, %r22019, 1;
	cvt.u64.u32 	%rd313, %r8713;
	add.s64 	%rd314, %rd6, %rd313;
	st.local.u8 	[%rd314], %rs627;
	add.s32 	%r8714, %r22019, 2;
	cvt.u64.u32 	%rd315, %r8714;
	add.s64 	%rd316, %rd6, %rd315;
	st.local.u8 	[%rd316], %rs627;
	add.s32 	%r8715, %r22019, 3;
	cvt.u64.u32 	%rd317, %r8715;
	add.s64 	%rd318, %rd6, %rd317;
	st.local.u8 	[%rd318], %rs627;
	add.s32 	%r8716, %r22019, 4;
	cvt.u64.u32 	%rd319, %r8716;
	add.s64 	%rd320, %rd6, %rd319;
	st.local.u8 	[%rd320], %rs627;
	add.s32 	%r8717, %r22019, 5;
	cvt.u64.u32 	%rd321, %r8717;
	add.s64 	%rd322, %rd6, %rd321;
	st.local.u8 	[%rd322], %rs627;
	add.s32 	%r8718, %r22019, 6;
	cvt.u64.u32 	%rd323, %r8718;
	add.s64 	%rd324, %rd6, %rd323;
	st.local.u8 	[%rd324], %rs627;
	add.s32 	%r8719, %r22019, 7;
	cvt.u64.u32 	%rd325, %r8719;
	add.s64 	%rd326, %rd6, %rd325;
	st.local.u8 	[%rd326], %rs627;
	add.s32 	%r8720, %r22019, 8;
	cvt.u64.u32 	%rd327, %r8720;
	add.s64 	%rd328, %rd6, %rd327;
	st.local.u8 	[%rd328], %rs627;
	add.s32 	%r8721, %r22019, 9;
	cvt.u64.u32 	%rd329, %r8721;
	add.s64 	%rd330, %rd6, %rd329;
	st.local.u8 	[%rd330], %rs627;
	add.s32 	%r8722, %r22019, 10;
	cvt.u64.u32 	%rd331, %r8722;
	add.s64 	%rd332, %rd6, %rd331;
	st.local.u8 	[%rd332], %rs627;
	add.s32 	%r8723, %r22019, 11;
	cvt.u64.u32 	%rd333, %r8723;
	add.s64 	%rd334, %rd6, %rd333;
	st.local.u8 	[%rd334], %rs627;
	add.s32 	%r8724, %r22019, 12;
	cvt.u64.u32 	%rd335, %r8724;
	add.s64 	%rd336, %rd6, %rd335;
	st.local.u8 	[%rd336], %rs627;
	add.s32 	%r8725, %r22019, 13;
	cvt.u64.u32 	%rd337, %r8725;
	add.s64 	%rd338, %rd6, %rd337;
	st.local.u8 	[%rd338], %rs627;
	add.s32 	%r8726, %r22019, 14;
	cvt.u64.u32 	%rd339, %r8726;
	add.s64 	%rd340, %rd6, %rd339;
	st.local.u8 	[%rd340], %rs627;
	add.s32 	%r8727, %r22019, 15;
	cvt.u64.u32 	%rd341, %r8727;
	add.s64 	%rd342, %rd6, %rd341;
	st.local.u8 	[%rd342], %rs627;
	add.s32 	%r22019, %r22019, 16;
	add.s32 	%r22018, %r22018, 16;
	setp.ne.s32 	%p196, %r22018, %r25;
	@%p196 bra 	$L__BB0_180;
$L__BB0_181:
	setp.eq.s32 	%p197, %r24, 0;
	@%p197 bra 	$L__BB0_191;
	and.b32  	%r31, %r23, 7;
	setp.lt.u32 	%p198, %r24, 8;
	@%p198 bra 	$L__BB0_184;
	cvt.u64.u32 	%rd343, %r22019;
	add.s64 	%rd344, %rd6, %rd343;
	mov.b16 	%rs628, 0;
	st.local.u8 	[%rd344], %rs628;
	add.s32 	%r8728, %r22019, 1;
	cvt.u64.u32 	%rd345, %r8728;
	add.s64 	%rd346, %rd6, %rd345;
	st.local.u8 	[%rd346], %rs628;
	add.s32 	%r8729, %r22019, 2;
	cvt.u64.u32 	%rd347, %r8729;
	add.s64 	%rd348, %rd6, %rd347;
	st.local.u8 	[%rd348], %rs628;
	add.s32 	%r8730, %r22019, 3;
	cvt.u64.u32 	%rd349, %r8730;
	add.s64 	%rd350, %rd6, %rd349;
	st.local.u8 	[%rd350], %rs628;
	add.s32 	%r8731, %r22019, 4;
	cvt.u64.u32 	%rd351, %r8731;
	add.s64 	%rd352, %rd6, %rd351;
	st.local.u8 	[%rd352], %rs628;
	add.s32 	%r8732, %r22019, 5;
	cvt.u64.u32 	%rd353, %r8732;
	add.s64 	%rd354, %rd6, %rd353;
	st.local.u8 	[%rd354], %rs628;
	add.s32 	%r8733, %r22019, 6;
	cvt.u64.u32 	%rd355, %r8733;
	add.s64 	%rd356, %rd6, %rd355;
	st.local.u8 	[%rd356], %rs628;
	add.s32 	%r8734, %r22019, 7;
	cvt.u64.u32 	%rd357, %r8734;
	add.s64 	%rd358, %rd6, %rd357;
	st.local.u8 	[%rd358], %rs628;
	add.s32 	%r22019, %r22019, 8;
$L__BB0_184:
	setp.eq.s32 	%p199, %r31, 0;
	@%p199 bra 	$L__BB0_191;
	and.b32  	%r34, %r23, 3;
	setp.lt.u32 	%p200, %r31, 4;
	@%p200 bra 	$L__BB0_187;
	cvt.u64.u32 	%rd359, %r22019;
	add.s64 	%rd360, %rd6, %rd359;
	mov.b16 	%rs629, 0;
	st.local.u8 	[%rd360], %rs629;
	add.s32 	%r8735, %r22019, 1;
	cvt.u64.u32 	%rd361, %r8735;
	add.s64 	%rd362, %rd6, %rd361;
	st.local.u8 	[%rd362], %rs629;
	add.s32 	%r8736, %r22019, 2;
	cvt.u64.u32 	%rd363, %r8736;
	add.s64 	%rd364, %rd6, %rd363;
	st.local.u8 	[%rd364], %rs629;
	add.s32 	%r8737, %r22019, 3;
	cvt.u64.u32 	%rd365, %r8737;
	add.s64 	%rd366, %rd6, %rd365;
	st.local.u8 	[%rd366], %rs629;
	add.s32 	%r22019, %r22019, 4;
$L__BB0_187:
	setp.eq.s32 	%p201, %r34, 0;
	@%p201 bra 	$L__BB0_191;
	cvt.u64.u32 	%rd367, %r22019;
	add.s64 	%rd368, %rd6, %rd367;
	mov.b16 	%rs630, 0;
	st.local.u8 	[%rd368], %rs630;
	setp.eq.s32 	%p202, %r34, 1;
	@%p202 bra 	$L__BB0_191;
	add.s32 	%r8738, %r22019, 1;
	cvt.u64.u32 	%rd369, %r8738;
	add.s64 	%rd370, %rd6, %rd369;
	mov.b16 	%rs631, 0;
	st.local.u8 	[%rd370], %rs631;
	setp.eq.s32 	%p203, %r34, 2;
	@%p203 bra 	$L__BB0_191;
	add.s32 	%r8739, %r22019, 2;
	cvt.u64.u32 	%rd371, %r8739;
	add.s64 	%rd372, %rd6, %rd371;
	mov.b16 	%rs632, 0;
	st.local.u8 	[%rd372], %rs632;
$L__BB0_191:
	ld.local.v2.b32 	{%r8740, %r8741}, [%rd6];
	bfe.u32 	%r8742, %r8741, 16, 8;
	cvt.u16.u32 	%rs633, %r8742;
	bfe.u32 	%r8743, %r8741, 8, 8;
	bfe.u32 	%r8744, %r8741, 0, 8;
	bfe.u32 	%r8745, %r8740, 16, 8;
	cvt.u16.u32 	%rs634, %r8745;
	bfe.u32 	%r8746, %r8740, 8, 8;
	bfe.u32 	%r8747, %r8740, 0, 8;
	shl.b32 	%r8748, %r8747, 24;
	shl.b32 	%r8749, %r8746, 16;
	and.b32  	%r8750, %r8749, 16711680;
	or.b32  	%r8751, %r8750, %r8748;
	and.b16  	%rs635, %rs634, 255;
	mul.wide.u16 	%r8752, %rs635, 256;
	or.b32  	%r8753, %r8751, %r8752;
	bfe.u32 	%r8754, %r8740, 24, 8;
	or.b32  	%r8755, %r8753, %r8754;
	shl.b32 	%r8756, %r8744, 24;
	shl.b32 	%r8757, %r8743, 16;
	and.b32  	%r8758, %r8757, 16711680;
	or.b32  	%r8759, %r8758, %r8756;
	and.b16  	%rs636, %rs633, 255;
	mul.wide.u16 	%r8760, %rs636, 256;
	or.b32  	%r8761, %r8759, %r8760;
	bfe.u32 	%r8762, %r8741, 24, 8;
	or.b32  	%r8763, %r8761, %r8762;
	ld.local.v2.b32 	{%r8764, %r8765}, [%rd6+8];
	bfe.u32 	%r8766, %r8765, 16, 8;
	cvt.u16.u32 	%rs637, %r8766;
	bfe.u32 	%r8767, %r8765, 8, 8;
	bfe.u32 	%r8768, %r8765, 0, 8;
	bfe.u32 	%r8769, %r8764, 16, 8;
	cvt.u16.u32 	%rs638, %r8769;
	bfe.u32 	%r8770, %r8764, 8, 8;
	bfe.u32 	%r8771, %r8764, 0, 8;
	shl.b32 	%r8772, %r8771, 24;
	shl.b32 	%r8773, %r8770, 16;
	and.b32  	%r8774, %r8773, 16711680;
	or.b32  	%r8775, %r8774, %r8772;
	and.b16  	%rs639, %rs638, 255;
	mul.wide.u16 	%r8776, %rs639, 256;
	or.b32  	%r8777, %r8775, %r8776;
	bfe.u32 	%r8778, %r8764, 24, 8;
	or.b32  	%r8779, %r8777, %r8778;
	shl.b32 	%r8780, %r8768, 24;
	shl.b32 	%r8781, %r8767, 16;
	and.b32  	%r8782, %r8781, 16711680;
	or.b32  	%r8783, %r8782, %r8780;
	and.b16  	%rs640, %rs637, 255;
	mul.wide.u16 	%r8784, %rs640, 256;
	or.b32  	%r8785, %r8783, %r8784;
	bfe.u32 	%r8786, %r8765, 24, 8;
	or.b32  	%r8787, %r8785, %r8786;
	ld.local.v2.b32 	{%r8788, %r8789}, [%rd6+16];
	bfe.u32 	%r8790, %r8789, 16, 8;
	cvt.u16.u32 	%rs641, %r8790;
	bfe.u32 	%r8791, %r8789, 8, 8;
	bfe.u32 	%r8792, %r8789, 0, 8;
	bfe.u32 	%r8793, %r8788, 16, 8;
	cvt.u16.u32 	%rs642, %r8793;
	bfe.u32 	%r8794, %r8788, 8, 8;
	bfe.u32 	%r8795, %r8788, 0, 8;
	shl.b32 	%r8796, %r8795, 24;
	shl.b32 	%r8797, %r8794, 16;
	and.b32  	%r8798, %r8797, 16711680;
	or.b32  	%r8799, %r8798, %r8796;
	and.b16  	%rs643, %rs642, 255;
	mul.wide.u16 	%r8800, %rs643, 256;
	or.b32  	%r8801, %r8799, %r8800;
	bfe.u32 	%r8802, %r8788, 24, 8;
	or.b32  	%r8803, %r8801, %r8802;
	shl.b32 	%r8804, %r8792, 24;
	shl.b32 	%r8805, %r8791, 16;
	and.b32  	%r8806, %r8805, 16711680;
	or.b32  	%r8807, %r8806, %r8804;
	and.b16  	%rs644, %rs641, 255;
	mul.wide.u16 	%r8808, %rs644, 256;
	or.b32  	%r8809, %r8807, %r8808;
	bfe.u32 	%r8810, %r8789, 24, 8;
	or.b32  	%r8811, %r8809, %r8810;
	ld.local.v2.b32 	{%r8812, %r8813}, [%rd6+24];
	bfe.u32 	%r8814, %r8813, 16, 8;
	cvt.u16.u32 	%rs645, %r8814;
	bfe.u32 	%r8815, %r8813, 8, 8;
	bfe.u32 	%r8816, %r8813, 0, 8;
	bfe.u32 	%r8817, %r8812, 16, 8;
	cvt.u16.u32 	%rs646, %r8817;
	bfe.u32 	%r8818, %r8812, 8, 8;
	bfe.u32 	%r8819, %r8812, 0, 8;
	shl.b32 	%r8820, %r8819, 24;
	shl.b32 	%r8821, %r8818, 16;
	and.b32  	%r8822, %r8821, 16711680;
	or.b32  	%r8823, %r8822, %r8820;
	and.b16  	%rs647, %rs646, 255;
	mul.wide.u16 	%r8824, %rs647, 256;
	or.b32  	%r8825, %r8823, %r8824;
	bfe.u32 	%r8826, %r8812, 24, 8;
	or.b32  	%r8827, %r8825, %r8826;
	shl.b32 	%r8828, %r8816, 24;
	shl.b32 	%r8829, %r8815, 16;
	and.b32  	%r8830, %r8829, 16711680;
	or.b32  	%r8831, %r8830, %r8828;
	and.b16  	%rs648, %rs645, 255;
	mul.wide.u16 	%r8832, %rs648, 256;
	or.b32  	%r8833, %r8831, %r8832;
	bfe.u32 	%r8834, %r8813, 24, 8;
	or.b32  	%r8835, %r8833, %r8834;
	ld.local.v2.b32 	{%r8836, %r8837}, [%rd6+32];
	bfe.u32 	%r8838, %r8837, 16, 8;
	cvt.u16.u32 	%rs649, %r8838;
	bfe.u32 	%r8839, %r8837, 8, 8;
	bfe.u32 	%r8840, %r8837, 0, 8;
	bfe.u32 	%r8841, %r8836, 16, 8;
	cvt.u16.u32 	%rs650, %r8841;
	bfe.u32 	%r8842, %r8836, 8, 8;
	bfe.u32 	%r8843, %r8836, 0, 8;
	shl.b32 	%r8844, %r8843, 24;
	shl.b32 	%r8845, %r8842, 16;
	and.b32  	%r8846, %r8845, 16711680;
	or.b32  	%r8847, %r8846, %r8844;
	and.b16  	%rs651, %rs650, 255;
	mul.wide.u16 	%r8848, %rs651, 256;
	or.b32  	%r8849, %r8847, %r8848;
	bfe.u32 	%r8850, %r8836, 24, 8;
	or.b32  	%r8851, %r8849, %r8850;
	shl.b32 	%r8852, %r8840, 24;
	shl.b32 	%r8853, %r8839, 16;
	and.b32  	%r8854, %r8853, 16711680;
	or.b32  	%r8855, %r8854, %r8852;
	and.b16  	%rs652, %rs649, 255;
	mul.wide.u16 	%r8856, %rs652, 256;
	or.b32  	%r8857, %r8855, %r8856;
	bfe.u32 	%r8858, %r8837, 24, 8;
	or.b32  	%r8859, %r8857, %r8858;
	ld.local.v2.b32 	{%r8860, %r8861}, [%rd6+40];
	bfe.u32 	%r8862, %r8861, 16, 8;
	cvt.u16.u32 	%rs653, %r8862;
	bfe.u32 	%r8863, %r8861, 8, 8;
	bfe.u32 	%r8864, %r8861, 0, 8;
	bfe.u32 	%r8865, %r8860, 16, 8;
	cvt.u16.u32 	%rs654, %r8865;
	bfe.u32 	%r8866, %r8860, 8, 8;
	bfe.u32 	%r8867, %r8860, 0, 8;
	shl.b32 	%r8868, %r8867, 24;
	shl.b32 	%r8869, %r8866, 16;
	and.b32  	%r8870, %r8869, 16711680;
	or.b32  	%r8871, %r8870, %r8868;
	and.b16  	%rs655, %rs654, 255;
	mul.wide.u16 	%r8872, %rs655, 256;
	or.b32  	%r8873, %r8871, %r8872;
	bfe.u32 	%r8874, %r8860, 24, 8;
	or.b32  	%r8875, %r8873, %r8874;
	shl.b32 	%r8876, %r8864, 24;
	shl.b32 	%r8877, %r8863, 16;
	and.b32  	%r8878, %r8877, 16711680;
	or.b32  	%r8879, %r8878, %r8876;
	and.b16  	%rs656, %rs653, 255;
	mul.wide.u16 	%r8880, %rs656, 256;
	or.b32  	%r8881, %r8879, %r8880;
	bfe.u32 	%r8882, %r8861, 24, 8;
	or.b32  	%r8883, %r8881, %r8882;
	ld.local.v2.b32 	{%r8884, %r8885}, [%rd6+48];
	bfe.u32 	%r8886, %r8885, 16, 8;
	cvt.u16.u32 	%rs657, %r8886;
	bfe.u32 	%r8887, %r8885, 8, 8;
	bfe.u32 	%r8888, %r8885, 0, 8;
	bfe.u32 	%r8889, %r8884, 16, 8;
	cvt.u16.u32 	%rs658, %r8889;
	bfe.u32 	%r8890, %r8884, 8, 8;
	bfe.u32 	%r8891, %r8884, 0, 8;
	shl.b32 	%r8892, %r8891, 24;
	shl.b32 	%r8893, %r8890, 16;
	and.b32  	%r8894, %r8893, 16711680;
	or.b32  	%r8895, %r8894, %r8892;
	and.b16  	%rs659, %rs658, 255;
	mul.wide.u16 	%r8896, %rs659, 256;
	or.b32  	%r8897, %r8895, %r8896;
	bfe.u32 	%r8898, %r8884, 24, 8;
	or.b32  	%r8899, %r8897, %r8898;
	shl.b32 	%r8900, %r8888, 24;
	shl.b32 	%r8901, %r8887, 16;
	and.b32  	%r8902, %r8901, 16711680;
	or.b32  	%r8903, %r8902, %r8900;
	and.b16  	%rs660, %rs657, 255;
	mul.wide.u16 	%r8904, %rs660, 256;
	or.b32  	%r8905, %r8903, %r8904;
	bfe.u32 	%r8906, %r8885, 24, 8;
	or.b32  	%r8907, %r8905, %r8906;
	ld.local.v2.b32 	{%r8908, %r8909}, [%rd6+56];
	bfe.u32 	%r8910, %r8909, 16, 8;
	cvt.u16.u32 	%rs661, %r8910;
	bfe.u32 	%r8911, %r8909, 8, 8;
	bfe.u32 	%r8912, %r8909, 0, 8;
	bfe.u32 	%r8913, %r8908, 16, 8;
	cvt.u16.u32 	%rs662, %r8913;
	bfe.u32 	%r8914, %r8908, 8, 8;
	bfe.u32 	%r8915, %r8908, 0, 8;
	shl.b32 	%r8916, %r8915, 24;
	shl.b32 	%r8917, %r8914, 16;
	and.b32  	%r8918, %r8917, 16711680;
	or.b32  	%r8919, %r8918, %r8916;
	and.b16  	%rs663, %rs662, 255;
	mul.wide.u16 	%r8920, %rs663, 256;
	or.b32  	%r8921, %r8919, %r8920;
	bfe.u32 	%r8922, %r8908, 24, 8;
	or.b32  	%r8923, %r8921, %r8922;
	shl.b32 	%r8924, %r8912, 24;
	shl.b32 	%r8925, %r8911, 16;
	and.b32  	%r8926, %r8925, 16711680;
	or.b32  	%r8927, %r8926, %r8924;
	and.b16  	%rs664, %rs661, 255;
	mul.wide.u16 	%r8928, %rs664, 256;
	or.b32  	%r8929, %r8927, %r8928;
	bfe.u32 	%r8930, %r8909, 24, 8;
	or.b32  	%r8931, %r8929, %r8930;
	xor.b32  	%r8932, %r8851, %r8907;
	xor.b32  	%r8933, %r8932, %r8779;
	xor.b32  	%r8934, %r8933, %r8755;
	shf.l.wrap.b32 	%r8935, %r8934, %r8934, 1;
	xor.b32  	%r8936, %r8859, %r8923;
	xor.b32  	%r8937, %r8936, %r8787;
	xor.b32  	%r8938, %r8937, %r8763;
	shf.l.wrap.b32 	%r8939, %r8938, %r8938, 1;
	xor.b32  	%r8940, %r8875, %r8931;
	xor.b32  	%r8941, %r8940, %r8803;
	xor.b32  	%r8942, %r8941, %r8779;
	shf.l.wrap.b32 	%r8943, %r8942, %r8942, 1;
	xor.b32  	%r8944, %r8883, %r8935;
	xor.b32  	%r8945, %r8944, %r8811;
	xor.b32  	%r8946, %r8945, %r8787;
	shf.l.wrap.b32 	%r8947, %r8946, %r8946, 1;
	xor.b32  	%r8948, %r8899, %r8939;
	xor.b32  	%r8949, %r8948, %r8827;
	xor.b32  	%r8950, %r8949, %r8803;
	shf.l.wrap.b32 	%r8951, %r8950, %r8950, 1;
	xor.b32  	%r8952, %r8907, %r8943;
	xor.b32  	%r8953, %r8952, %r8835;
	xor.b32  	%r8954, %r8953, %r8811;
	shf.l.wrap.b32 	%r8955, %r8954, %r8954, 1;
	xor.b32  	%r8956, %r8923, %r8947;
	xor.b32  	%r8957, %r8956, %r8851;
	xor.b32  	%r8958, %r8957, %r8827;
	shf.l.wrap.b32 	%r8959, %r8958, %r8958, 1;
	xor.b32  	%r8960, %r8931, %r8951;
	xor.b32  	%r8961, %r8960, %r8859;
	xor.b32  	%r8962, %r8961, %r8835;
	shf.l.wrap.b32 	%r8963, %r8962, %r8962, 1;
	xor.b32  	%r8964, %r8935, %r8955;
	xor.b32  	%r8965, %r8964, %r8875;
	xor.b32  	%r8966, %r8965, %r8851;
	shf.l.wrap.b32 	%r8967, %r8966, %r8966, 1;
	xor.b32  	%r8968, %r8939, %r8959;
	xor.b32  	%r8969, %r8968, %r8883;
	xor.b32  	%r8970, %r8969, %r8859;
	shf.l.wrap.b32 	%r8971, %r8970, %r8970, 1;
	xor.b32  	%r8972, %r8943, %r8963;
	xor.b32  	%r8973, %r8972, %r8899;
	xor.b32  	%r8974, %r8973, %r8875;
	shf.l.wrap.b32 	%r8975, %r8974, %r8974, 1;
	xor.b32  	%r8976, %r8947, %r8967;
	xor.b32  	%r8977, %r8976, %r8907;
	xor.b32  	%r8978, %r8977, %r8883;
	shf.l.wrap.b32 	%r8979, %r8978, %r8978, 1;
	xor.b32  	%r8980, %r8951, %r8971;
	xor.b32  	%r8981, %r8980, %r8923;
	xor.b32  	%r8982, %r8981, %r8899;
	shf.l.wrap.b32 	%r8983, %r8982, %r8982, 1;
	xor.b32  	%r8984, %r8955, %r8975;
	xor.b32  	%r8985, %r8984, %r8931;
	xor.b32  	%r8986, %r8985, %r8907;
	shf.l.wrap.b32 	%r8987, %r8986, %r8986, 1;
	xor.b32  	%r8988, %r8959, %r8979;
	xor.b32  	%r8989, %r8988, %r8935;
	xor.b32  	%r8990, %r8989, %r8923;
	shf.l.wrap.b32 	%r8991, %r8990, %r8990, 1;
	xor.b32  	%r8992, %r8963, %r8983;
	xor.b32  	%r8993, %r8992, %r8939;
	xor.b32  	%r8994, %r8993, %r8931;
	shf.l.wrap.b32 	%r8995, %r8994, %r8994, 1;
	xor.b32  	%r8996, %r8967, %r8987;
	xor.b32  	%r8997, %r8996, %r8943;
	xor.b32  	%r8998, %r8997, %r8935;
	shf.l.wrap.b32 	%r8999, %r8998, %r8998, 1;
	xor.b32  	%r9000, %r8971, %r8991;
	xor.b32  	%r9001, %r9000, %r8947;
	xor.b32  	%r9002, %r9001, %r8939;
	shf.l.wrap.b32 	%r9003, %r9002, %r9002, 1;
	xor.b32  	%r9004, %r8975, %r8995;
	xor.b32  	%r9005, %r9004, %r8951;
	xor.b32  	%r9006, %r9005, %r8943;
	shf.l.wrap.b32 	%r9007, %r9006, %r9006, 1;
	xor.b32  	%r9008, %r8979, %r8999;
	xor.b32  	%r9009, %r9008, %r8955;
	xor.b32  	%r9010, %r9009, %r8947;
	shf.l.wrap.b32 	%r9011, %r9010, %r9010, 1;
	xor.b32  	%r9012, %r8983, %r9003;
	xor.b32  	%r9013, %r9012, %r8959;
	xor.b32  	%r9014, %r9013, %r8951;
	shf.l.wrap.b32 	%r9015, %r9014, %r9014, 1;
	xor.b32  	%r9016, %r8987, %r9007;
	xor.b32  	%r9017, %r9016, %r8963;
	xor.b32  	%r9018, %r9017, %r8955;
	shf.l.wrap.b32 	%r9019, %r9018, %r9018, 1;
	xor.b32  	%r9020, %r8991, %r9011;
	xor.b32  	%r9021, %r9020, %r8967;
	xor.b32  	%r9022, %r9021, %r8959;
	shf.l.wrap.b32 	%r9023, %r9022, %r9022, 1;
	xor.b32  	%r9024, %r8995, %r9015;
	xor.b32  	%r9025, %r9024, %r8971;
	xor.b32  	%r9026, %r9025, %r8963;
	shf.l.wrap.b32 	%r9027, %r9026, %r9026, 1;
	xor.b32  	%r9028, %r8999, %r9019;
	xor.b32  	%r9029, %r9028, %r8975;
	xor.b32  	%r9030, %r9029, %r8967;
	shf.l.wrap.b32 	%r9031, %r9030, %r9030, 1;
	xor.b32  	%r9032, %r9003, %r9023;
	xor.b32  	%r9033, %r9032, %r8979;
	xor.b32  	%r9034, %r9033, %r8971;
	shf.l.wrap.b32 	%r9035, %r9034, %r9034, 1;
	xor.b32  	%r9036, %r9007, %r9027;
	xor.b32  	%r9037, %r9036, %r8983;
	xor.b32  	%r9038, %r9037, %r8975;
	shf.l.wrap.b32 	%r9039, %r9038, %r9038, 1;
	xor.b32  	%r9040, %r9011, %r9031;
	xor.b32  	%r9041, %r9040, %r8987;
	xor.b32  	%r9042, %r9041, %r8979;
	shf.l.wrap.b32 	%r9043, %r9042, %r9042, 1;
	xor.b32  	%r9044, %r9015, %r9035;
	xor.b32  	%r9045, %r9044, %r8991;
	xor.b32  	%r9046, %r9045, %r8983;
	shf.l.wrap.b32 	%r9047, %r9046, %r9046, 1;
	xor.b32  	%r9048, %r9019, %r9039;
	xor.b32  	%r9049, %r9048, %r8995;
	xor.b32  	%r9050, %r9049, %r8987;
	shf.l.wrap.b32 	%r9051, %r9050, %r9050, 1;
	xor.b32  	%r9052, %r9023, %r9043;
	xor.b32  	%r9053, %r9052, %r8999;
	xor.b32  	%r9054, %r9053, %r8991;
	shf.l.wrap.b32 	%r9055, %r9054, %r9054, 1;
	xor.b32  	%r9056, %r9027, %r9047;
	xor.b32  	%r9057, %r9056, %r9003;
	xor.b32  	%r9058, %r9057, %r8995;
	shf.l.wrap.b32 	%r9059, %r9058, %r9058, 1;
	xor.b32  	%r9060, %r9031, %r9051;
	xor.b32  	%r9061, %r9060, %r9007;
	xor.b32  	%r9062, %r9061, %r8999;
	shf.l.wrap.b32 	%r9063, %r9062, %r9062, 1;
	xor.b32  	%r9064, %r9035, %r9055;
	xor.b32  	%r9065, %r9064, %r9011;
	xor.b32  	%r9066, %r9065, %r9003;
	shf.l.wrap.b32 	%r9067, %r9066, %r9066, 1;
	xor.b32  	%r9068, %r9039, %r9059;
	xor.b32  	%r9069, %r9068, %r9015;
	xor.b32  	%r9070, %r9069, %r9007;
	shf.l.wrap.b32 	%r9071, %r9070, %r9070, 1;
	xor.b32  	%r9072, %r9043, %r9063;
	xor.b32  	%r9073, %r9072, %r9019;
	xor.b32  	%r9074, %r9073, %r9011;
	shf.l.wrap.b32 	%r9075, %r9074, %r9074, 1;
	xor.b32  	%r9076, %r9047, %r9067;
	xor.b32  	%r9077, %r9076, %r9023;
	xor.b32  	%r9078, %r9077, %r9015;
	shf.l.wrap.b32 	%r9079, %r9078, %r9078, 1;
	xor.b32  	%r9080, %r9051, %r9071;
	xor.b32  	%r9081, %r9080, %r9027;
	xor.b32  	%r9082, %r9081, %r9019;
	shf.l.wrap.b32 	%r9083, %r9082, %r9082, 1;
	xor.b32  	%r9084, %r9055, %r9075;
	xor.b32  	%r9085, %r9084, %r9031;
	xor.b32  	%r9086, %r9085, %r9023;
	shf.l.wrap.b32 	%r9087, %r9086, %r9086, 1;
	xor.b32  	%r9088, %r9059, %r9079;
	xor.b32  	%r9089, %r9088, %r9035;
	xor.b32  	%r9090, %r9089, %r9027;
	shf.l.wrap.b32 	%r9091, %r9090, %r9090, 1;
	xor.b32  	%r9092, %r9063, %r9083;
	xor.b32  	%r9093, %r9092, %r9039;
	xor.b32  	%r9094, %r9093, %r9031;
	shf.l.wrap.b32 	%r9095, %r9094, %r9094, 1;
	xor.b32  	%r9096, %r9067, %r9087;
	xor.b32  	%r9097, %r9096, %r9043;
	xor.b32  	%r9098, %r9097, %r9035;
	shf.l.wrap.b32 	%r9099, %r9098, %r9098, 1;
	xor.b32  	%r9100, %r9071, %r9091;
	xor.b32  	%r9101, %r9100, %r9047;
	xor.b32  	%r9102, %r9101, %r9039;
	shf.l.wrap.b32 	%r9103, %r9102, %r9102, 1;
	xor.b32  	%r9104, %r9075, %r9095;
	xor.b32  	%r9105, %r9104, %r9051;
	xor.b32  	%r9106, %r9105, %r9043;
	shf.l.wrap.b32 	%r9107, %r9106, %r9106, 1;
	xor.b32  	%r9108, %r9079, %r9099;
	xor.b32  	%r9109, %r9108, %r9055;
	xor.b32  	%r9110, %r9109, %r9047;
	shf.l.wrap.b32 	%r9111, %r9110, %r9110, 1;
	xor.b32  	%r9112, %r9083, %r9103;
	xor.b32  	%r9113, %r9112, %r9059;
	xor.b32  	%r9114, %r9113, %r9051;
	shf.l.wrap.b32 	%r9115, %r9114, %r9114, 1;
	xor.b32  	%r9116, %r9087, %r9107;
	xor.b32  	%r9117, %r9116, %r9063;
	xor.b32  	%r9118, %r9117, %r9055;
	shf.l.wrap.b32 	%r9119, %r9118, %r9118, 1;
	xor.b32  	%r9120, %r9091, %r9111;
	xor.b32  	%r9121, %r9120, %r9067;
	xor.b32  	%r9122, %r9121, %r9059;
	shf.l.wrap.b32 	%r9123, %r9122, %r9122, 1;
	xor.b32  	%r9124, %r9095, %r9115;
	xor.b32  	%r9125, %r9124, %r9071;
	xor.b32  	%r9126, %r9125, %r9063;
	shf.l.wrap.b32 	%r9127, %r9126, %r9126, 1;
	xor.b32  	%r9128, %r9099, %r9119;
	xor.b32  	%r9129, %r9128, %r9075;
	xor.b32  	%r9130, %r9129, %r9067;
	shf.l.wrap.b32 	%r9131, %r9130, %r9130, 1;
	xor.b32  	%r9132, %r9103, %r9123;
	xor.b32  	%r9133, %r9132, %r9079;
	xor.b32  	%r9134, %r9133, %r9071;
	shf.l.wrap.b32 	%r9135, %r9134, %r9134, 1;
	xor.b32  	%r9136, %r9107, %r9127;
	xor.b32  	%r9137, %r9136, %r9083;
	xor.b32  	%r9138, %r9137, %r9075;
	shf.l.wrap.b32 	%r9139, %r9138, %r9138, 1;
	xor.b32  	%r9140, %r9111, %r9131;
	xor.b32  	%r9141, %r9140, %r9087;
	xor.b32  	%r9142, %r9141, %r9079;
	shf.l.wrap.b32 	%r9143, %r9142, %r9142, 1;
	xor.b32  	%r9144, %r9115, %r9135;
	xor.b32  	%r9145, %r9144, %r9091;
	xor.b32  	%r9146, %r9145, %r9083;
	shf.l.wrap.b32 	%r9147, %r9146, %r9146, 1;
	xor.b32  	%r9148, %r9119, %r9139;
	xor.b32  	%r9149, %r9148, %r9095;
	xor.b32  	%r9150, %r9149, %r9087;
	shf.l.wrap.b32 	%r9151, %r9150, %r9150, 1;
	xor.b32  	%r9152, %r9123, %r9143;
	xor.b32  	%r9153, %r9152, %r9099;
	xor.b32  	%r9154, %r9153, %r9091;
	shf.l.wrap.b32 	%r9155, %r9154, %r9154, 1;
	xor.b32  	%r9156, %r9127, %r9147;
	xor.b32  	%r9157, %r9156, %r9103;
	xor.b32  	%r9158, %r9157, %r9095;
	shf.l.wrap.b32 	%r9159, %r9158, %r9158, 1;
	xor.b32  	%r9160, %r9131, %r9151;
	xor.b32  	%r9161, %r9160, %r9107;
	xor.b32  	%r9162, %r9161, %r9099;
	shf.l.wrap.b32 	%r9163, %r9162, %r9162, 1;
	xor.b32  	%r9164, %r9135, %r9155;
	xor.b32  	%r9165, %r9164, %r9111;
	xor.b32  	%r9166, %r9165, %r9103;
	shf.l.wrap.b32 	%r9167, %r9166, %r9166, 1;
	xor.b32  	%r9168, %r9139, %r9159;
	xor.b32  	%r9169, %r9168, %r9115;
	xor.b32  	%r9170, %r9169, %r9107;
	shf.l.wrap.b32 	%r9171, %r9170, %r9170, 1;
	xor.b32  	%r9172, %r9143, %r9163;
	xor.b32  	%r9173, %r9172, %r9119;
	xor.b32  	%r9174, %r9173, %r9111;
	shf.l.wrap.b32 	%r9175, %r9174, %r9174, 1;
	xor.b32  	%r9176, %r9147, %r9167;
	xor.b32  	%r9177, %r9176, %r9123;
	xor.b32  	%r9178, %r9177, %r9115;
	shf.l.wrap.b32 	%r9179, %r9178, %r9178, 1;
	xor.b32  	%r9180, %r9151, %r9171;
	xor.b32  	%r9181, %r9180, %r9127;
	xor.b32  	%r9182, %r9181, %r9119;
	shf.l.wrap.b32 	%r9183, %r9182, %r9182, 1;
	xor.b32  	%r9184, %r9155, %r9175;
	xor.b32  	%r9185, %r9184, %r9131;
	xor.b32  	%r9186, %r9185, %r9123;
	shf.l.wrap.b32 	%r9187, %r9186, %r9186, 1;
	ld.local.v2.u32 	{%r9188, %r9189}, [%rd6+96];
	ld.local.v2.u32 	{%r9190, %r9191}, [%rd6+88];
	ld.local.v2.u32 	{%r9192, %r9193}, [%rd6+80];
	shf.l.wrap.b32 	%r9194, %r9192, %r9192, 5;
	and.b32  	%r9195, %r9193, %r9190;
	not.b32 	%r9196, %r9193;
	and.b32  	%r9197, %r9191, %r9196;
	or.b32  	%r9198, %r9195, %r9197;
	add.s32 	%r9199, %r9198, %r9188;
	add.s32 	%r9200, %r9199, %r9194;
	add.s32 	%r9201, %r9200, %r9189;
	add.s32 	%r9202, %r9201, %r8755;
	shf.l.wrap.b32 	%r9203, %r9193, %r9193, 30;
	shf.l.wrap.b32 	%r9204, %r9202, %r9202, 5;
	and.b32  	%r9205, %r9192, %r9203;
	not.b32 	%r9206, %r9192;
	and.b32  	%r9207, %r9190, %r9206;
	or.b32  	%r9208, %r9205, %r9207;
	add.s32 	%r9209, %r9208, %r9191;
	add.s32 	%r9210, %r9209, %r9204;
	add.s32 	%r9211, %r9210, %r9189;
	add.s32 	%r9212, %r9211, %r8763;
	shf.l.wrap.b32 	%r9213, %r9192, %r9192, 30;
	shf.l.wrap.b32 	%r9214, %r9212, %r9212, 5;
	and.b32  	%r9215, %r9202, %r9213;
	not.b32 	%r9216, %r9202;
	and.b32  	%r9217, %r9203, %r9216;
	or.b32  	%r9218, %r9215, %r9217;
	add.s32 	%r9219, %r9218, %r9190;
	add.s32 	%r9220, %r9219, %r9214;
	add.s32 	%r9221, %r9220, %r9189;
	add.s32 	%r9222, %r9221, %r8779;
	shf.l.wrap.b32 	%r9223, %r9202, %r9202, 30;
	shf.l.wrap.b32 	%r9224, %r9222, %r9222, 5;
	and.b32  	%r9225, %r9212, %r9223;
	not.b32 	%r9226, %r9212;
	and.b32  	%r9227, %r9213, %r9226;
	or.b32  	%r9228, %r9225, %r9227;
	add.s32 	%r9229, %r9228, %r9203;
	add.s32 	%r9230, %r9229, %r9224;
	add.s32 	%r9231, %r9230, %r9189;
	add.s32 	%r9232, %r9231, %r8787;
	shf.l.wrap.b32 	%r9233, %r9212, %r9212, 30;
	shf.l.wrap.b32 	%r9234, %r9232, %r9232, 5;
	and.b32  	%r9235, %r9222, %r9233;
	not.b32 	%r9236, %r9222;
	and.b32  	%r9237, %r9223, %r9236;
	or.b32  	%r9238, %r9235, %r9237;
	add.s32 	%r9239, %r9238, %r9213;
	add.s32 	%r9240, %r9239, %r9234;
	add.s32 	%r9241, %r9240, %r9189;
	add.s32 	%r9242, %r9241, %r8803;
	shf.l.wrap.b32 	%r9243, %r9222, %r9222, 30;
	shf.l.wrap.b32 	%r9244, %r9242, %r9242, 5;
	and.b32  	%r9245, %r9232, %r9243;
	not.b32 	%r9246, %r9232;
	and.b32  	%r9247, %r9233, %r9246;
	or.b32  	%r9248, %r9245, %r9247;
	add.s32 	%r9249, %r9248, %r9223;
	add.s32 	%r9250, %r9249, %r9244;
	add.s32 	%r9251, %r9250, %r9189;
	add.s32 	%r9252, %r9251, %r8811;
	shf.l.wrap.b32 	%r9253, %r9232, %r9232, 30;
	shf.l.wrap.b32 	%r9254, %r9252, %r9252, 5;
	and.b32  	%r9255, %r9242, %r9253;
	not.b32 	%r9256, %r9242;
	and.b32  	%r9257, %r9243, %r9256;
	or.b32  	%r9258, %r9255, %r9257;
	add.s32 	%r9259, %r9258, %r9233;
	add.s32 	%r9260, %r9259, %r9254;
	add.s32 	%r9261, %r9260, %r9189;
	add.s32 	%r9262, %r9261, %r8827;
	shf.l.wrap.b32 	%r9263, %r9242, %r9242, 30;
	shf.l.wrap.b32 	%r9264, %r9262, %r9262, 5;
	and.b32  	%r9265, %r9252, %r9263;
	not.b32 	%r9266, %r9252;
	and.b32  	%r9267, %r9253, %r9266;
	or.b32  	%r9268, %r9265, %r9267;
	add.s32 	%r9269, %r9268, %r9243;
	add.s32 	%r9270, %r9269, %r9264;
	add.s32 	%r9271, %r9270, %r9189;
	add.s32 	%r9272, %r9271, %r8835;
	shf.l.wrap.b32 	%r9273, %r9252, %r9252, 30;
	shf.l.wrap.b32 	%r9274, %r9272, %r9272, 5;
	and.b32  	%r9275, %r9262, %r9273;
	not.b32 	%r9276, %r9262;
	and.b32  	%r9277, %r9263, %r9276;
	or.b32  	%r9278, %r9275, %r9277;
	add.s32 	%r9279, %r9278, %r9253;
	add.s32 	%r9280, %r9279, %r9274;
	add.s32 	%r9281, %r9280, %r9189;
	add.s32 	%r9282, %r9281, %r8851;
	shf.l.wrap.b32 	%r9283, %r9262, %r9262, 30;
	shf.l.wrap.b32 	%r9284, %r9282, %r9282, 5;
	and.b32  	%r9285, %r9272, %r9283;
	not.b32 	%r9286, %r9272;
	and.b32  	%r9287, %r9273, %r9286;
	or.b32  	%r9288, %r9285, %r9287;
	add.s32 	%r9289, %r9288, %r9263;
	add.s32 	%r9290, %r9289, %r9284;
	add.s32 	%r9291, %r9290, %r9189;
	add.s32 	%r9292, %r9291, %r8859;
	shf.l.wrap.b32 	%r9293, %r9272, %r9272, 30;
	shf.l.wrap.b32 	%r9294, %r9292, %r9292, 5;
	and.b32  	%r9295, %r9282, %r9293;
	not.b32 	%r9296, %r9282;
	and.b32  	%r9297, %r9283, %r9296;
	or.b32  	%r9298, %r9295, %r9297;
	add.s32 	%r9299, %r9298, %r9273;
	add.s32 	%r9300, %r9299, %r9294;
	add.s32 	%r9301, %r9300, %r9189;
	add.s32 	%r9302, %r9301, %r8875;
	shf.l.wrap.b32 	%r9303, %r9282, %r9282, 30;
	shf.l.wrap.b32 	%r9304, %r9302, %r9302, 5;
	and.b32  	%r9305, %r9292, %r9303;
	not.b32 	%r9306, %r9292;
	and.b32  	%r9307, %r9293, %r9306;
	or.b32  	%r9308, %r9305, %r9307;
	add.s32 	%r9309, %r9308, %r9283;
	add.s32 	%r9310, %r9309, %r9304;
	add.s32 	%r9311, %r9310, %r9189;
	add.s32 	%r9312, %r9311, %r8883;
	shf.l.wrap.b32 	%r9313, %r9292, %r9292, 30;
	shf.l.wrap.b32 	%r9314, %r9312, %r9312, 5;
	and.b32  	%r9315, %r9302, %r9313;
	not.b32 	%r9316, %r9302;
	and.b32  	%r9317, %r9303, %r9316;
	or.b32  	%r9318, %r9315, %r9317;
	add.s32 	%r9319, %r9318, %r9293;
	add.s32 	%r9320, %r9319, %r9314;
	add.s32 	%r9321, %r9320, %r9189;
	add.s32 	%r9322, %r9321, %r8899;
	shf.l.wrap.b32 	%r9323, %r9302, %r9302, 30;
	shf.l.wrap.b32 	%r9324, %r9322, %r9322, 5;
	and.b32  	%r9325, %r9312, %r9323;
	not.b32 	%r9326, %r9312;
	and.b32  	%r9327, %r9313, %r9326;
	or.b32  	%r9328, %r9325, %r9327;
	add.s32 	%r9329, %r9328, %r9303;
	add.s32 	%r9330, %r9329, %r9324;
	add.s32 	%r9331, %r9330, %r9189;
	add.s32 	%r9332, %r9331, %r8907;
	shf.l.wrap.b32 	%r9333, %r9312, %r9312, 30;
	shf.l.wrap.b32 	%r9334, %r9332, %r9332, 5;
	and.b32  	%r9335, %r9322, %r9333;
	not.b32 	%r9336, %r9322;
	and.b32  	%r9337, %r9323, %r9336;
	or.b32  	%r9338, %r9335, %r9337;
	add.s32 	%r9339, %r9338, %r9313;
	add.s32 	%r9340, %r9339, %r9334;
	add.s32 	%r9341, %r9340, %r9189;
	add.s32 	%r9342, %r9341, %r8923;
	shf.l.wrap.b32 	%r9343, %r9322, %r9322, 30;
	shf.l.wrap.b32 	%r9344, %r9342, %r9342, 5;
	and.b32  	%r9345, %r9332, %r9343;
	not.b32 	%r9346, %r9332;
	and.b32  	%r9347, %r9333, %r9346;
	or.b32  	%r9348, %r9345, %r9347;
	add.s32 	%r9349, %r9348, %r9323;
	add.s32 	%r9350, %r9349, %r9344;
	add.s32 	%r9351, %r9350, %r9189;
	add.s32 	%r9352, %r9351, %r8931;
	shf.l.wrap.b32 	%r9353, %r9332, %r9332, 30;
	shf.l.wrap.b32 	%r9354, %r9352, %r9352, 5;
	and.b32  	%r9355, %r9342, %r9353;
	not.b32 	%r9356, %r9342;
	and.b32  	%r9357, %r9343, %r9356;
	or.b32  	%r9358, %r9355, %r9357;
	add.s32 	%r9359, %r9358, %r9333;
	add.s32 	%r9360, %r9359, %r9354;
	add.s32 	%r9361, %r9360, %r9189;
	add.s32 	%r9362, %r9361, %r8935;
	shf.l.wrap.b32 	%r9363, %r9342, %r9342, 30;
	shf.l.wrap.b32 	%r9364, %r9362, %r9362, 5;
	and.b32  	%r9365, %r9352, %r9363;
	not.b32 	%r9366, %r9352;
	and.b32  	%r9367, %r9353, %r9366;
	or.b32  	%r9368, %r9365, %r9367;
	add.s32 	%r9369, %r9368, %r9343;
	add.s32 	%r9370, %r9369, %r9364;
	add.s32 	%r9371, %r9370, %r9189;
	add.s32 	%r9372, %r9371, %r8939;
	shf.l.wrap.b32 	%r9373, %r9352, %r9352, 30;
	shf.l.wrap.b32 	%r9374, %r9372, %r9372, 5;
	and.b32  	%r9375, %r9362, %r9373;
	not.b32 	%r9376, %r9362;
	and.b32  	%r9377, %r9363, %r9376;
	or.b32  	%r9378, %r9375, %r9377;
	add.s32 	%r9379, %r9378, %r9353;
	add.s32 	%r9380, %r9379, %r9374;
	add.s32 	%r9381, %r9380, %r9189;
	add.s32 	%r9382, %r9381, %r8943;
	shf.l.wrap.b32 	%r9383, %r9362, %r9362, 30;
	shf.l.wrap.b32 	%r9384, %r9382, %r9382, 5;
	and.b32  	%r9385, %r9372, %r9383;
	not.b32 	%r9386, %r9372;
	and.b32  	%r9387, %r9373, %r9386;
	or.b32  	%r9388, %r9385, %r9387;
	add.s32 	%r9389, %r9388, %r9363;
	add.s32 	%r9390, %r9389, %r9384;
	add.s32 	%r9391, %r9390, %r9189;
	add.s32 	%r9392, %r9391, %r8947;
	shf.l.wrap.b32 	%r9393, %r9372, %r9372, 30;
	ld.local.v2.u32 	{%r9394, %r9395}, [%rd6+104];
	shf.l.wrap.b32 	%r9396, %r9392, %r9392, 5;
	xor.b32  	%r9397, %r9393, %r9383;
	xor.b32  	%r9398, %r9397, %r9382;
	add.s32 	%r9399, %r9398, %r9373;
	add.s32 	%r9400, %r9399, %r9396;
	add.s32 	%r9401, %r9400, %r9394;
	add.s32 	%r9402, %r9401, %r8951;
	shf.l.wrap.b32 	%r9403, %r9382, %r9382, 30;
	shf.l.wrap.b32 	%r9404, %r9402, %r9402, 5;
	xor.b32  	%r9405, %r9403, %r9393;
	xor.b32  	%r9406, %r9405, %r9392;
	add.s32 	%r9407, %r9406, %r9383;
	add.s32 	%r9408, %r9407, %r9404;
	add.s32 	%r9409, %r9408, %r9394;
	add.s32 	%r9410, %r9409, %r8955;
	shf.l.wrap.b32 	%r9411, %r9392, %r9392, 30;
	shf.l.wrap.b32 	%r9412, %r9410, %r9410, 5;
	xor.b32  	%r9413, %r9411, %r9403;
	xor.b32  	%r9414, %r9413, %r9402;
	add.s32 	%r9415, %r9414, %r9393;
	add.s32 	%r9416, %r9415, %r9412;
	add.s32 	%r9417, %r9416, %r9394;
	add.s32 	%r9418, %r9417, %r8959;
	shf.l.wrap.b32 	%r9419, %r9402, %r9402, 30;
	shf.l.wrap.b32 	%r9420, %r9418, %r9418, 5;
	xor.b32  	%r9421, %r9419, %r9411;
	xor.b32  	%r9422, %r9421, %r9410;
	add.s32 	%r9423, %r9422, %r9403;
	add.s32 	%r9424, %r9423, %r9420;
	add.s32 	%r9425, %r9424, %r9394;
	add.s32 	%r9426, %r9425, %r8963;
	shf.l.wrap.b32 	%r9427, %r9410, %r9410, 30;
	shf.l.wrap.b32 	%r9428, %r9426, %r9426, 5;
	xor.b32  	%r9429, %r9427, %r9419;
	xor.b32  	%r9430, %r9429, %r9418;
	add.s32 	%r9431, %r9430, %r9411;
	add.s32 	%r9432, %r9431, %r9428;
	add.s32 	%r9433, %r9432, %r9394;
	add.s32 	%r9434, %r9433, %r8967;
	shf.l.wrap.b32 	%r9435, %r9418, %r9418, 30;
	shf.l.wrap.b32 	%r9436, %r9434, %r9434, 5;
	xor.b32  	%r9437, %r9435, %r9427;
	xor.b32  	%r9438, %r9437, %r9426;
	add.s32 	%r9439, %r9438, %r9419;
	add.s32 	%r9440, %r9439, %r9436;
	add.s32 	%r9441, %r9440, %r9394;
	add.s32 	%r9442, %r9441, %r8971;
	shf.l.wrap.b32 	%r9443, %r9426, %r9426, 30;
	shf.l.wrap.b32 	%r9444, %r9442, %r9442, 5;
	xor.b32  	%r9445, %r9443, %r9435;
	xor.b32  	%r9446, %r9445, %r9434;
	add.s32 	%r9447, %r9446, %r9427;
	add.s32 	%r9448, %r9447, %r9444;
	add.s32 	%r9449, %r9448, %r9394;
	add.s32 	%r9450, %r9449, %r8975;
	shf.l.wrap.b32 	%r9451, %r9434, %r9434, 30;
	shf.l.wrap.b32 	%r9452, %r9450, %r9450, 5;
	xor.b32  	%r9453, %r9451, %r9443;
	xor.b32  	%r9454, %r9453, %r9442;
	add.s32 	%r9455, %r9454, %r9435;
	add.s32 	%r9456, %r9455, %r9452;
	add.s32 	%r9457, %r9456, %r9394;
	add.s32 	%r9458, %r9457, %r8979;
	shf.l.wrap.b32 	%r9459, %r9442, %r9442, 30;
	shf.l.wrap.b32 	%r9460, %r9458, %r9458, 5;
	xor.b32  	%r9461, %r9459, %r9451;
	xor.b32  	%r9462, %r9461, %r9450;
	add.s32 	%r9463, %r9462, %r9443;
	add.s32 	%r9464, %r9463, %r9460;
	add.s32 	%r9465, %r9464, %r9394;
	add.s32 	%r9466, %r9465, %r8983;
	shf.l.wrap.b32 	%r9467, %r9450, %r9450, 30;
	shf.l.wrap.b32 	%r9468, %r9466, %r9466, 5;
	xor.b32  	%r9469, %r9467, %r9459;
	xor.b32  	%r9470, %r9469, %r9458;
	add.s32 	%r9471, %r9470, %r9451;
	add.s32 	%r9472, %r9471, %r9468;
	add.s32 	%r9473, %r9472, %r9394;
	add.s32 	%r9474, %r9473, %r8987;
	shf.l.wrap.b32 	%r9475, %r9458, %r9458, 30;
	shf.l.wrap.b32 	%r9476, %r9474, %r9474, 5;
	xor.b32  	%r9477, %r9475, %r9467;
	xor.b32  	%r9478, %r9477, %r9466;
	add.s32 	%r9479, %r9478, %r9459;
	add.s32 	%r9480, %r9479, %r9476;
	add.s32 	%r9481, %r9480, %r9394;
	add.s32 	%r9482, %r9481, %r8991;
	shf.l.wrap.b32 	%r9483, %r9466, %r9466, 30;
	shf.l.wrap.b32 	%r9484, %r9482, %r9482, 5;
	xor.b32  	%r9485, %r9483, %r9475;
	xor.b32  	%r9486, %r9485, %r9474;
	add.s32 	%r9487, %r9486, %r9467;
	add.s32 	%r9488, %r9487, %r9484;
	add.s32 	%r9489, %r9488, %r9394;
	add.s32 	%r9490, %r9489, %r8995;
	shf.l.wrap.b32 	%r9491, %r9474, %r9474, 30;
	shf.l.wrap.b32 	%r9492, %r9490, %r9490, 5;
	xor.b32  	%r9493, %r9491, %r9483;
	xor.b32  	%r9494, %r9493, %r9482;
	add.s32 	%r9495, %r9494, %r9475;
	add.s32 	%r9496, %r9495, %r9492;
	add.s32 	%r9497, %r9496, %r9394;
	add.s32 	%r9498, %r9497, %r8999;
	shf.l.wrap.b32 	%r9499, %r9482, %r9482, 30;
	shf.l.wrap.b32 	%r9500, %r9498, %r9498, 5;
	xor.b32  	%r9501, %r9499, %r9491;
	xor.b32  	%r9502, %r9501, %r9490;
	add.s32 	%r9503, %r9502, %r9483;
	add.s32 	%r9504, %r9503, %r9500;
	add.s32 	%r9505, %r9504, %r9394;
	add.s32 	%r9506, %r9505, %r9003;
	shf.l.wrap.b32 	%r9507, %r9490, %r9490, 30;
	shf.l.wrap.b32 	%r9508, %r9506, %r9506, 5;
	xor.b32  	%r9509, %r9507, %r9499;
	xor.b32  	%r9510, %r9509, %r9498;
	add.s32 	%r9511, %r9510, %r9491;
	add.s32 	%r9512, %r9511, %r9508;
	add.s32 	%r9513, %r9512, %r9394;
	add.s32 	%r9514, %r9513, %r9007;
	shf.l.wrap.b32 	%r9515, %r9498, %r9498, 30;
	shf.l.wrap.b32 	%r9516, %r9514, %r9514, 5;
	xor.b32  	%r9517, %r9515, %r9507;
	xor.b32  	%r9518, %r9517, %r9506;
	add.s32 	%r9519, %r9518, %r9499;
	add.s32 	%r9520, %r9519, %r9516;
	add.s32 	%r9521, %r9520, %r9394;
	add.s32 	%r9522, %r9521, %r9011;
	shf.l.wrap.b32 	%r9523, %r9506, %r9506, 30;
	shf.l.wrap.b32 	%r9524, %r9522, %r9522, 5;
	xor.b32  	%r9525, %r9523, %r9515;
	xor.b32  	%r9526, %r9525, %r9514;
	add.s32 	%r9527, %r9526, %r9507;
	add.s32 	%r9528, %r9527, %r9524;
	add.s32 	%r9529, %r9528, %r9394;
	add.s32 	%r9530, %r9529, %r9015;
	shf.l.wrap.b32 	%r9531, %r9514, %r9514, 30;
	shf.l.wrap.b32 	%r9532, %r9530, %r9530, 5;
	xor.b32  	%r9533, %r9531, %r9523;
	xor.b32  	%r9534, %r9533, %r9522;
	add.s32 	%r9535, %r9534, %r9515;
	add.s32 	%r9536, %r9535, %r9532;
	add.s32 	%r9537, %r9536, %r9394;
	add.s32 	%r9538, %r9537, %r9019;
	shf.l.wrap.b32 	%r9539, %r9522, %r9522, 30;
	shf.l.wrap.b32 	%r9540, %r9538, %r9538, 5;
	xor.b32  	%r9541, %r9539, %r9531;
	xor.b32  	%r9542, %r9541, %r9530;
	add.s32 	%r9543, %r9542, %r9523;
	add.s32 	%r9544, %r9543, %r9540;
	add.s32 	%r9545, %r9544, %r9394;
	add.s32 	%r9546, %r9545, %r9023;
	shf.l.wrap.b32 	%r9547, %r9530, %r9530, 30;
	shf.l.wrap.b32 	%r9548, %r9546, %r9546, 5;
	xor.b32  	%r9549, %r9547, %r9539;
	xor.b32  	%r9550, %r9549, %r9538;
	add.s32 	%r9551, %r9550, %r9531;
	add.s32 	%r9552, %r9551, %r9548;
	add.s32 	%r9553, %r9552, %r9394;
	add.s32 	%r9554, %r9553, %r9027;
	shf.l.wrap.b32 	%r9555, %r9538, %r9538, 30;
	shf.l.wrap.b32 	%r9556, %r9554, %r9554, 5;
	xor.b32  	%r9557, %r9555, %r9547;
	and.b32  	%r9558, %r9546, %r9557;
	and.b32  	%r9559, %r9555, %r9547;
	xor.b32  	%r9560, %r9558, %r9559;
	add.s32 	%r9561, %r9560, %r9539;
	add.s32 	%r9562, %r9561, %r9556;
	add.s32 	%r9563, %r9562, %r9395;
	add.s32 	%r9564, %r9563, %r9031;
	shf.l.wrap.b32 	%r9565, %r9546, %r9546, 30;
	shf.l.wrap.b32 	%r9566, %r9564, %r9564, 5;
	xor.b32  	%r9567, %r9565, %r9555;
	and.b32  	%r9568, %r9554, %r9567;
	and.b32  	%r9569, %r9565, %r9555;
	xor.b32  	%r9570, %r9568, %r9569;
	add.s32 	%r9571, %r9570, %r9547;
	add.s32 	%r9572, %r9571, %r9566;
	add.s32 	%r9573, %r9572, %r9395;
	add.s32 	%r9574, %r9573, %r9035;
	shf.l.wrap.b32 	%r9575, %r9554, %r9554, 30;
	shf.l.wrap.b32 	%r9576, %r9574, %r9574, 5;
	xor.b32  	%r9577, %r9575, %r9565;
	and.b32  	%r9578, %r9564, %r9577;
	and.b32  	%r9579, %r9575, %r9565;
	xor.b32  	%r9580, %r9578, %r9579;
	add.s32 	%r9581, %r9580, %r9555;
	add.s32 	%r9582, %r9581, %r9576;
	add.s32 	%r9583, %r9582, %r9395;
	add.s32 	%r9584, %r9583, %r9039;
	shf.l.wrap.b32 	%r9585, %r9564, %r9564, 30;
	shf.l.wrap.b32 	%r9586, %r9584, %r9584, 5;
	xor.b32  	%r9587, %r9585, %r9575;
	and.b32  	%r9588, %r9574, %r9587;
	and.b32  	%r9589, %r9585, %r9575;
	xor.b32  	%r9590, %r9588, %r9589;
	add.s32 	%r9591, %r9590, %r9565;
	add.s32 	%r9592, %r9591, %r9586;
	add.s32 	%r9593, %r9592, %r9395;
	add.s32 	%r9594, %r9593, %r9043;
	shf.l.wrap.b32 	%r9595, %r9574, %r9574, 30;
	shf.l.wrap.b32 	%r9596, %r9594, %r9594, 5;
	xor.b32  	%r9597, %r9595, %r9585;
	and.b32  	%r9598, %r9584, %r9597;
	and.b32  	%r9599, %r9595, %r9585;
	xor.b32  	%r9600, %r9598, %r9599;
	add.s32 	%r9601, %r9600, %r9575;
	add.s32 	%r9602, %r9601, %r9596;
	add.s32 	%r9603, %r9602, %r9395;
	add.s32 	%r9604, %r9603, %r9047;
	shf.l.wrap.b32 	%r9605, %r9584, %r9584, 30;
	shf.l.wrap.b32 	%r9606, %r9604, %r9604, 5;
	xor.b32  	%r9607, %r9605, %r9595;
	and.b32  	%r9608, %r9594, %r9607;
	and.b32  	%r9609, %r9605, %r9595;
	xor.b32  	%r9610, %r9608, %r9609;
	add.s32 	%r9611, %r9610, %r9585;
	add.s32 	%r9612, %r9611, %r9606;
	add.s32 	%r9613, %r9612, %r9395;
	add.s32 	%r9614, %r9613, %r9051;
	shf.l.wrap.b32 	%r9615, %r9594, %r9594, 30;
	shf.l.wrap.b32 	%r9616, %r9614, %r9614, 5;
	xor.b32  	%r9617, %r9615, %r9605;
	and.b32  	%r9618, %r9604, %r9617;
	and.b32  	%r9619, %r9615, %r9605;
	xor.b32  	%r9620, %r9618, %r9619;
	add.s32 	%r9621, %r9620, %r9595;
	add.s32 	%r9622, %r9621, %r9616;
	add.s32 	%r9623, %r9622, %r9395;
	add.s32 	%r9624, %r9623, %r9055;
	shf.l.wrap.b32 	%r9625, %r9604, %r9604, 30;
	shf.l.wrap.b32 	%r9626, %r9624, %r9624, 5;
	xor.b32  	%r9627, %r9625, %r9615;
	and.b32  	%r9628, %r9614, %r9627;
	and.b32  	%r9629, %r9625, %r9615;
	xor.b32  	%r9630, %r9628, %r9629;
	add.s32 	%r9631, %r9630, %r9605;
	add.s32 	%r9632, %r9631, %r9626;
	add.s32 	%r9633, %r9632, %r9395;
	add.s32 	%r9634, %r9633, %r9059;
	shf.l.wrap.b32 	%r9635, %r9614, %r9614, 30;
	shf.l.wrap.b32 	%r9636, %r9634, %r9634, 5;
	xor.b32  	%r9637, %r9635, %r9625;
	and.b32  	%r9638, %r9624, %r9637;
	and.b32  	%r9639, %r9635, %r9625;
	xor.b32  	%r9640, %r9638, %r9639;
	add.s32 	%r9641, %r9640, %r9615;
	add.s32 	%r9642, %r9641, %r9636;
	add.s32 	%r9643, %r9642, %r9395;
	add.s32 	%r9644, %r9643, %r9063;
	shf.l.wrap.b32 	%r9645, %r9624, %r9624, 30;
	shf.l.wrap.b32 	%r9646, %r9644, %r9644, 5;
	xor.b32  	%r9647, %r9645, %r9635;
	and.b32  	%r9648, %r9634, %r9647;
	and.b32  	%r9649, %r9645, %r9635;
	xor.b32  	%r9650, %r9648, %r9649;
	add.s32 	%r9651, %r9650, %r9625;
	add.s32 	%r9652, %r9651, %r9646;
	add.s32 	%r9653, %r9652, %r9395;
	add.s32 	%r9654, %r9653, %r9067;
	shf.l.wrap.b32 	%r9655, %r9634, %r9634, 30;
	shf.l.wrap.b32 	%r9656, %r9654, %r9654, 5;
	xor.b32  	%r9657, %r9655, %r9645;
	and.b32  	%r9658, %r9644, %r9657;
	and.b32  	%r9659, %r9655, %r9645;
	xor.b32  	%r9660, %r9658, %r9659;
	add.s32 	%r9661, %r9660, %r9635;
	add.s32 	%r9662, %r9661, %r9656;
	add.s32 	%r9663, %r9662, %r9395;
	add.s32 	%r9664, %r9663, %r9071;
	shf.l.wrap.b32 	%r9665, %r9644, %r9644, 30;
	shf.l.wrap.b32 	%r9666, %r9664, %r9664, 5;
	xor.b32  	%r9667, %r9665, %r9655;
	and.b32  	%r9668, %r9654, %r9667;
	and.b32  	%r9669, %r9665, %r9655;
	xor.b32  	%r9670, %r9668, %r9669;
	add.s32 	%r9671, %r9670, %r9645;
	add.s32 	%r9672, %r9671, %r9666;
	add.s32 	%r9673, %r9672, %r9395;
	add.s32 	%r9674, %r9673, %r9075;
	shf.l.wrap.b32 	%r9675, %r9654, %r9654, 30;
	shf.l.wrap.b32 	%r9676, %r9674, %r9674, 5;
	xor.b32  	%r9677, %r9675, %r9665;
	and.b32  	%r9678, %r9664, %r9677;
	and.b32  	%r9679, %r9675, %r9665;
	xor.b32  	%r9680, %r9678, %r9679;
	add.s32 	%r9681, %r9680, %r9655;
	add.s32 	%r9682, %r9681, %r9676;
	add.s32 	%r9683, %r9682, %r9395;
	add.s32 	%r9684, %r9683, %r9079;
	shf.l.wrap.b32 	%r9685, %r9664, %r9664, 30;
	shf.l.wrap.b32 	%r9686, %r9684, %r9684, 5;
	xor.b32  	%r9687, %r9685, %r9675;
	and.b32  	%r9688, %r9674, %r9687;
	and.b32  	%r9689, %r9685, %r9675;
	xor.b32  	%r9690, %r9688, %r9689;
	add.s32 	%r9691, %r9690, %r9665;
	add.s32 	%r9692, %r9691, %r9686;
	add.s32 	%r9693, %r9692, %r9395;
	add.s32 	%r9694, %r9693, %r9083;
	shf.l.wrap.b32 	%r9695, %r9674, %r9674, 30;
	shf.l.wrap.b32 	%r9696, %r9694, %r9694, 5;
	xor.b32  	%r9697, %r9695, %r9685;
	and.b32  	%r9698, %r9684, %r9697;
	and.b32  	%r9699, %r9695, %r9685;
	xor.b32  	%r9700, %r9698, %r9699;
	add.s32 	%r9701, %r9700, %r9675;
	add.s32 	%r9702, %r9701, %r9696;
	add.s32 	%r9703, %r9702, %r9395;
	add.s32 	%r9704, %r9703, %r9087;
	shf.l.wrap.b32 	%r9705, %r9684, %r9684, 30;
	shf.l.wrap.b32 	%r9706, %r9704, %r9704, 5;
	xor.b32  	%r9707, %r9705, %r9695;
	and.b32  	%r9708, %r9694, %r9707;
	and.b32  	%r9709, %r9705, %r9695;
	xor.b32  	%r9710, %r9708, %r9709;
	add.s32 	%r9711, %r9710, %r9685;
	add.s32 	%r9712, %r9711, %r9706;
	add.s32 	%r9713, %r9712, %r9395;
	add.s32 	%r9714, %r9713, %r9091;
	shf.l.wrap.b32 	%r9715, %r9694, %r9694, 30;
	shf.l.wrap.b32 	%r9716, %r9714, %r9714, 5;
	xor.b32  	%r9717, %r9715, %r9705;
	and.b32  	%r9718, %r9704, %r9717;
	and.b32  	%r9719, %r9715, %r9705;
	xor.b32  	%r9720, %r9718, %r9719;
	add.s32 	%r9721, %r9720, %r9695;
	add.s32 	%r9722, %r9721, %r9716;
	add.s32 	%r9723, %r9722, %r9395;
	add.s32 	%r9724, %r9723, %r9095;
	shf.l.wrap.b32 	%r9725, %r9704, %r9704, 30;
	shf.l.wrap.b32 	%r9726, %r9724, %r9724, 5;
	xor.b32  	%r9727, %r9725, %r9715;
	and.b32  	%r9728, %r9714, %r9727;
	and.b32  	%r9729, %r9725, %r9715;
	xor.b32  	%r9730, %r9728, %r9729;
	add.s32 	%r9731, %r9730, %r9705;
	add.s32 	%r9732, %r9731, %r9726;
	add.s32 	%r9733, %r9732, %r9395;
	add.s32 	%r9734, %r9733, %r9099;
	shf.l.wrap.b32 	%r9735, %r9714, %r9714, 30;
	shf.l.wrap.b32 	%r9736, %r9734, %r9734, 5;
	xor.b32  	%r9737, %r9735, %r9725;
	and.b32  	%r9738, %r9724, %r9737;
	and.b32  	%r9739, %r9735, %r9725;
	xor.b32  	%r9740, %r9738, %r9739;
	add.s32 	%r9741, %r9740, %r9715;
	add.s32 	%r9742, %r9741, %r9736;
	add.s32 	%r9743, %r9742, %r9395;
	add.s32 	%r9744, %r9743, %r9103;
	shf.l.wrap.b32 	%r9745, %r9724, %r9724, 30;
	shf.l.wrap.b32 	%r9746, %r9744, %r9744, 5;
	xor.b32  	%r9747, %r9745, %r9735;
	and.b32  	%r9748, %r9734, %r9747;
	and.b32  	%r9749, %r9745, %r9735;
	xor.b32  	%r9750, %r9748, %r9749;
	add.s32 	%r9751, %r9750, %r9725;
	add.s32 	%r9752, %r9751, %r9746;
	add.s32 	%r9753, %r9752, %r9395;
	add.s32 	%r9754, %r9753, %r9107;
	shf.l.wrap.b32 	%r9755, %r9734, %r9734, 30;
	ld.local.u32 	%r9756, [%rd6+112];
	shf.l.wrap.b32 	%r9757, %r9754, %r9754, 5;
	xor.b32  	%r9758, %r9755, %r9745;
	xor.b32  	%r9759, %r9758, %r9744;
	add.s32 	%r9760, %r9759, %r9735;
	add.s32 	%r9761, %r9760, %r9757;
	add.s32 	%r9762, %r9761, %r9756;
	add.s32 	%r9763, %r9762, %r9111;
	shf.l.wrap.b32 	%r9764, %r9744, %r9744, 30;
	shf.l.wrap.b32 	%r9765, %r9763, %r9763, 5;
	xor.b32  	%r9766, %r9764, %r9755;
	xor.b32  	%r9767, %r9766, %r9754;
	add.s32 	%r9768, %r9767, %r9745;
	add.s32 	%r9769, %r9768, %r9765;
	add.s32 	%r9770, %r9769, %r9756;
	add.s32 	%r9771, %r9770, %r9115;
	shf.l.wrap.b32 	%r9772, %r9754, %r9754, 30;
	shf.l.wrap.b32 	%r9773, %r9771, %r9771, 5;
	xor.b32  	%r9774, %r9772, %r9764;
	xor.b32  	%r9775, %r9774, %r9763;
	add.s32 	%r9776, %r9775, %r9755;
	add.s32 	%r9777, %r9776, %r9773;
	add.s32 	%r9778, %r9777, %r9756;
	add.s32 	%r9779, %r9778, %r9119;
	shf.l.wrap.b32 	%r9780, %r9763, %r9763, 30;
	shf.l.wrap.b32 	%r9781, %r9779, %r9779, 5;
	xor.b32  	%r9782, %r9780, %r9772;
	xor.b32  	%r9783, %r9782, %r9771;
	add.s32 	%r9784, %r9783, %r9764;
	add.s32 	%r9785, %r9784, %r9781;
	add.s32 	%r9786, %r9785, %r9756;
	add.s32 	%r9787, %r9786, %r9123;
	shf.l.wrap.b32 	%r9788, %r9771, %r9771, 30;
	shf.l.wrap.b32 	%r9789, %r9787, %r9787, 5;
	xor.b32  	%r9790, %r9788, %r9780;
	xor.b32  	%r9791, %r9790, %r9779;
	add.s32 	%r9792, %r9791, %r9772;
	add.s32 	%r9793, %r9792, %r9789;
	add.s32 	%r9794, %r9793, %r9756;
	add.s32 	%r9795, %r9794, %r9127;
	shf.l.wrap.b32 	%r9796, %r9779, %r9779, 30;
	shf.l.wrap.b32 	%r9797, %r9795, %r9795, 5;
	xor.b32  	%r9798, %r9796, %r9788;
	xor.b32  	%r9799, %r9798, %r9787;
	add.s32 	%r9800, %r9799, %r9780;
	add.s32 	%r9801, %r9800, %r9797;
	add.s32 	%r9802, %r9801, %r9756;
	add.s32 	%r9803, %r9802, %r9131;
	shf.l.wrap.b32 	%r9804, %r9787, %r9787, 30;
	shf.l.wrap.b32 	%r9805, %r9803, %r9803, 5;
	xor.b32  	%r9806, %r9804, %r9796;
	xor.b32  	%r9807, %r9806, %r9795;
	add.s32 	%r9808, %r9807, %r9788;
	add.s32 	%r9809, %r9808, %r9805;
	add.s32 	%r9810, %r9809, %r9756;
	add.s32 	%r9811, %r9810, %r9135;
	shf.l.wrap.b32 	%r9812, %r9795, %r9795, 30;
	shf.l.wrap.b32 	%r9813, %r9811, %r9811, 5;
	xor.b32  	%r9814, %r9812, %r9804;
	xor.b32  	%r9815, %r9814, %r9803;
	add.s32 	%r9816, %r9815, %r9796;
	add.s32 	%r9817, %r9816, %r9813;
	add.s32 	%r9818, %r9817, %r9756;
	add.s32 	%r9819, %r9818, %r9139;
	shf.l.wrap.b32 	%r9820, %r9803, %r9803, 30;
	shf.l.wrap.b32 	%r9821, %r9819, %r9819, 5;
	xor.b32  	%r9822, %r9820, %r9812;
	xor.b32  	%r9823, %r9822, %r9811;
	add.s32 	%r9824, %r9823, %r9804;
	add.s32 	%r9825, %r9824, %r9821;
	add.s32 	%r9826, %r9825, %r9756;
	add.s32 	%r9827, %r9826, %r9143;
	shf.l.wrap.b32 	%r9828, %r9811, %r9811, 30;
	shf.l.wrap.b32 	%r9829, %r9827, %r9827, 5;
	xor.b32  	%r9830, %r9828, %r9820;
	xor.b32  	%r9831, %r9830, %r9819;
	add.s32 	%r9832, %r9831, %r9812;
	add.s32 	%r9833, %r9832, %r9829;
	add.s32 	%r9834, %r9833, %r9756;
	add.s32 	%r9835, %r9834, %r9147;
	shf.l.wrap.b32 	%r9836, %r9819, %r9819, 30;
	shf.l.wrap.b32 	%r9837, %r9835, %r9835, 5;
	xor.b32  	%r9838, %r9836, %r9828;
	xor.b32  	%r9839, %r9838, %r9827;
	add.s32 	%r9840, %r9839, %r9820;
	add.s32 	%r9841, %r9840, %r9837;
	add.s32 	%r9842, %r9841, %r9756;
	add.s32 	%r9843, %r9842, %r9151;
	shf.l.wrap.b32 	%r9844, %r9827, %r9827, 30;
	shf.l.wrap.b32 	%r9845, %r9843, %r9843, 5;
	xor.b32  	%r9846, %r9844, %r9836;
	xor.b32  	%r9847, %r9846, %r9835;
	add.s32 	%r9848, %r9847, %r9828;
	add.s32 	%r9849, %r9848, %r9845;
	add.s32 	%r9850, %r9849, %r9756;
	add.s32 	%r9851, %r9850, %r9155;
	shf.l.wrap.b32 	%r9852, %r9835, %r9835, 30;
	shf.l.wrap.b32 	%r9853, %r9851, %r9851, 5;
	xor.b32  	%r9854, %r9852, %r9844;
	xor.b32  	%r9855, %r9854, %r9843;
	add.s32 	%r9856, %r9855, %r9836;
	add.s32 	%r9857, %r9856, %r9853;
	add.s32 	%r9858, %r9857, %r9756;
	add.s32 	%r9859, %r9858, %r9159;
	shf.l.wrap.b32 	%r9860, %r9843, %r9843, 30;
	shf.l.wrap.b32 	%r9861, %r9859, %r9859, 5;
	xor.b32  	%r9862, %r9860, %r9852;
	xor.b32  	%r9863, %r9862, %r9851;
	add.s32 	%r9864, %r9863, %r9844;
	add.s32 	%r9865, %r9864, %r9861;
	add.s32 	%r9866, %r9865, %r9756;
	add.s32 	%r9867, %r9866, %r9163;
	shf.l.wrap.b32 	%r9868, %r9851, %r9851, 30;
	shf.l.wrap.b32 	%r9869, %r9867, %r9867, 5;
	xor.b32  	%r9870, %r9868, %r9860;
	xor.b32  	%r9871, %r9870, %r9859;
	add.s32 	%r9872, %r9871, %r9852;
	add.s32 	%r9873, %r9872, %r9869;
	add.s32 	%r9874, %r9873, %r9756;
	add.s32 	%r9875, %r9874, %r9167;
	shf.l.wrap.b32 	%r9876, %r9859, %r9859, 30;
	shf.l.wrap.b32 	%r9877, %r9875, %r9875, 5;
	xor.b32  	%r9878, %r9876, %r9868;
	xor.b32  	%r9879, %r9878, %r9867;
	add.s32 	%r9880, %r9879, %r9860;
	add.s32 	%r9881, %r9880, %r9877;
	add.s32 	%r9882, %r9881, %r9756;
	add.s32 	%r9883, %r9882, %r9171;
	shf.l.wrap.b32 	%r9884, %r9867, %r9867, 30;
	shf.l.wrap.b32 	%r9885, %r9883, %r9883, 5;
	xor.b32  	%r9886, %r9884, %r9876;
	xor.b32  	%r9887, %r9886, %r9875;
	add.s32 	%r9888, %r9887, %r9868;
	add.s32 	%r9889, %r9888, %r9885;
	add.s32 	%r9890, %r9889, %r9756;
	add.s32 	%r9891, %r9890, %r9175;
	shf.l.wrap.b32 	%r9892, %r9875, %r9875, 30;
	shf.l.wrap.b32 	%r9893, %r9891, %r9891, 5;
	xor.b32  	%r9894, %r9892, %r9884;
	xor.b32  	%r9895, %r9894, %r9883;
	add.s32 	%r9896, %r9895, %r9876;
	add.s32 	%r9897, %r9896, %r9893;
	add.s32 	%r9898, %r9897, %r9756;
	add.s32 	%r9899, %r9898, %r9179;
	shf.l.wrap.b32 	%r9900, %r9883, %r9883, 30;
	shf.l.wrap.b32 	%r9901, %r9899, %r9899, 5;
	xor.b32  	%r9902, %r9900, %r9892;
	xor.b32  	%r9903, %r9902, %r9891;
	add.s32 	%r9904, %r9903, %r9884;
	add.s32 	%r9905, %r9904, %r9901;
	add.s32 	%r9906, %r9905, %r9756;
	add.s32 	%r9907, %r9906, %r9183;
	shf.l.wrap.b32 	%r9908, %r9891, %r9891, 30;
	shf.l.wrap.b32 	%r9909, %r9907, %r9907, 5;
	xor.b32  	%r9910, %r9908, %r9900;
	xor.b32  	%r9911, %r9910, %r9899;
	add.s32 	%r9912, %r9911, %r9892;
	add.s32 	%r9913, %r9912, %r9909;
	add.s32 	%r9914, %r9913, %r9756;
	add.s32 	%r9915, %r9914, %r9187;
	shf.l.wrap.b32 	%r9916, %r9899, %r9899, 30;
	add.s32 	%r9917, %r9192, %r9915;
	add.s32 	%r9918, %r9193, %r9907;
	st.local.v2.u32 	[%rd6+80], {%r9917, %r9918};
	add.s32 	%r9919, %r9190, %r9916;
	add.s32 	%r9920, %r9191, %r9908;
	st.local.v2.u32 	[%rd6+88], {%r9919, %r9920};
	add.s32 	%r9921, %r9188, %r9900;
	st.local.u32 	[%rd6+96], %r9921;
	mov.b32 	%r9922, 0;
	st.local.v2.u32 	[%rd6], {%r9922, %r9922};
	st.local.v2.u32 	[%rd6+8], {%r9922, %r9922};
	st.local.v2.u32 	[%rd6+16], {%r9922, %r9922};
	st.local.v2.u32 	[%rd6+24], {%r9922, %r9922};
	st.local.v2.u32 	[%rd6+32], {%r9922, %r9922};
	st.local.v2.u32 	[%rd6+40], {%r9922, %r9922};
	st.local.v2.u32 	[%rd6+48], {%r9922, %r9922};
$L__BB0_192:
	ld.local.u32 	%r9925, [%rd6+64];
	shl.b32 	%r9926, %r9925, 3;
	cvt.u64.u32 	%rd383, %r9926;
	ld.local.u64 	%rd384, [%rd6+72];
	add.s64 	%rd385, %rd384, %rd383;
	st.local.u64 	[%rd6+72], %rd385;
	shr.u64 	%rd386, %rd385, 8;
	shr.u64 	%rd387, %rd385, 16;
	shr.u64 	%rd388, %rd385, 24;
	shr.u64 	%rd389, %rd385, 40;
	shr.u64 	%rd390, %rd385, 48;
	shr.u64 	%rd391, %rd385, 56;
	cvt.u32.u64 	%r9927, %rd386;
	cvt.u32.u64 	%r9928, %rd385;
	prmt.b32 	%r9929, %r9927, %r9928, 0x3340U;
	cvt.u32.u64 	%r9930, %rd388;
	cvt.u32.u64 	%r9931, %rd387;
	prmt.b32 	%r9932, %r9930, %r9931, 0x3340U;
	prmt.b32 	%r9933, %r9932, %r9929, 0x5410U;
	cvt.u32.u64 	%r9934, %rd389;
	{ .reg .b32 tmp; mov.b64 {tmp, %r9935}, %rd385; }
	prmt.b32 	%r9936, %r9934, %r9935, 0x3340U;
	cvt.u32.u64 	%r9937, %rd391;
	cvt.u32.u64 	%r9938, %rd390;
	prmt.b32 	%r9939, %r9937, %r9938, 0x3340U;
	prmt.b32 	%r9940, %r9939, %r9936, 0x5410U;
	st.local.v2.b32 	[%rd6+56], {%r9940, %r9933};
	ld.local.v2.b32 	{%r9941, %r9942}, [%rd6];
	bfe.u32 	%r9943, %r9942, 16, 8;
	cvt.u16.u32 	%rs672, %r9943;
	bfe.u32 	%r9944, %r9942, 8, 8;
	bfe.u32 	%r9945, %r9942, 0, 8;
	bfe.u32 	%r9946, %r9941, 16, 8;
	cvt.u16.u32 	%rs673, %r9946;
	bfe.u32 	%r9947, %r9941, 8, 8;
	bfe.u32 	%r9948, %r9941, 0, 8;
	shl.b32 	%r9949, %r9948, 24;
	shl.b32 	%r9950, %r9947, 16;
	and.b32  	%r9951, %r9950, 16711680;
	or.b32  	%r9952, %r9951, %r9949;
	and.b16  	%rs674, %rs673, 255;
	mul.wide.u16 	%r9953, %rs674, 256;
	or.b32  	%r9954, %r9952, %r9953;
	bfe.u32 	%r9955, %r9941, 24, 8;
	or.b32  	%r9956, %r9954, %r9955;
	shl.b32 	%r9957, %r9945, 24;
	shl.b32 	%r9958, %r9944, 16;
	and.b32  	%r9959, %r9958, 16711680;
	or.b32  	%r9960, %r9959, %r9957;
	and.b16  	%rs675, %rs672, 255;
	mul.wide.u16 	%r9961, %rs675, 256;
	or.b32  	%r9962, %r9960, %r9961;
	bfe.u32 	%r9963, %r9942, 24, 8;
	or.b32  	%r9964, %r9962, %r9963;
	ld.local.v2.b32 	{%r9965, %r9966}, [%rd6+8];
	bfe.u32 	%r9967, %r9966, 16, 8;
	cvt.u16.u32 	%rs676, %r9967;
	bfe.u32 	%r9968, %r9966, 8, 8;
	bfe.u32 	%r9969, %r9966, 0, 8;
	bfe.u32 	%r9970, %r9965, 16, 8;
	cvt.u16.u32 	%rs677, %r9970;
	bfe.u32 	%r9971, %r9965, 8, 8;
	bfe.u32 	%r9972, %r9965, 0, 8;
	shl.b32 	%r9973, %r9972, 24;
	shl.b32 	%r9974, %r9971, 16;
	and.b32  	%r9975, %r9974, 16711680;
	or.b32  	%r9976, %r9975, %r9973;
	and.b16  	%rs678, %rs677, 255;
	mul.wide.u16 	%r9977, %rs678, 256;
	or.b32  	%r9978, %r9976, %r9977;
	bfe.u32 	%r9979, %r9965, 24, 8;
	or.b32  	%r9980, %r9978, %r9979;
	shl.b32 	%r9981, %r9969, 24;
	shl.b32 	%r9982, %r9968, 16;
	and.b32  	%r9983, %r9982, 16711680;
	or.b32  	%r9984, %r9983, %r9981;
	and.b16  	%rs679, %rs676, 255;
	mul.wide.u16 	%r9985, %rs679, 256;
	or.b32  	%r9986, %r9984, %r9985;
	bfe.u32 	%r9987, %r9966, 24, 8;
	or.b32  	%r9988, %r9986, %r9987;
	ld.local.v2.b32 	{%r9989, %r9990}, [%rd6+16];
	bfe.u32 	%r9991, %r9990, 16, 8;
	cvt.u16.u32 	%rs680, %r9991;
	bfe.u32 	%r9992, %r9990, 8, 8;
	bfe.u32 	%r9993, %r9990, 0, 8;
	bfe.u32 	%r9994, %r9989, 16, 8;
	cvt.u16.u32 	%rs681, %r9994;
	bfe.u32 	%r9995, %r9989, 8, 8;
	bfe.u32 	%r9996, %r9989, 0, 8;
	shl.b32 	%r9997, %r9996, 24;
	shl.b32 	%r9998, %r9995, 16;
	and.b32  	%r9999, %r9998, 16711680;
	or.b32  	%r10000, %r9999, %r9997;
	and.b16  	%rs682, %rs681, 255;
	mul.wide.u16 	%r10001, %rs682, 256;
	or.b32  	%r10002, %r10000, %r10001;
	bfe.u32 	%r10003, %r9989, 24, 8;
	or.b32  	%r10004, %r10002, %r10003;
	shl.b32 	%r10005, %r9993, 24;
	shl.b32 	%r10006, %r9992, 16;
	and.b32  	%r10007, %r10006, 16711680;
	or.b32  	%r10008, %r10007, %r10005;
	and.b16  	%rs683, %rs680, 255;
	mul.wide.u16 	%r10009, %rs683, 256;
	or.b32  	%r10010, %r10008, %r10009;
	bfe.u32 	%r10011, %r9990, 24, 8;
	or.b32  	%r10012, %r10010, %r10011;
	ld.local.v2.b32 	{%r10013, %r10014}, [%rd6+24];
	bfe.u32 	%r10015, %r10014, 16, 8;
	cvt.u16.u32 	%rs684, %r10015;
	bfe.u32 	%r10016, %r10014, 8, 8;
	bfe.u32 	%r10017, %r10014, 0, 8;
	bfe.u32 	%r10018, %r10013, 16, 8;
	cvt.u16.u32 	%rs685, %r10018;
	bfe.u32 	%r10019, %r10013, 8, 8;
	bfe.u32 	%r10020, %r10013, 0, 8;
	shl.b32 	%r10021, %r10020, 24;
	shl.b32 	%r10022, %r10019, 16;
	and.b32  	%r10023, %r10022, 16711680;
	or.b32  	%r10024, %r10023, %r10021;
	and.b16  	%rs686, %rs685, 255;
	mul.wide.u16 	%r10025, %rs686, 256;
	or.b32  	%r10026, %r10024, %r10025;
	bfe.u32 	%r10027, %r10013, 24, 8;
	or.b32  	%r10028, %r10026, %r10027;
	shl.b32 	%r10029, %r10017, 24;
	shl.b32 	%r10030, %r10016, 16;
	and.b32  	%r10031, %r10030, 16711680;
	or.b32  	%r10032, %r10031, %r10029;
	and.b16  	%rs687, %rs684, 255;
	mul.wide.u16 	%r10033, %rs687, 256;
	or.b32  	%r10034, %r10032, %r10033;
	bfe.u32 	%r10035, %r10014, 24, 8;
	or.b32  	%r10036, %r10034, %r10035;
	ld.local.v2.b32 	{%r10037, %r10038}, [%rd6+32];
	bfe.u32 	%r10039, %r10038, 16, 8;
	cvt.u16.u32 	%rs688, %r10039;
	bfe.u32 	%r10040, %r10038, 8, 8;
	bfe.u32 	%r10041, %r10038, 0, 8;
	bfe.u32 	%r10042, %r10037, 16, 8;
	cvt.u16.u32 	%rs689, %r10042;
	bfe.u32 	%r10043, %r10037, 8, 8;
	bfe.u32 	%r10044, %r10037, 0, 8;
	shl.b32 	%r10045, %r10044, 24;
	shl.b32 	%r10046, %r10043, 16;
	and.b32  	%r10047, %r10046, 16711680;
	or.b32  	%r10048, %r10047, %r10045;
	and.b16  	%rs690, %rs689, 255;
	mul.wide.u16 	%r10049, %rs690, 256;
	or.b32  	%r10050, %r10048, %r10049;
	bfe.u32 	%r10051, %r10037, 24, 8;
	or.b32  	%r10052, %r10050, %r10051;
	shl.b32 	%r10053, %r10041, 24;
	shl.b32 	%r10054, %r10040, 16;
	and.b32  	%r10055, %r10054, 16711680;
	or.b32  	%r10056, %r10055, %r10053;
	and.b16  	%rs691, %rs688, 255;
	mul.wide.u16 	%r10057, %rs691, 256;
	or.b32  	%r10058, %r10056, %r10057;
	bfe.u32 	%r10059, %r10038, 24, 8;
	or.b32  	%r10060, %r10058, %r10059;
	ld.local.v2.b32 	{%r10061, %r10062}, [%rd6+40];
	bfe.u32 	%r10063, %r10062, 16, 8;
	cvt.u16.u32 	%rs692, %r10063;
	bfe.u32 	%r10064, %r10062, 8, 8;
	bfe.u32 	%r10065, %r10062, 0, 8;
	bfe.u32 	%r10066, %r10061, 16, 8;
	cvt.u16.u32 	%rs693, %r10066;
	bfe.u32 	%r10067, %r10061, 8, 8;
	bfe.u32 	%r10068, %r10061, 0, 8;
	shl.b32 	%r10069, %r10068, 24;
	shl.b32 	%r10070, %r10067, 16;
	and.b32  	%r10071, %r10070, 16711680;
	or.b32  	%r10072, %r10071, %r10069;
	and.b16  	%rs694, %rs693, 255;
	mul.wide.u16 	%r10073, %rs694, 256;
	or.b32  	%r10074, %r10072, %r10073;
	bfe.u32 	%r10075, %r10061, 24, 8;
	or.b32  	%r10076, %r10074, %r10075;
	shl.b32 	%r10077, %r10065, 24;
	shl.b32 	%r10078, %r10064, 16;
	and.b32  	%r10079, %r10078, 16711680;
	or.b32  	%r10080, %r10079, %r10077;
	and.b16  	%rs695, %rs692, 255;
	mul.wide.u16 	%r10081, %rs695, 256;
	or.b32  	%r10082, %r10080, %r10081;
	bfe.u32 	%r10083, %r10062, 24, 8;
	or.b32  	%r10084, %r10082, %r10083;
	ld.local.v2.b32 	{%r10085, %r10086}, [%rd6+48];
	bfe.u32 	%r10087, %r10086, 16, 8;
	cvt.u16.u32 	%rs696, %r10087;
	bfe.u32 	%r10088, %r10086, 8, 8;
	bfe.u32 	%r10089, %r10086, 0, 8;
	bfe.u32 	%r10090, %r10085, 16, 8;
	cvt.u16.u32 	%rs697, %r10090;
	bfe.u32 	%r10091, %r10085, 8, 8;
	bfe.u32 	%r10092, %r10085, 0, 8;
	shl.b32 	%r10093, %r10092, 24;
	shl.b32 	%r10094, %r10091, 16;
	and.b32  	%r10095, %r10094, 16711680;
	or.b32  	%r10096, %r10095, %r10093;
	and.b16  	%rs698, %rs697, 255;
	mul.wide.u16 	%r10097, %rs698, 256;
	or.b32  	%r10098, %r10096, %r10097;
	bfe.u32 	%r10099, %r10085, 24, 8;
	or.b32  	%r10100, %r10098, %r10099;
	shl.b32 	%r10101, %r10089, 24;
	shl.b32 	%r10102, %r10088, 16;
	and.b32  	%r10103, %r10102, 16711680;
	or.b32  	%r10104, %r10103, %r10101;
	and.b16  	%rs699, %rs696, 255;
	mul.wide.u16 	%r10105, %rs699, 256;
	or.b32  	%r10106, %r10104, %r10105;
	bfe.u32 	%r10107, %r10086, 24, 8;
	or.b32  	%r10108, %r10106, %r10107;
	shl.b32 	%r10109, %r9937, 24;
	shl.b32 	%r10110, %r9938, 16;
	and.b32  	%r10111, %r10110, 16711680;
	or.b32  	%r10112, %r10111, %r10109;
	shl.b32 	%r10113, %r9934, 8;
	and.b32  	%r10114, %r10113, 65280;
	or.b32  	%r10115, %r10112, %r10114;
	and.b32  	%r10116, %r9935, 255;
	or.b32  	%r10117, %r10115, %r10116;
	shl.b32 	%r10118, %r9930, 24;
	shl.b32 	%r10119, %r9931, 16;
	and.b32  	%r10120, %r10119, 16711680;
	or.b32  	%r10121, %r10120, %r10118;
	shl.b32 	%r10122, %r9927, 8;
	and.b32  	%r10123, %r10122, 65280;
	or.b32  	%r10124, %r10121, %r10123;
	and.b32  	%r10125, %r9928, 255;
	or.b32  	%r10126, %r10124, %r10125;
	xor.b32  	%r10127, %r10052, %r10108;
	xor.b32  	%r10128, %r10127, %r9980;
	xor.b32  	%r10129, %r10128, %r9956;
	shf.l.wrap.b32 	%r10130, %r10129, %r10129, 1;
	xor.b32  	%r10131, %r10060, %r10117;
	xor.b32  	%r10132, %r10131, %r9988;
	xor.b32  	%r10133, %r10132, %r9964;
	shf.l.wrap.b32 	%r10134, %r10133, %r10133, 1;
	xor.b32  	%r10135, %r10076, %r10126;
	xor.b32  	%r10136, %r10135, %r10004;
	xor.b32  	%r10137, %r10136, %r9980;
	shf.l.wrap.b32 	%r10138, %r10137, %r10137, 1;
	xor.b32  	%r10139, %r10084, %r10130;
	xor.b32  	%r10140, %r10139, %r10012;
	xor.b32  	%r10141, %r10140, %r9988;
	shf.l.wrap.b32 	%r10142, %r10141, %r10141, 1;
	xor.b32  	%r10143, %r10100, %r10134;
	xor.b32  	%r10144, %r10143, %r10028;
	xor.b32  	%r10145, %r10144, %r10004;
	shf.l.wrap.b32 	%r10146, %r10145, %r10145, 1;
	xor.b32  	%r10147, %r10108, %r10138;
	xor.b32  	%r10148, %r10147, %r10036;
	xor.b32  	%r10149, %r10148, %r10012;
	shf.l.wrap.b32 	%r10150, %r10149, %r10149, 1;
	xor.b32  	%r10151, %r10117, %r10142;
	xor.b32  	%r10152, %r10151, %r10052;
	xor.b32  	%r10153, %r10152, %r10028;
	shf.l.wrap.b32 	%r10154, %r10153, %r10153, 1;
	xor.b32  	%r10155, %r10126, %r10146;
	xor.b32  	%r10156, %r10155, %r10060;
	xor.b32  	%r10157, %r10156, %r10036;
	shf.l.wrap.b32 	%r10158, %r10157, %r10157, 1;
	xor.b32  	%r10159, %r10130, %r10150;
	xor.b32  	%r10160, %r10159, %r10076;
	xor.b32  	%r10161, %r10160, %r10052;
	shf.l.wrap.b32 	%r10162, %r10161, %r10161, 1;
	xor.b32  	%r10163, %r10134, %r10154;
	xor.b32  	%r10164, %r10163, %r10084;
	xor.b32  	%r10165, %r10164, %r10060;
	shf.l.wrap.b32 	%r10166, %r10165, %r10165, 1;
	xor.b32  	%r10167, %r10138, %r10158;
	xor.b32  	%r10168, %r10167, %r10100;
	xor.b32  	%r10169, %r10168, %r10076;
	shf.l.wrap.b32 	%r10170, %r10169, %r10169, 1;
	xor.b32  	%r10171, %r10142, %r10162;
	xor.b32  	%r10172, %r10171, %r10108;
	xor.b32  	%r10173, %r10172, %r10084;
	shf.l.wrap.b32 	%r10174, %r10173, %r10173, 1;
	xor.b32  	%r10175, %r10146, %r10166;
	xor.b32  	%r10176, %r10175, %r10117;
	xor.b32  	%r10177, %r10176, %r10100;
	shf.l.wrap.b32 	%r10178, %r10177, %r10177, 1;
	xor.b32  	%r10179, %r10150, %r10170;
	xor.b32  	%r10180, %r10179, %r10126;
	xor.b32  	%r10181, %r10180, %r10108;
	shf.l.wrap.b32 	%r10182, %r10181, %r10181, 1;
	xor.b32  	%r10183, %r10154, %r10174;
	xor.b32  	%r10184, %r10183, %r10130;
	xor.b32  	%r10185, %r10184, %r10117;
	shf.l.wrap.b32 	%r10186, %r10185, %r10185, 1;
	xor.b32  	%r10187, %r10158, %r10178;
	xor.b32  	%r10188, %r10187, %r10134;
	xor.b32  	%r10189, %r10188, %r10126;
	shf.l.wrap.b32 	%r10190, %r10189, %r10189, 1;
	xor.b32  	%r10191, %r10162, %r10182;
	xor.b32  	%r10192, %r10191, %r10138;
	xor.b32  	%r10193, %r10192, %r10130;
	shf.l.wrap.b32 	%r10194, %r10193, %r10193, 1;
	xor.b32  	%r10195, %r10166, %r10186;
	xor.b32  	%r10196, %r10195, %r10142;
	xor.b32  	%r10197, %r10196, %r10134;
	shf.l.wrap.b32 	%r10198, %r10197, %r10197, 1;
	xor.b32  	%r10199, %r10170, %r10190;
	xor.b32  	%r10200, %r10199, %r10146;
	xor.b32  	%r10201, %r10200, %r10138;
	shf.l.wrap.b32 	%r10202, %r10201, %r10201, 1;
	xor.b32  	%r10203, %r10174, %r10194;
	xor.b32  	%r10204, %r10203, %r10150;
	xor.b32  	%r10205, %r10204, %r10142;
	shf.l.wrap.b32 	%r10206, %r10205, %r10205, 1;
	xor.b32  	%r10207, %r10178, %r10198;
	xor.b32  	%r10208, %r10207, %r10154;
	xor.b32  	%r10209, %r10208, %r10146;
	shf.l.wrap.b32 	%r10210, %r10209, %r10209, 1;
	xor.b32  	%r10211, %r10182, %r10202;
	xor.b32  	%r10212, %r10211, %r10158;
	xor.b32  	%r10213, %r10212, %r10150;
	shf.l.wrap.b32 	%r10214, %r10213, %r10213, 1;
	xor.b32  	%r10215, %r10186, %r10206;
	xor.b32  	%r10216, %r10215, %r10162;
	xor.b32  	%r10217, %r10216, %r10154;
	shf.l.wrap.b32 	%r10218, %r10217, %r10217, 1;
	xor.b32  	%r10219, %r10190, %r10210;
	xor.b32  	%r10220, %r10219, %r10166;
	xor.b32  	%r10221, %r10220, %r10158;
	shf.l.wrap.b32 	%r10222, %r10221, %r10221, 1;
	xor.b32  	%r10223, %r10194, %r10214;
	xor.b32  	%r10224, %r10223, %r10170;
	xor.b32  	%r10225, %r10224, %r10162;
	shf.l.wrap.b32 	%r10226, %r10225, %r10225, 1;
	xor.b32  	%r10227, %r10198, %r10218;
	xor.b32  	%r10228, %r10227, %r10174;
	xor.b32  	%r10229, %r10228, %r10166;
	shf.l.wrap.b32 	%r10230, %r10229, %r10229, 1;
	xor.b32  	%r10231, %r10202, %r10222;
	xor.b32  	%r10232, %r10231, %r10178;
	xor.b32  	%r10233, %r10232, %r10170;
	shf.l.wrap.b32 	%r10234, %r10233, %r10233, 1;
	xor.b32  	%r10235, %r10206, %r10226;
	xor.b32  	%r10236, %r10235, %r10182;
	xor.b32  	%r10237, %r10236, %r10174;
	shf.l.wrap.b32 	%r10238, %r10237, %r10237, 1;
	xor.b32  	%r10239, %r10210, %r10230;
	xor.b32  	%r10240, %r10239, %r10186;
	xor.b32  	%r10241, %r10240, %r10178;
	shf.l.wrap.b32 	%r10242, %r10241, %r10241, 1;
	xor.b32  	%r10243, %r10214, %r10234;
	xor.b32  	%r10244, %r10243, %r10190;
	xor.b32  	%r10245, %r10244, %r10182;
	shf.l.wrap.b32 	%r10246, %r10245, %r10245, 1;
	xor.b32  	%r10247, %r10218, %r10238;
	xor.b32  	%r10248, %r10247, %r10194;
	xor.b32  	%r10249, %r10248, %r10186;
	shf.l.wrap.b32 	%r10250, %r10249, %r10249, 1;
	xor.b32  	%r10251, %r10222, %r10242;
	xor.b32  	%r10252, %r10251, %r10198;
	xor.b32  	%r10253, %r10252, %r10190;
	shf.l.wrap.b32 	%r10254, %r10253, %r10253, 1;
	xor.b32  	%r10255, %r10226, %r10246;
	xor.b32  	%r10256, %r10255, %r10202;
	xor.b32  	%r10257, %r10256, %r10194;
	shf.l.wrap.b32 	%r10258, %r10257, %r10257, 1;
	xor.b32  	%r10259, %r10230, %r10250;
	xor.b32  	%r10260, %r10259, %r10206;
	xor.b32  	%r10261, %r10260, %r10198;
	shf.l.wrap.b32 	%r10262, %r10261, %r10261, 1;
	xor.b32  	%r10263, %r10234, %r10254;
	xor.b32  	%r10264, %r10263, %r10210;
	xor.b32  	%r10265, %r10264, %r10202;
	shf.l.wrap.b32 	%r10266, %r10265, %r10265, 1;
	xor.b32  	%r10267, %r10238, %r10258;
	xor.b32  	%r10268, %r10267, %r10214;
	xor.b32  	%r10269, %r10268, %r10206;
	shf.l.wrap.b32 	%r10270, %r10269, %r10269, 1;
	xor.b32  	%r10271, %r10242, %r10262;
	xor.b32  	%r10272, %r10271, %r10218;
	xor.b32  	%r10273, %r10272, %r10210;
	shf.l.wrap.b32 	%r10274, %r10273, %r10273, 1;
	xor.b32  	%r10275, %r10246, %r10266;
	xor.b32  	%r10276, %r10275, %r10222;
	xor.b32  	%r10277, %r10276, %r10214;
	shf.l.wrap.b32 	%r10278, %r10277, %r10277, 1;
	xor.b32  	%r10279, %r10250, %r10270;
	xor.b32  	%r10280, %r10279, %r10226;
	xor.b32  	%r10281, %r10280, %r10218;
	shf.l.wrap.b32 	%r10282, %r10281, %r10281, 1;
	xor.b32  	%r10283, %r10254, %r10274;
	xor.b32  	%r10284, %r10283, %r10230;
	xor.b32  	%r10285, %r10284, %r10222;
	shf.l.wrap.b32 	%r10286, %r10285, %r10285, 1;
	xor.b32  	%r10287, %r10258, %r10278;
	xor.b32  	%r10288, %r10287, %r10234;
	xor.b32  	%r10289, %r10288, %r10226;
	shf.l.wrap.b32 	%r10290, %r10289, %r10289, 1;
	xor.b32  	%r10291, %r10262, %r10282;
	xor.b32  	%r10292, %r10291, %r10238;
	xor.b32  	%r10293, %r10292, %r10230;
	shf.l.wrap.b32 	%r10294, %r10293, %r10293, 1;
	xor.b32  	%r10295, %r10266, %r10286;
	xor.b32  	%r10296, %r10295, %r10242;
	xor.b32  	%r10297, %r10296, %r10234;
	shf.l.wrap.b32 	%r10298, %r10297, %r10297, 1;
	xor.b32  	%r10299, %r10270, %r10290;
	xor.b32  	%r10300, %r10299, %r10246;
	xor.b32  	%r10301, %r10300, %r10238;
	shf.l.wrap.b32 	%r10302, %r10301, %r10301, 1;
	xor.b32  	%r10303, %r10274, %r10294;
	xor.b32  	%r10304, %r10303, %r10250;
	xor.b32  	%r10305, %r10304, %r10242;
	shf.l.wrap.b32 	%r10306, %r10305, %r10305, 1;
	xor.b32  	%r10307, %r10278, %r10298;
	xor.b32  	%r10308, %r10307, %r10254;
	xor.b32  	%r10309, %r10308, %r10246;
	shf.l.wrap.b32 	%r10310, %r10309, %r10309, 1;
	xor.b32  	%r10311, %r10282, %r10302;
	xor.b32  	%r10312, %r10311, %r10258;
	xor.b32  	%r10313, %r10312, %r10250;
	shf.l.wrap.b32 	%r10314, %r10313, %r10313, 1;
	xor.b32  	%r10315, %r10286, %r10306;
	xor.b32  	%r10316, %r10315, %r10262;
	xor.b32  	%r10317, %r10316, %r10254;
	shf.l.wrap.b32 	%r10318, %r10317, %r10317, 1;
	xor.b32  	%r10319, %r10290, %r10310;
	xor.b32  	%r10320, %r10319, %r10266;
	xor.b32  	%r10321, %r10320, %r10258;
	shf.l.wrap.b32 	%r10322, %r10321, %r10321, 1;
	xor.b32  	%r10323, %r10294, %r10314;
	xor.b32  	%r10324, %r10323, %r10270;
	xor.b32  	%r10325, %r10324, %r10262;
	shf.l.wrap.b32 	%r10326, %r10325, %r10325, 1;
	xor.b32  	%r10327, %r10298, %r10318;
	xor.b32  	%r10328, %r10327, %r10274;
	xor.b32  	%r10329, %r10328, %r10266;
	shf.l.wrap.b32 	%r10330, %r10329, %r10329, 1;
	xor.b32  	%r10331, %r10302, %r10322;
	xor.b32  	%r10332, %r10331, %r10278;
	xor.b32  	%r10333, %r10332, %r10270;
	shf.l.wrap.b32 	%r10334, %r10333, %r10333, 1;
	xor.b32  	%r10335, %r10306, %r10326;
	xor.b32  	%r10336, %r10335, %r10282;
	xor.b32  	%r10337, %r10336, %r10274;
	shf.l.wrap.b32 	%r10338, %r10337, %r10337, 1;
	xor.b32  	%r10339, %r10310, %r10330;
	xor.b32  	%r10340, %r10339, %r10286;
	xor.b32  	%r10341, %r10340, %r10278;
	shf.l.wrap.b32 	%r10342, %r10341, %r10341, 1;
	xor.b32  	%r10343, %r10314, %r10334;
	xor.b32  	%r10344, %r10343, %r10290;
	xor.b32  	%r10345, %r10344, %r10282;
	shf.l.wrap.b32 	%r10346, %r10345, %r10345, 1;
	xor.b32  	%r10347, %r10318, %r10338;
	xor.b32  	%r10348, %r10347, %r10294;
	xor.b32  	%r10349, %r10348, %r10286;
	shf.l.wrap.b32 	%r10350, %r10349, %r10349, 1;
	xor.b32  	%r10351, %r10322, %r10342;
	xor.b32  	%r10352, %r10351, %r10298;
	xor.b32  	%r10353, %r10352, %r10290;
	shf.l.wrap.b32 	%r10354, %r10353, %r10353, 1;
	xor.b32  	%r10355, %r10326, %r10346;
	xor.b32  	%r10356, %r10355, %r10302;
	xor.b32  	%r10357, %r10356, %r10294;
	shf.l.wrap.b32 	%r10358, %r10357, %r10357, 1;
	xor.b32  	%r10359, %r10330, %r10350;
	xor.b32  	%r10360, %r10359, %r10306;
	xor.b32  	%r10361, %r10360, %r10298;
	shf.l.wrap.b32 	%r10362, %r10361, %r10361, 1;
	xor.b32  	%r10363, %r10334, %r10354;
	xor.b32  	%r10364, %r10363, %r10310;
	xor.b32  	%r10365, %r10364, %r10302;
	shf.l.wrap.b32 	%r10366, %r10365, %r10365, 1;
	xor.b32  	%r10367, %r10338, %r10358;
	xor.b32  	%r10368, %r10367, %r10314;
	xor.b32  	%r10369, %r10368, %r10306;
	shf.l.wrap.b32 	%r10370, %r10369, %r10369, 1;
	xor.b32  	%r10371, %r10342, %r10362;
	xor.b32  	%r10372, %r10371, %r10318;
	xor.b32  	%r10373, %r10372, %r10310;
	shf.l.wrap.b32 	%r10374, %r10373, %r10373, 1;
	xor.b32  	%r10375, %r10346, %r10366;
	xor.b32  	%r10376, %r10375, %r10322;
	xor.b32  	%r10377, %r10376, %r10314;
	shf.l.wrap.b32 	%r10378, %r10377, %r10377, 1;
	xor.b32  	%r10379, %r10350, %r10370;
	xor.b32  	%r10380, %r10379, %r10326;
	xor.b32  	%r10381, %r10380, %r10318;
	shf.l.wrap.b32 	%r10382, %r10381, %r10381, 1;
	ld.local.v2.u32 	{%r10383, %r10384}, [%rd6+96];
	ld.local.v2.u32 	{%r10385, %r10386}, [%rd6+88];
	ld.local.v2.u32 	{%r10387, %r10388}, [%rd6+80];
	shf.l.wrap.b32 	%r10389, %r10387, %r10387, 5;
	and.b32  	%r10390, %r10388, %r10385;
	not.b32 	%r10391, %r10388;
	and.b32  	%r10392, %r10386, %r10391;
	or.b32  	%r10393, %r10390, %r10392;
	add.s32 	%r10394, %r10393, %r10383;
	add.s32 	%r10395, %r10394, %r10389;
	add.s32 	%r10396, %r10395, %r10384;
	add.s32 	%r10397, %r10396, %r9956;
	shf.l.wrap.b32 	%r10398, %r10388, %r10388, 30;
	shf.l.wrap.b32 	%r10399, %r10397, %r10397, 5;
	and.b32  	%r10400, %r10387, %r10398;
	not.b32 	%r10401, %r10387;
	and.b32  	%r10402, %r10385, %r10401;
	or.b32  	%r10403, %r10400, %r10402;
	add.s32 	%r10404, %r10403, %r10386;
	add.s32 	%r10405, %r10404, %r10399;
	add.s32 	%r10406, %r10405, %r10384;
	add.s32 	%r10407, %r10406, %r9964;
	shf.l.wrap.b32 	%r10408, %r10387, %r10387, 30;
	shf.l.wrap.b32 	%r10409, %r10407, %r10407, 5;
	and.b32  	%r10410, %r10397, %r10408;
	not.b32 	%r10411, %r10397;
	and.b32  	%r10412, %r10398, %r10411;
	or.b32  	%r10413, %r10410, %r10412;
	add.s32 	%r10414, %r10413, %r10385;
	add.s32 	%r10415, %r10414, %r10409;
	add.s32 	%r10416, %r10415, %r10384;
	add.s32 	%r10417, %r10416, %r9980;
	shf.l.wrap.b32 	%r10418, %r10397, %r10397, 30;
	shf.l.wrap.b32 	%r10419, %r10417, %r10417, 5;
	and.b32  	%r10420, %r10407, %r10418;
	not.b32 	%r10421, %r10407;
	and.b32  	%r10422, %r10408, %r10421;
	or.b32  	%r10423, %r10420, %r10422;
	add.s32 	%r10424, %r10423, %r10398;
	add.s32 	%r10425, %r10424, %r10419;
	add.s32 	%r10426, %r10425, %r10384;
	add.s32 	%r10427, %r10426, %r9988;
	shf.l.wrap.b32 	%r10428, %r10407, %r10407, 30;
	shf.l.wrap.b32 	%r10429, %r10427, %r10427, 5;
	and.b32  	%r10430, %r10417, %r10428;
	not.b32 	%r10431, %r10417;
	and.b32  	%r10432, %r10418, %r10431;
	or.b32  	%r10433, %r10430, %r10432;
	add.s32 	%r10434, %r10433, %r10408;
	add.s32 	%r10435, %r10434, %r10429;
	add.s32 	%r10436, %r10435, %r10384;
	add.s32 	%r10437, %r10436, %r10004;
	shf.l.wrap.b32 	%r10438, %r10417, %r10417, 30;
	shf.l.wrap.b32 	%r10439, %r10437, %r10437, 5;
	and.b32  	%r10440, %r10427, %r10438;
	not.b32 	%r10441, %r10427;
	and.b32  	%r10442, %r10428, %r10441;
	or.b32  	%r10443, %r10440, %r10442;
	add.s32 	%r10444, %r10443, %r10418;
	add.s32 	%r10445, %r10444, %r10439;
	add.s32 	%r10446, %r10445, %r10384;
	add.s32 	%r10447, %r10446, %r10012;
	shf.l.wrap.b32 	%r10448, %r10427, %r10427, 30;
	shf.l.wrap.b32 	%r10449, %r10447, %r10447, 5;
	and.b32  	%r10450, %r10437, %r10448;
	not.b32 	%r10451, %r10437;
	and.b32  	%r10452, %r10438, %r10451;
	or.b32  	%r10453, %r10450, %r10452;
	add.s32 	%r10454, %r10453, %r10428;
	add.s32 	%r10455, %r10454, %r10449;
	add.s32 	%r10456, %r10455, %r10384;
	add.s32 	%r10457, %r10456, %r10028;
	shf.l.wrap.b32 	%r10458, %r10437, %r10437, 30;
	shf.l.wrap.b32 	%r10459, %r10457, %r10457, 5;
	and.b32  	%r10460, %r10447, %r10458;
	not.b32 	%r10461, %r10447;
	and.b32  	%r10462, %r10448, %r10461;
	or.b32  	%r10463, %r10460, %r10462;
	add.s32 	%r10464, %r10463, %r10438;
	add.s32 	%r10465, %r10464, %r10459;
	add.s32 	%r10466, %r10465, %r10384;
	add.s32 	%r10467, %r10466, %r10036;
	shf.l.wrap.b32 	%r10468, %r10447, %r10447, 30;
	shf.l.wrap.b32 	%r10469, %r10467, %r10467, 5;
	and.b32  	%r10470, %r10457, %r10468;
	not.b32 	%r10471, %r10457;
	and.b32  	%r10472, %r10458, %r10471;
	or.b32  	%r10473, %r10470, %r10472;
	add.s32 	%r10474, %r10473, %r10448;
	add.s32 	%r10475, %r10474, %r10469;
	add.s32 	%r10476, %r10475, %r10384;
	add.s32 	%r10477, %r10476, %r10052;
	shf.l.wrap.b32 	%r10478, %r10457, %r10457, 30;
	shf.l.wrap.b32 	%r10479, %r10477, %r10477, 5;
	and.b32  	%r10480, %r10467, %r10478;
	not.b32 	%r10481, %r10467;
	and.b32  	%r10482, %r10468, %r10481;
	or.b32  	%r10483, %r10480, %r10482;
	add.s32 	%r10484, %r10483, %r10458;
	add.s32 	%r10485, %r10484, %r10479;
	add.s32 	%r10486, %r10485, %r10384;
	add.s32 	%r10487, %r10486, %r10060;
	shf.l.wrap.b32 	%r10488, %r10467, %r10467, 30;
	shf.l.wrap.b32 	%r10489, %r10487, %r10487, 5;
	and.b32  	%r10490, %r10477, %r10488;
	not.b32 	%r10491, %r10477;
	and.b32  	%r10492, %r10478, %r10491;
	or.b32  	%r10493, %r10490, %r10492;
	add.s32 	%r10494, %r10493, %r10468;
	add.s32 	%r10495, %r10494, %r10489;
	add.s32 	%r10496, %r10495, %r10384;
	add.s32 	%r10497, %r10496, %r10076;
	shf.l.wrap.b32 	%r10498, %r10477, %r10477, 30;
	shf.l.wrap.b32 	%r10499, %r10497, %r10497, 5;
	and.b32  	%r10500, %r10487, %r10498;
	not.b32 	%r10501, %r10487;
	and.b32  	%r10502, %r10488, %r10501;
	or.b32  	%r10503, %r10500, %r10502;
	add.s32 	%r10504, %r10503, %r10478;
	add.s32 	%r10505, %r10504, %r10499;
	add.s32 	%r10506, %r10505, %r10384;
	add.s32 	%r10507, %r10506, %r10084;
	shf.l.wrap.b32 	%r10508, %r10487, %r10487, 30;
	shf.l.wrap.b32 	%r10509, %r10507, %r10507, 5;
	and.b32  	%r10510, %r10497, %r10508;
	not.b32 	%r10511, %r10497;
	and.b32  	%r10512, %r10498, %r10511;
	or.b32  	%r10513, %r10510, %r10512;
	add.s32 	%r10514, %r10513, %r10488;
	add.s32 	%r10515, %r10514, %r10509;
	add.s32 	%r10516, %r10515, %r10384;
	add.s32 	%r10517, %r10516, %r10100;
	shf.l.wrap.b32 	%r10518, %r10497, %r10497, 30;
	shf.l.wrap.b32 	%r10519, %r10517, %r10517, 5;
	and.b32  	%r10520, %r10507, %r10518;
	not.b32 	%r10521, %r10507;
	and.b32  	%r10522, %r10508, %r10521;
	or.b32  	%r10523, %r10520, %r10522;
	add.s32 	%r10524, %r10523, %r10498;
	add.s32 	%r10525, %r10524, %r10519;
	add.s32 	%r10526, %r10525, %r10384;
	add.s32 	%r10527, %r10526, %r10108;
	shf.l.wrap.b32 	%r10528, %r10507, %r10507, 30;
	shf.l.wrap.b32 	%r10529, %r10527, %r10527, 5;
	and.b32  	%r10530, %r10517, %r10528;
	not.b32 	%r10531, %r10517;
	and.b32  	%r10532, %r10518, %r10531;
	or.b32  	%r10533, %r10530, %r10532;
	add.s32 	%r10534, %r10533, %r10508;
	add.s32 	%r10535, %r10534, %r10529;
	add.s32 	%r10536, %r10535, %r10384;
	add.s32 	%r10537, %r10536, %r10117;
	shf.l.wrap.b32 	%r10538, %r10517, %r10517, 30;
	shf.l.wrap.b32 	%r10539, %r10537, %r10537, 5;
	and.b32  	%r10540, %r10527, %r10538;
	not.b32 	%r10541, %r10527;
	and.b32  	%r10542, %r10528, %r10541;
	or.b32  	%r10543, %r10540, %r10542;
	add.s32 	%r10544, %r10543, %r10518;
	add.s32 	%r10545, %r10544, %r10539;
	add.s32 	%r10546, %r10545, %r10384;
	add.s32 	%r10547, %r10546, %r10126;
	shf.l.wrap.b32 	%r10548, %r10527, %r10527, 30;
	shf.l.wrap.b32 	%r10549, %r10547, %r10547, 5;
	and.b32  	%r10550, %r10537, %r10548;
	not.b32 	%r10551, %r10537;
	and.b32  	%r10552, %r10538, %r10551;
	or.b32  	%r10553, %r10550, %r10552;
	add.s32 	%r10554, %r10553, %r10528;
	add.s32 	%r10555, %r10554, %r10549;
	add.s32 	%r10556, %r10555, %r10384;
	add.s32 	%r10557, %r10556, %r10130;
	shf.l.wrap.b32 	%r10558, %r10537, %r10537, 30;
	shf.l.wrap.b32 	%r10559, %r10557, %r10557, 5;
	and.b32  	%r10560, %r10547, %r10558;
	not.b32 	%r10561, %r10547;
	and.b32  	%r10562, %r10548, %r10561;
	or.b32  	%r10563, %r10560, %r10562;
	add.s32 	%r10564, %r10563, %r10538;
	add.s32 	%r10565, %r10564, %r10559;
	add.s32 	%r10566, %r10565, %r10384;
	add.s32 	%r10567, %r10566, %r10134;
	shf.l.wrap.b32 	%r10568, %r10547, %r10547, 30;
	shf.l.wrap.b32 	%r10569, %r10567, %r10567, 5;
	and.b32  	%r10570, %r10557, %r10568;
	not.b32 	%r10571, %r10557;
	and.b32  	%r10572, %r10558, %r10571;
	or.b32  	%r10573, %r10570, %r10572;
	add.s32 	%r10574, %r10573, %r10548;
	add.s32 	%r10575, %r10574, %r10569;
	add.s32 	%r10576, %r10575, %r10384;
	add.s32 	%r10577, %r10576, %r10138;
	shf.l.wrap.b32 	%r10578, %r10557, %r10557, 30;
	shf.l.wrap.b32 	%r10579, %r10577, %r10577, 5;
	and.b32  	%r10580, %r10567, %r10578;
	not.b32 	%r10581, %r10567;
	and.b32  	%r10582, %r10568, %r10581;
	or.b32  	%r10583, %r10580, %r10582;
	add.s32 	%r10584, %r10583, %r10558;
	add.s32 	%r10585, %r10584, %r10579;
	add.s32 	%r10586, %r10585, %r10384;
	add.s32 	%r10587, %r10586, %r10142;
	shf.l.wrap.b32 	%r10588, %r10567, %r10567, 30;
	ld.local.v2.u32 	{%r10589, %r10590}, [%rd6+104];
	shf.l.wrap.b32 	%r10591, %r10587, %r10587, 5;
	xor.b32  	%r10592, %r10588, %r10578;
	xor.b32  	%r10593, %r10592, %r10577;
	add.s32 	%r10594, %r10593, %r10568;
	add.s32 	%r10595, %r10594, %r10591;
	add.s32 	%r10596, %r10595, %r10589;
	add.s32 	%r10597, %r10596, %r10146;
	shf.l.wrap.b32 	%r10598, %r10577, %r10577, 30;
	shf.l.wrap.b32 	%r10599, %r10597, %r10597, 5;
	xor.b32  	%r10600, %r10598, %r10588;
	xor.b32  	%r10601, %r10600, %r10587;
	add.s32 	%r10602, %r10601, %r10578;
	add.s32 	%r10603, %r10602, %r10599;
	add.s32 	%r10604, %r10603, %r10589;
	add.s32 	%r10605, %r10604, %r10150;
	shf.l.wrap.b32 	%r10606, %r10587, %r10587, 30;
	shf.l.wrap.b32 	%r10607, %r10605, %r10605, 5;
	xor.b32  	%r10608, %r10606, %r10598;
	xor.b32  	%r10609, %r10608, %r10597;
	add.s32 	%r10610, %r10609, %r10588;
	add.s32 	%r10611, %r10610, %r10607;
	add.s32 	%r10612, %r10611, %r10589;
	add.s32 	%r10613, %r10612, %r10154;
	shf.l.wrap.b32 	%r10614, %r10597, %r10597, 30;
	shf.l.wrap.b32 	%r10615, %r10613, %r10613, 5;
	xor.b32  	%r10616, %r10614, %r10606;
	xor.b32  	%r10617, %r10616, %r10605;
	add.s32 	%r10618, %r10617, %r10598;
	add.s32 	%r10619, %r10618, %r10615;
	add.s32 	%r10620, %r10619, %r10589;
	add.s32 	%r10621, %r10620, %r10158;
	shf.l.wrap.b32 	%r10622, %r10605, %r10605, 30;
	shf.l.wrap.b32 	%r10623, %r10621, %r10621, 5;
	xor.b32  	%r10624, %r10622, %r10614;
	xor.b32  	%r10625, %r10624, %r10613;
	add.s32 	%r10626, %r10625, %r10606;
	add.s32 	%r10627, %r10626, %r10623;
	add.s32 	%r10628, %r10627, %r10589;
	add.s32 	%r10629, %r10628, %r10162;
	shf.l.wrap.b32 	%r10630, %r10613, %r10613, 30;
	shf.l.wrap.b32 	%r10631, %r10629, %r10629, 5;
	xor.b32  	%r10632, %r10630, %r10622;
	xor.b32  	%r10633, %r10632, %r10621;
	add.s32 	%r10634, %r10633, %r10614;
	add.s32 	%r10635, %r10634, %r10631;
	add.s32 	%r10636, %r10635, %r10589;
	add.s32 	%r10637, %r10636, %r10166;
	shf.l.wrap.b32 	%r10638, %r10621, %r10621, 30;
	shf.l.wrap.b32 	%r10639, %r10637, %r10637, 5;
	xor.b32  	%r10640, %r10638, %r10630;
	xor.b32  	%r10641, %r10640, %r10629;
	add.s32 	%r10642, %r10641, %r10622;
	add.s32 	%r10643, %r10642, %r10639;
	add.s32 	%r10644, %r10643, %r10589;
	add.s32 	%r10645, %r10644, %r10170;
	shf.l.wrap.b32 	%r10646, %r10629, %r10629, 30;
	shf.l.wrap.b32 	%r10647, %r10645, %r10645, 5;
	xor.b32  	%r10648, %r10646, %r10638;
	xor.b32  	%r10649, %r10648, %r10637;
	add.s32 	%r10650, %r10649, %r10630;
	add.s32 	%r10651, %r10650, %r10647;
	add.s32 	%r10652, %r10651, %r10589;
	add.s32 	%r10653, %r10652, %r10174;
	shf.l.wrap.b32 	%r10654, %r10637, %r10637, 30;
	shf.l.wrap.b32 	%r10655, %r10653, %r10653, 5;
	xor.b32  	%r10656, %r10654, %r10646;
	xor.b32  	%r10657, %r10656, %r10645;
	add.s32 	%r10658, %r10657, %r10638;
	add.s32 	%r10659, %r10658, %r10655;
	add.s32 	%r10660, %r10659, %r10589;
	add.s32 	%r10661, %r10660, %r10178;
	shf.l.wrap.b32 	%r10662, %r10645, %r10645, 30;
	shf.l.wrap.b32 	%r10663, %r10661, %r10661, 5;
	xor.b32  	%r10664, %r10662, %r10654;
	xor.b32  	%r10665, %r10664, %r10653;
	add.s32 	%r10666, %r10665, %r10646;
	add.s32 	%r10667, %r10666, %r10663;
	add.s32 	%r10668, %r10667, %r10589;
	add.s32 	%r10669, %r10668, %r10182;
	shf.l.wrap.b32 	%r10670, %r10653, %r10653, 30;
	shf.l.wrap.b32 	%r10671, %r10669, %r10669, 5;
	xor.b32  	%r10672, %r10670, %r10662;
	xor.b32  	%r10673, %r10672, %r10661;
	add.s32 	%r10674, %r10673, %r10654;
	add.s32 	%r10675, %r10674, %r10671;
	add.s32 	%r10676, %r10675, %r10589;
	add.s32 	%r10677, %r10676, %r10186;
	shf.l.wrap.b32 	%r10678, %r10661, %r10661, 30;
	shf.l.wrap.b32 	%r10679, %r10677, %r10677, 5;
	xor.b32  	%r10680, %r10678, %r10670;
	xor.b32  	%r10681, %r10680, %r10669;
	add.s32 	%r10682, %r10681, %r10662;
	add.s32 	%r10683, %r10682, %r10679;
	add.s32 	%r10684, %r10683, %r10589;
	add.s32 	%r10685, %r10684, %r10190;
	shf.l.wrap.b32 	%r10686, %r10669, %r10669, 30;
	shf.l.wrap.b32 	%r10687, %r10685, %r10685, 5;
	xor.b32  	%r10688, %r10686, %r10678;
	xor.b32  	%r10689, %r10688, %r10677;
	add.s32 	%r10690, %r10689, %r10670;
	add.s32 	%r10691, %r10690, %r10687;
	add.s32 	%r10692, %r10691, %r10589;
	add.s32 	%r10693, %r10692, %r10194;
	shf.l.wrap.b32 	%r10694, %r10677, %r10677, 30;
	shf.l.wrap.b32 	%r10695, %r10693, %r10693, 5;
	xor.b32  	%r10696, %r10694, %r10686;
	xor.b32  	%r10697, %r10696, %r10685;
	add.s32 	%r10698, %r10697, %r10678;
	add.s32 	%r10699, %r10698, %r10695;
	add.s32 	%r10700, %r10699, %r10589;
	add.s32 	%r10701, %r10700, %r10198;
	shf.l.wrap.b32 	%r10702, %r10685, %r10685, 30;
	shf.l.wrap.b32 	%r10703, %r10701, %r10701, 5;
	xor.b32  	%r10704, %r10702, %r10694;
	xor.b32  	%r10705, %r10704, %r10693;
	add.s32 	%r10706, %r10705, %r10686;
	add.s32 	%r10707, %r10706, %r10703;
	add.s32 	%r10708, %r10707, %r10589;
	add.s32 	%r10709, %r10708, %r10202;
	shf.l.wrap.b32 	%r10710, %r10693, %r10693, 30;
	shf.l.wrap.b32 	%r10711, %r10709, %r10709, 5;
	xor.b32  	%r10712, %r10710, %r10702;
	xor.b32  	%r10713, %r10712, %r10701;
	add.s32 	%r10714, %r10713, %r10694;
	add.s32 	%r10715, %r10714, %r10711;
	add.s32 	%r10716, %r10715, %r10589;
	add.s32 	%r10717, %r10716, %r10206;
	shf.l.wrap.b32 	%r10718, %r10701, %r10701, 30;
	shf.l.wrap.b32 	%r10719, %r10717, %r10717, 5;
	xor.b32  	%r10720, %r10718, %r10710;
	xor.b32  	%r10721, %r10720, %r10709;
	add.s32 	%r10722, %r10721, %r10702;
	add.s32 	%r10723, %r10722, %r10719;
	add.s32 	%r10724, %r10723, %r10589;
	add.s32 	%r10725, %r10724, %r10210;
	shf.l.wrap.b32 	%r10726, %r10709, %r10709, 30;
	shf.l.wrap.b32 	%r10727, %r10725, %r10725, 5;
	xor.b32  	%r10728, %r10726, %r10718;
	xor.b32  	%r10729, %r10728, %r10717;
	add.s32 	%r10730, %r10729, %r10710;
	add.s32 	%r10731, %r10730, %r10727;
	add.s32 	%r10732, %r10731, %r10589;
	add.s32 	%r10733, %r10732, %r10214;
	shf.l.wrap.b32 	%r10734, %r10717, %r10717, 30;
	shf.l.wrap.b32 	%r10735, %r10733, %r10733, 5;
	xor.b32  	%r10736, %r10734, %r10726;
	xor.b32  	%r10737, %r10736, %r10725;
	add.s32 	%r10738, %r10737, %r10718;
	add.s32 	%r10739, %r10738, %r10735;
	add.s32 	%r10740, %r10739, %r10589;
	add.s32 	%r10741, %r10740, %r10218;
	shf.l.wrap.b32 	%r10742, %r10725, %r10725, 30;
	shf.l.wrap.b32 	%r10743, %r10741, %r10741, 5;
	xor.b32  	%r10744, %r10742, %r10734;
	xor.b32  	%r10745, %r10744, %r10733;
	add.s32 	%r10746, %r10745, %r10726;
	add.s32 	%r10747, %r10746, %r10743;
	add.s32 	%r10748, %r10747, %r10589;
	add.s32 	%r10749, %r10748, %r10222;
	shf.l.wrap.b32 	%r10750, %r10733, %r10733, 30;
	shf.l.wrap.b32 	%r10751, %r10749, %r10749, 5;
	xor.b32  	%r10752, %r10750, %r10742;
	and.b32  	%r10753, %r10741, %r10752;
	and.b32  	%r10754, %r10750, %r10742;
	xor.b32  	%r10755, %r10753, %r10754;
	add.s32 	%r10756, %r10755, %r10734;
	add.s32 	%r10757, %r10756, %r10751;
	add.s32 	%r10758, %r10757, %r10590;
	add.s32 	%r10759, %r10758, %r10226;
	shf.l.wrap.b32 	%r10760, %r10741, %r10741, 30;
	shf.l.wrap.b32 	%r10761, %r10759, %r10759, 5;
	xor.b32  	%r10762, %r10760, %r10750;
	and.b32  	%r10763, %r10749, %r10762;
	and.b32  	%r10764, %r10760, %r10750;
	xor.b32  	%r10765, %r10763, %r10764;
	add.s32 	%r10766, %r10765, %r10742;
	add.s32 	%r10767, %r10766, %r10761;
	add.s32 	%r10768, %r10767, %r10590;
	add.s32 	%r10769, %r10768, %r10230;
	shf.l.wrap.b32 	%r10770, %r10749, %r10749, 30;
	shf.l.wrap.b32 	%r10771, %r10769, %r10769, 5;
	xor.b32  	%r10772, %r10770, %r10760;
	and.b32  	%r10773, %r10759, %r10772;
	and.b32  	%r10774, %r10770, %r10760;
	xor.b32  	%r10775, %r10773, %r10774;
	add.s32 	%r10776, %r10775, %r10750;
	add.s32 	%r10777, %r10776, %r10771;
	add.s32 	%r10778, %r10777, %r10590;
	add.s32 	%r10779, %r10778, %r10234;
	shf.l.wrap.b32 	%r10780, %r10759, %r10759, 30;
	shf.l.wrap.b32 	%r10781, %r10779, %r10779, 5;
	xor.b32  	%r10782, %r10780, %r10770;
	and.b32  	%r10783, %r10769, %r10782;
	and.b32  	%r10784, %r10780, %r10770;
	xor.b32  	%r10785, %r10783, %r10784;
	add.s32 	%r10786, %r10785, %r10760;
	add.s32 	%r10787, %r10786, %r10781;
	add.s32 	%r10788, %r10787, %r10590;
	add.s32 	%r10789, %r10788, %r10238;
	shf.l.wrap.b32 	%r10790, %r10769, %r10769, 30;
	shf.l.wrap.b32 	%r10791, %r10789, %r10789, 5;
	xor.b32  	%r10792, %r10790, %r10780;
	and.b32  	%r10793, %r10779, %r10792;
	and.b32  	%r10794, %r10790, %r10780;
	xor.b32  	%r10795, %r10793, %r10794;
	add.s32 	%r10796, %r10795, %r10770;
	add.s32 	%r10797, %r10796, %r10791;
	add.s32 	%r10798, %r10797, %r10590;
	add.s32 	%r10799, %r10798, %r10242;
	shf.l.wrap.b32 	%r10800, %r10779, %r10779, 30;
	shf.l.wrap.b32 	%r10801, %r10799, %r10799, 5;
	xor.b32  	%r10802, %r10800, %r10790;
	and.b32  	%r10803, %r10789, %r10802;
	and.b32  	%r10804, %r10800, %r10790;
	xor.b32  	%r10805, %r10803, %r10804;
	add.s32 	%r10806, %r10805, %r10780;
	add.s32 	%r10807, %r10806, %r10801;
	add.s32 	%r10808, %r10807, %r10590;
	add.s32 	%r10809, %r10808, %r10246;
	shf.l.wrap.b32 	%r10810, %r10789, %r10789, 30;
	shf.l.wrap.b32 	%r10811, %r10809, %r10809, 5;
	xor.b32  	%r10812, %r10810, %r10800;
	and.b32  	%r10813, %r10799, %r10812;
	and.b32  	%r10814, %r10810, %r10800;
	xor.b32  	%r10815, %r10813, %r10814;
	add.s32 	%r10816, %r10815, %r10790;
	add.s32 	%r10817, %r10816, %r10811;
	add.s32 	%r10818, %r10817, %r10590;
	add.s32 	%r10819, %r10818, %r10250;
	shf.l.wrap.b32 	%r10820, %r10799, %r10799, 30;
	shf.l.wrap.b32 	%r10821, %r10819, %r10819, 5;
	xor.b32  	%r10822, %r10820, %r10810;
	and.b32  	%r10823, %r10809, %r10822;
	and.b32  	%r10824, %r10820, %r10810;
	xor.b32  	%r10825, %r10823, %r10824;
	add.s32 	%r10826, %r10825, %r10800;
	add.s32 	%r10827, %r10826, %r10821;
	add.s32 	%r10828, %r10827, %r10590;
	add.s32 	%r10829, %r10828, %r10254;
	shf.l.wrap.b32 	%r10830, %r10809, %r10809, 30;
	shf.l.wrap.b32 	%r10831, %r10829, %r10829, 5;
	xor.b32  	%r10832, %r10830, %r10820;
	and.b32  	%r10833, %r10819, %r10832;
	and.b32  	%r10834, %r10830, %r10820;
	xor.b32  	%r10835, %r10833, %r10834;
	add.s32 	%r10836, %r10835, %r10810;
	add.s32 	%r10837, %r10836, %r10831;
	add.s32 	%r10838, %r10837, %r10590;
	add.s32 	%r10839, %r10838, %r10258;
	shf.l.wrap.b32 	%r10840, %r10819, %r10819, 30;
	shf.l.wrap.b32 	%r10841, %r10839, %r10839, 5;
	xor.b32  	%r10842, %r10840, %r10830;
	and.b32  	%r10843, %r10829, %r10842;
	and.b32  	%r10844, %r10840, %r10830;
	xor.b32  	%r10845, %r10843, %r10844;
	add.s32 	%r10846, %r10845, %r10820;
	add.s32 	%r10847, %r10846, %r10841;
	add.s32 	%r10848, %r10847, %r10590;
	add.s32 	%r10849, %r10848, %r10262;
	shf.l.wrap.b32 	%r10850, %r10829, %r10829, 30;
	shf.l.wrap.b32 	%r10851, %r10849, %r10849, 5;
	xor.b32  	%r10852, %r10850, %r10840;
	and.b32  	%r10853, %r10839, %r10852;
	and.b32  	%r10854, %r10850, %r10840;
	xor.b32  	%r10855, %r10853, %r10854;
	add.s32 	%r10856, %r10855, %r10830;
	add.s32 	%r10857, %r10856, %r10851;
	add.s32 	%r10858, %r10857, %r10590;
	add.s32 	%r10859, %r10858, %r10266;
	shf.l.wrap.b32 	%r10860, %r10839, %r10839, 30;
	shf.l.wrap.b32 	%r10861, %r10859, %r10859, 5;
	xor.b32  	%r10862, %r10860, %r10850;
	and.b32  	%r10863, %r10849, %r10862;
	and.b32  	%r10864, %r10860, %r10850;
	xor.b32  	%r10865, %r10863, %r10864;
	add.s32 	%r10866, %r10865, %r10840;
	add.s32 	%r10867, %r10866, %r10861;
	add.s32 	%r10868, %r10867, %r10590;
	add.s32 	%r10869, %r10868, %r10270;
	shf.l.wrap.b32 	%r10870, %r10849, %r10849, 30;
	shf.l.wrap.b32 	%r10871, %r10869, %r10869, 5;
	xor.b32  	%r10872, %r10870, %r10860;
	and.b32  	%r10873, %r10859, %r10872;
	and.b32  	%r10874, %r10870, %r10860;
	xor.b32  	%r10875, %r10873, %r10874;
	add.s32 	%r10876, %r10875, %r10850;
	add.s32 	%r10877, %r10876, %r10871;
	add.s32 	%r10878, %r10877, %r10590;
	add.s32 	%r10879, %r10878, %r10274;
	shf.l.wrap.b32 	%r10880, %r10859, %r10859, 30;
	shf.l.wrap.b32 	%r10881, %r10879, %r10879, 5;
	xor.b32  	%r10882, %r10880, %r10870;
	and.b32  	%r10883, %r10869, %r10882;
	and.b32  	%r10884, %r10880, %r10870;
	xor.b32  	%r10885, %r10883, %r10884;
	add.s32 	%r10886, %r10885, %r10860;
	add.s32 	%r10887, %r10886, %r10881;
	add.s32 	%r10888, %r10887, %r10590;
	add.s32 	%r10889, %r10888, %r10278;
	shf.l.wrap.b32 	%r10890, %r10869, %r10869, 30;
	shf.l.wrap.b32 	%r10891, %r10889, %r10889, 5;
	xor.b32  	%r10892, %r10890, %r10880;
	and.b32  	%r10893, %r10879, %r10892;
	and.b32  	%r10894, %r10890, %r10880;
	xor.b32  	%r10895, %r10893, %r10894;
	add.s32 	%r10896, %r10895, %r10870;
	add.s32 	%r10897, %r10896, %r10891;
	add.s32 	%r10898, %r10897, %r10590;
	add.s32 	%r10899, %r10898, %r10282;
	shf.l.wrap.b32 	%r10900, %r10879, %r10879, 30;
	shf.l.wrap.b32 	%r10901, %r10899, %r10899, 5;
	xor.b32  	%r10902, %r10900, %r10890;
	and.b32  	%r10903, %r10889, %r10902;
	and.b32  	%r10904, %r10900, %r10890;
	xor.b32  	%r10905, %r10903, %r10904;
	add.s32 	%r10906, %r10905, %r10880;
	add.s32 	%r10907, %r10906, %r10901;
	add.s32 	%r10908, %r10907, %r10590;
	add.s32 	%r10909, %r10908, %r10286;
	shf.l.wrap.b32 	%r10910, %r10889, %r10889, 30;
	shf.l.wrap.b32 	%r10911, %r10909, %r10909, 5;
	xor.b32  	%r10912, %r10910, %r10900;
	and.b32  	%r10913, %r10899, %r10912;
	and.b32  	%r10914, %r10910, %r10900;
	xor.b32  	%r10915, %r10913, %r10914;
	add.s32 	%r10916, %r10915, %r10890;
	add.s32 	%r10917, %r10916, %r10911;
	add.s32 	%r10918, %r10917, %r10590;
	add.s32 	%r10919, %r10918, %r10290;
	shf.l.wrap.b32 	%r10920, %r10899, %r10899, 30;
	shf.l.wrap.b32 	%r10921, %r10919, %r10919, 5;
	xor.b32  	%r10922, %r10920, %r10910;
	and.b32  	%r10923, %r10909, %r10922;
	and.b32  	%r10924, %r10920, %r10910;
	xor.b32  	%r10925, %r10923, %r10924;
	add.s32 	%r10926, %r10925, %r10900;
	add.s32 	%r10927, %r10926, %r10921;
	add.s32 	%r10928, %r10927, %r10590;
	add.s32 	%r10929, %r10928, %r10294;
	shf.l.wrap.b32 	%r10930, %r10909, %r10909, 30;
	shf.l.wrap.b32 	%r10931, %r10929, %r10929, 5;
	xor.b32  	%r10932, %r10930, %r10920;
	and.b32  	%r10933, %r10919, %r10932;
	and.b32  	%r10934, %r10930, %r10920;
	xor.b32  	%r10935, %r10933, %r10934;
	add.s32 	%r10936, %r10935, %r10910;
	add.s32 	%r10937, %r10936, %r10931;
	add.s32 	%r10938, %r10937, %r10590;
	add.s32 	%r10939, %r10938, %r10298;
	shf.l.wrap.b32 	%r10940, %r10919, %r10919, 30;
	shf.l.wrap.b32 	%r10941, %r10939, %r10939, 5;
	xor.b32  	%r10942, %r10940, %r10930;
	and.b32  	%r10943, %r10929, %r10942;
	and.b32  	%r10944, %r10940, %r10930;
	xor.b32  	%r10945, %r10943, %r10944;
	add.s32 	%r10946, %r10945, %r10920;
	add.s32 	%r10947, %r10946, %r10941;
	add.s32 	%r10948, %r10947, %r10590;
	add.s32 	%r10949, %r10948, %r10302;
	shf.l.wrap.b32 	%r10950, %r10929, %r10929, 30;
	ld.local.u32 	%r10951, [%rd6+112];
	shf.l.wrap.b32 	%r10952, %r10949, %r10949, 5;
	xor.b32  	%r10953, %r10950, %r10940;
	xor.b32  	%r10954, %r10953, %r10939;
	add.s32 	%r10955, %r10954, %r10930;
	add.s32 	%r10956, %r10955, %r10952;
	add.s32 	%r10957, %r10956, %r10951;
	add.s32 	%r10958, %r10957, %r10306;
	shf.l.wrap.b32 	%r10959, %r10939, %r10939, 30;
	shf.l.wrap.b32 	%r10960, %r10958, %r10958, 5;
	xor.b32  	%r10961, %r10959, %r10950;
	xor.b32  	%r10962, %r10961, %r10949;
	add.s32 	%r10963, %r10962, %r10940;
	add.s32 	%r10964, %r10963, %r10960;
	add.s32 	%r10965, %r10964, %r10951;
	add.s32 	%r10966, %r10965, %r10310;
	shf.l.wrap.b32 	%r10967, %r10949, %r10949, 30;
	shf.l.wrap.b32 	%r10968, %r10966, %r10966, 5;
	xor.b32  	%r10969, %r10967, %r10959;
	xor.b32  	%r10970, %r10969, %r10958;
	add.s32 	%r10971, %r10970, %r10950;
	add.s32 	%r10972, %r10971, %r10968;
	add.s32 	%r10973, %r10972, %r10951;
	add.s32 	%r10974, %r10973, %r10314;
	shf.l.wrap.b32 	%r10975, %r10958, %r10958, 30;
	shf.l.wrap.b32 	%r10976, %r10974, %r10974, 5;
	xor.b32  	%r10977, %r10975, %r10967;
	xor.b32  	%r10978, %r10977, %r10966;
	add.s32 	%r10979, %r10978, %r10959;
	add.s32 	%r10980, %r10979, %r10976;
	add.s32 	%r10981, %r10980, %r10951;
	add.s32 	%r10982, %r10981, %r10318;
	shf.l.wrap.b32 	%r10983, %r10966, %r10966, 30;
	shf.l.wrap.b32 	%r10984, %r10982, %r10982, 5;
	xor.b32  	%r10985, %r10983, %r10975;
	xor.b32  	%r10986, %r10985, %r10974;
	add.s32 	%r10987, %r10986, %r10967;
	add.s32 	%r10988, %r10987, %r10984;
	add.s32 	%r10989, %r10988, %r10951;
	add.s32 	%r10990, %r10989, %r10322;
	shf.l.wrap.b32 	%r10991, %r10974, %r10974, 30;
	shf.l.wrap.b32 	%r10992, %r10990, %r10990, 5;
	xor.b32  	%r10993, %r10991, %r10983;
	xor.b32  	%r10994, %r10993, %r10982;
	add.s32 	%r10995, %r10994, %r10975;
	add.s32 	%r10996, %r10995, %r10992;
	add.s32 	%r10997, %r10996, %r10951;
	add.s32 	%r10998, %r10997, %r10326;
	shf.l.wrap.b32 	%r10999, %r10982, %r10982, 30;
	shf.l.wrap.b32 	%r11000, %r10998, %r10998, 5;
	xor.b32  	%r11001, %r10999, %r10991;
	xor.b32  	%r11002, %r11001, %r10990;
	add.s32 	%r11003, %r11002, %r10983;
	add.s32 	%r11004, %r11003, %r11000;
	add.s32 	%r11005, %r11004, %r10951;
	add.s32 	%r11006, %r11005, %r10330;
	shf.l.wrap.b32 	%r11007, %r10990, %r10990, 30;
	shf.l.wrap.b32 	%r11008, %r11006, %r11006, 5;
	xor.b32  	%r11009, %r11007, %r10999;
	xor.b32  	%r11010, %r11009, %r10998;
	add.s32 	%r11011, %r11010, %r10991;
	add.s32 	%r11012, %r11011, %r11008;
	add.s32 	%r11013, %r11012, %r10951;
	add.s32 	%r11014, %r11013, %r10334;
	shf.l.wrap.b32 	%r11015, %r10998, %r10998, 30;
	shf.l.wrap.b32 	%r11016, %r11014, %r11014, 5;
	xor.b32  	%r11017, %r11015, %r11007;
	xor.b32  	%r11018, %r11017, %r11006;
	add.s32 	%r11019, %r11018, %r10999;
	add.s32 	%r11020, %r11019, %r11016;
	add.s32 	%r11021, %r11020, %r10951;
	add.s32 	%r11022, %r11021, %r10338;
	shf.l.wrap.b32 	%r11023, %r11006, %r11006, 30;
	shf.l.wrap.b32 	%r11024, %r11022, %r11022, 5;
	xor.b32  	%r11025, %r11023, %r11015;
	xor.b32  	%r11026, %r11025, %r11014;
	add.s32 	%r11027, %r11026, %r11007;
	add.s32 	%r11028, %r11027, %r11024;
	add.s32 	%r11029, %r11028, %r10951;
	add.s32 	%r11030, %r11029, %r10342;
	shf.l.wrap.b32 	%r11031, %r11014, %r11014, 30;
	shf.l.wrap.b32 	%r11032, %r11030, %r11030, 5;
	xor.b32  	%r11033, %r11031, %r11023;
	xor.b32  	%r11034, %r11033, %r11022;
	add.s32 	%r11035, %r11034, %r11015;
	add.s32 	%r11036, %r11035, %r11032;
	add.s32 	%r11037, %r11036, %r10951;
	add.s32 	%r11038, %r11037, %r10346;
	shf.l.wrap.b32 	%r11039, %r11022, %r11022, 30;
	shf.l.wrap.b32 	%r11040, %r11038, %r11038, 5;
	xor.b32  	%r11041, %r11039, %r11031;
	xor.b32  	%r11042, %r11041, %r11030;
	add.s32 	%r11043, %r11042, %r11023;
	add.s32 	%r11044, %r11043, %r11040;
	add.s32 	%r11045, %r11044, %r10951;
	add.s32 	%r11046, %r11045, %r10350;
	shf.l.wrap.b32 	%r11047, %r11030, %r11030, 30;
	shf.l.wrap.b32 	%r11048, %r11046, %r11046, 5;
	xor.b32  	%r11049, %r11047, %r11039;
	xor.b32  	%r11050, %r11049, %r11038;
	add.s32 	%r11051, %r11050, %r11031;
	add.s32 	%r11052, %r11051, %r11048;
	add.s32 	%r11053, %r11052, %r10951;
	add.s32 	%r11054, %r11053, %r10354;
	shf.l.wrap.b32 	%r11055, %r11038, %r11038, 30;
	shf.l.wrap.b32 	%r11056, %r11054, %r11054, 5;
	xor.b32  	%r11057, %r11055, %r11047;
	xor.b32  	%r11058, %r11057, %r11046;
	add.s32 	%r11059, %r11058, %r11039;
	add.s32 	%r11060, %r11059, %r11056;
	add.s32 	%r11061, %r11060, %r10951;
	add.s32 	%r11062, %r11061, %r10358;
	shf.l.wrap.b32 	%r11063, %r11046, %r11046, 30;
	shf.l.wrap.b32 	%r11064, %r11062, %r11062, 5;
	xor.b32  	%r11065, %r11063, %r11055;
	xor.b32  	%r11066, %r11065, %r11054;
	add.s32 	%r11067, %r11066, %r11047;
	add.s32 	%r11068, %r11067, %r11064;
	add.s32 	%r11069, %r11068, %r10951;
	add.s32 	%r11070, %r11069, %r10362;
	shf.l.wrap.b32 	%r11071, %r11054, %r11054, 30;
	shf.l.wrap.b32 	%r11072, %r11070, %r11070, 5;
	xor.b32  	%r11073, %r11071, %r11063;
	xor.b32  	%r11074, %r11073, %r11062;
	add.s32 	%r11075, %r11074, %r11055;
	add.s32 	%r11076, %r11075, %r11072;
	add.s32 	%r11077, %r11076, %r10951;
	add.s32 	%r11078, %r11077, %r10366;
	shf.l.wrap.b32 	%r11079, %r11062, %r11062, 30;
	shf.l.wrap.b32 	%r11080, %r11078, %r11078, 5;
	xor.b32  	%r11081, %r11079, %r11071;
	xor.b32  	%r11082, %r11081, %r11070;
	add.s32 	%r11083, %r11082, %r11063;
	add.s32 	%r11084, %r11083, %r11080;
	add.s32 	%r11085, %r11084, %r10951;
	add.s32 	%r11086, %r11085, %r10370;
	shf.l.wrap.b32 	%r11087, %r11070, %r11070, 30;
	shf.l.wrap.b32 	%r11088, %r11086, %r11086, 5;
	xor.b32  	%r11089, %r11087, %r11079;
	xor.b32  	%r11090, %r11089, %r11078;
	add.s32 	%r11091, %r11090, %r11071;
	add.s32 	%r11092, %r11091, %r11088;
	add.s32 	%r11093, %r11092, %r10951;
	add.s32 	%r11094, %r11093, %r10374;
	shf.l.wrap.b32 	%r11095, %r11078, %r11078, 30;
	shf.l.wrap.b32 	%r11096, %r11094, %r11094, 5;
	xor.b32  	%r11097, %r11095, %r11087;
	xor.b32  	%r11098, %r11097, %r11086;
	add.s32 	%r11099, %r11098, %r11079;
	add.s32 	%r11100, %r11099, %r11096;
	add.s32 	%r11101, %r11100, %r10951;
	add.s32 	%r11102, %r11101, %r10378;
	shf.l.wrap.b32 	%r11103, %r11086, %r11086, 30;
	shf.l.wrap.b32 	%r11104, %r11102, %r11102, 5;
	xor.b32  	%r11105, %r11103, %r11095;
	xor.b32  	%r11106, %r11105, %r11094;
	add.s32 	%r11107, %r11106, %r11087;
	add.s32 	%r11108, %r11107, %r11104;
	add.s32 	%r11109, %r11108, %r10951;
	add.s32 	%r11110, %r11109, %r10382;
	shf.l.wrap.b32 	%r11111, %r11094, %r11094, 30;
	add.s32 	%r11112, %r10387, %r11110;
	add.s32 	%r11113, %r10388, %r11102;
	add.s32 	%r11114, %r10385, %r11111;
	add.s32 	%r11115, %r10386, %r11103;
	add.s32 	%r11116, %r10383, %r11095;
	shr.u32 	%r11117, %r11112, 24;
	shr.u32 	%r11118, %r11113, 24;
	shr.u32 	%r11119, %r11114, 24;
	shr.u32 	%r11120, %r11115, 24;
	shr.u32 	%r11121, %r11116, 24;
	shr.u32 	%r11122, %r11112, 16;
	shr.u32 	%r11123, %r11113, 16;
	shr.u32 	%r11124, %r11114, 16;
	shr.u32 	%r11125, %r11115, 16;
	shr.u32 	%r11126, %r11116, 16;
	shr.u32 	%r11127, %r11112, 8;
	shr.u32 	%r11128, %r11113, 8;
	shr.u32 	%r11129, %r11114, 8;
	shr.u32 	%r11130, %r11115, 8;
	shr.u32 	%r11131, %r11116, 8;
	prmt.b32 	%r11132, %r11127, %r11112, 0x3340U;
	prmt.b32 	%r11133, %r11117, %r11122, 0x3340U;
	prmt.b32 	%r11134, %r11133, %r11132, 0x5410U;
	st.local.u32 	[%rd3+64], %r11134;
	prmt.b32 	%r11135, %r11128, %r11113, 0x3340U;
	prmt.b32 	%r11136, %r11118, %r11123, 0x3340U;
	prmt.b32 	%r11137, %r11136, %r11135, 0x5410U;
	st.local.u32 	[%rd3+68], %r11137;
	prmt.b32 	%r11138, %r11129, %r11114, 0x3340U;
	prmt.b32 	%r11139, %r11119, %r11124, 0x3340U;
	prmt.b32 	%r11140, %r11139, %r11138, 0x5410U;
	st.local.u32 	[%rd3+72], %r11140;
	prmt.b32 	%r11141, %r11130, %r11115, 0x3340U;
	prmt.b32 	%r11142, %r11120, %r11125, 0x3340U;
	prmt.b32 	%r11143, %r11142, %r11141, 0x5410U;
	st.local.u32 	[%rd3+76], %r11143;
	prmt.b32 	%r11144, %r11131, %r11116, 0x3340U;
	prmt.b32 	%r11145, %r11121, %r11126, 0x3340U;
	prmt.b32 	%r11146, %r11145, %r11144, 0x5410U;
	st.local.u32 	[%rd3+80], %r11146;
	{ // callseq 5, 0
	.param .b64 param0;
	st.param.b64 	[param0], %rd298;
	call.uni 
	free, 
	(
	param0
	);
	} // callseq 5
	mov.b32 	%r22026, 0;
	st.local.u32 	[%rd5+64], %r22026;
	mov.b64 	%rd661, 0;
	st.local.u64 	[%rd5+72], %rd661;
	mov.b32 	%r11147, -271733879;
	mov.b32 	%r11148, 1732584193;
	st.local.v2.u32 	[%rd5+80], {%r11148, %r11147};
	mov.b32 	%r11149, 271733878;
	mov.b32 	%r11150, -1732584194;
	st.local.v2.u32 	[%rd5+88], {%r11150, %r11149};
	mov.b32 	%r11151, 1518500249;
	mov.b32 	%r11152, -1009589776;
	st.local.v2.u32 	[%rd5+96], {%r11152, %r11151};
	mov.b32 	%r11153, -1894007588;
	mov.b32 	%r11154, 1859775393;
	st.local.v2.u32 	[%rd5+104], {%r11154, %r11153};
	mov.b32 	%r11155, -899497514;
	st.local.u32 	[%rd5+112], %r11155;
$L__BB0_193:
	add.s64 	%rd392, %rd3, %rd661;
	ld.local.u8 	%rs700, [%rd392];
	cvt.u64.u32 	%rd393, %r22026;
	add.s64 	%rd394, %rd5, %rd393;
	st.local.u8 	[%rd394], %rs700;
	ld.local.u32 	%r11156, [%rd5+64];
	add.s32 	%r22026, %r11156, 1;
	st.local.u32 	[%rd5+64], %r22026;
	setp.ne.s32 	%p214, %r22026, 64;
	@%p214 bra 	$L__BB0_195;
	ld.local.v2.b32 	{%r11158, %r11159}, [%rd5];
	bfe.u32 	%r11160, %r11159, 16, 8;
	cvt.u16.u32 	%rs701, %r11160;
	bfe.u32 	%r11161, %r11159, 8, 8;
	bfe.u32 	%r11162, %r11159, 0, 8;
	bfe.u32 	%r11163, %r11158, 16, 8;
	cvt.u16.u32 	%rs702, %r11163;
	bfe.u32 	%r11164, %r11158, 8, 8;
	bfe.u32 	%r11165, %r11158, 0, 8;
	shl.b32 	%r11166, %r11165, 24;
	shl.b32 	%r11167, %r11164, 16;
	and.b32  	%r11168, %r11167, 16711680;
	or.b32  	%r11169, %r11168, %r11166;
	and.b16  	%rs703, %rs702, 255;
	mul.wide.u16 	%r11170, %rs703, 256;
	or.b32  	%r11171, %r11169, %r11170;
	bfe.u32 	%r11172, %r11158, 24, 8;
	or.b32  	%r11173, %r11171, %r11172;
	shl.b32 	%r11174, %r11162, 24;
	shl.b32 	%r11175, %r11161, 16;
	and.b32  	%r11176, %r11175, 16711680;
	or.b32  	%r11177, %r11176, %r11174;
	and.b16  	%rs704, %rs701, 255;
	mul.wide.u16 	%r11178, %rs704, 256;
	or.b32  	%r11179, %r11177, %r11178;
	bfe.u32 	%r11180, %r11159, 24, 8;
	or.b32  	%r11181, %r11179, %r11180;
	ld.local.v2.b32 	{%r11182, %r11183}, [%rd5+8];
	bfe.u32 	%r11184, %r11183, 16, 8;
	cvt.u16.u32 	%rs705, %r11184;
	bfe.u32 	%r11185, %r11183, 8, 8;
	bfe.u32 	%r11186, %r11183, 0, 8;
	bfe.u32 	%r11187, %r11182, 16, 8;
	cvt.u16.u32 	%rs706, %r11187;
	bfe.u32 	%r11188, %r11182, 8, 8;
	bfe.u32 	%r11189, %r11182, 0, 8;
	shl.b32 	%r11190, %r11189, 24;
	shl.b32 	%r11191, %r11188, 16;
	and.b32  	%r11192, %r11191, 16711680;
	or.b32  	%r11193, %r11192, %r11190;
	and.b16  	%rs707, %rs706, 255;
	mul.wide.u16 	%r11194, %rs707, 256;
	or.b32  	%r11195, %r11193, %r11194;
	bfe.u32 	%r11196, %r11182, 24, 8;
	or.b32  	%r11197, %r11195, %r11196;
	shl.b32 	%r11198, %r11186, 24;
	shl.b32 	%r11199, %r11185, 16;
	and.b32  	%r11200, %r11199, 16711680;
	or.b32  	%r11201, %r11200, %r11198;
	and.b16  	%rs708, %rs705, 255;
	mul.wide.u16 	%r11202, %rs708, 256;
	or.b32  	%r11203, %r11201, %r11202;
	bfe.u32 	%r11204, %r11183, 24, 8;
	or.b32  	%r11205, %r11203, %r11204;
	ld.local.v2.b32 	{%r11206, %r11207}, [%rd5+16];
	bfe.u32 	%r11208, %r11207, 16, 8;
	cvt.u16.u32 	%rs709, %r11208;
	bfe.u32 	%r11209, %r11207, 8, 8;
	bfe.u32 	%r11210, %r11207, 0, 8;
	bfe.u32 	%r11211, %r11206, 16, 8;
	cvt.u16.u32 	%rs710, %r11211;
	bfe.u32 	%r11212, %r11206, 8, 8;
	bfe.u32 	%r11213, %r11206, 0, 8;
	shl.b32 	%r11214, %r11213, 24;
	shl.b32 	%r11215, %r11212, 16;
	and.b32  	%r11216, %r11215, 16711680;
	or.b32  	%r11217, %r11216, %r11214;
	and.b16  	%rs711, %rs710, 255;
	mul.wide.u16 	%r11218, %rs711, 256;
	or.b32  	%r11219, %r11217, %r11218;
	bfe.u32 	%r11220, %r11206, 24, 8;
	or.b32  	%r11221, %r11219, %r11220;
	shl.b32 	%r11222, %r11210, 24;
	shl.b32 	%r11223, %r11209, 16;
	and.b32  	%r11224, %r11223, 16711680;
	or.b32  	%r11225, %r11224, %r11222;
	and.b16  	%rs712, %rs709, 255;
	mul.wide.u16 	%r11226, %rs712, 256;
	or.b32  	%r11227, %r11225, %r11226;
	bfe.u32 	%r11228, %r11207, 24, 8;
	or.b32  	%r11229, %r11227, %r11228;
	ld.local.v2.b32 	{%r11230, %r11231}, [%rd5+24];
	bfe.u32 	%r11232, %r11231, 16, 8;
	cvt.u16.u32 	%rs713, %r11232;
	bfe.u32 	%r11233, %r11231, 8, 8;
	bfe.u32 	%r11234, %r11231, 0, 8;
	bfe.u32 	%r11235, %r11230, 16, 8;
	cvt.u16.u32 	%rs714, %r11235;
	bfe.u32 	%r11236, %r11230, 8, 8;
	bfe.u32 	%r11237, %r11230, 0, 8;
	shl.b32 	%r11238, %r11237, 24;
	shl.b32 	%r11239, %r11236, 16;
	and.b32  	%r11240, %r11239, 16711680;
	or.b32  	%r11241, %r11240, %r11238;
	and.b16  	%rs715, %rs714, 255;
	mul.wide.u16 	%r11242, %rs715, 256;
	or.b32  	%r11243, %r11241, %r11242;
	bfe.u32 	%r11244, %r11230, 24, 8;
	or.b32  	%r11245, %r11243, %r11244;
	shl.b32 	%r11246, %r11234, 24;
	shl.b32 	%r11247, %r11233, 16;
	and.b32  	%r11248, %r11247, 16711680;
	or.b32  	%r11249, %r11248, %r11246;
	and.b16  	%rs716, %rs713, 255;
	mul.wide.u16 	%r11250, %rs716, 256;
	or.b32  	%r11251, %r11249, %r11250;
	bfe.u32 	%r11252, %r11231, 24, 8;
	or.b32  	%r11253, %r11251, %r11252;
	ld.local.v2.b32 	{%r11254, %r11255}, [%rd5+32];
	bfe.u32 	%r11256, %r11255, 16, 8;
	cvt.u16.u32 	%rs717, %r11256;
	bfe.u32 	%r11257, %r11255, 8, 8;
	bfe.u32 	%r11258, %r11255, 0, 8;
	bfe.u32 	%r11259, %r11254, 16, 8;
	cvt.u16.u32 	%rs718, %r11259;
	bfe.u32 	%r11260, %r11254, 8, 8;
	bfe.u32 	%r11261, %r11254, 0, 8;
	shl.b32 	%r11262, %r11261, 24;
	shl.b32 	%r11263, %r11260, 16;
	and.b32  	%r11264, %r11263, 16711680;
	or.b32  	%r11265, %r11264, %r11262;
	and.b16  	%rs719, %rs718, 255;
	mul.wide.u16 	%r11266, %rs719, 256;
	or.b32  	%r11267, %r11265, %r11266;
	bfe.u32 	%r11268, %r11254, 24, 8;
	or.b32  	%r11269, %r11267, %r11268;
	shl.b32 	%r11270, %r11258, 24;
	shl.b32 	%r11271, %r11257, 16;
	and.b32  	%r11272, %r11271, 16711680;
	or.b32  	%r11273, %r11272, %r11270;
	and.b16  	%rs720, %rs717, 255;
	mul.wide.u16 	%r11274, %rs720, 256;
	or.b32  	%r11275, %r11273, %r11274;
	bfe.u32 	%r11276, %r11255, 24, 8;
	or.b32  	%r11277, %r11275, %r11276;
	ld.local.v2.b32 	{%r11278, %r11279}, [%rd5+40];
	bfe.u32 	%r11280, %r11279, 16, 8;
	cvt.u16.u32 	%rs721, %r11280;
	bfe.u32 	%r11281, %r11279, 8, 8;
	bfe.u32 	%r11282, %r11279, 0, 8;
	bfe.u32 	%r11283, %r11278, 16, 8;
	cvt.u16.u32 	%rs722, %r11283;
	bfe.u32 	%r11284, %r11278, 8, 8;
	bfe.u32 	%r11285, %r11278, 0, 8;
	shl.b32 	%r11286, %r11285, 24;
	shl.b32 	%r11287, %r11284, 16;
	and.b32  	%r11288, %r11287, 16711680;
	or.b32  	%r11289, %r11288, %r11286;
	and.b16  	%rs723, %rs722, 255;
	mul.wide.u16 	%r11290, %rs723, 256;
	or.b32  	%r11291, %r11289, %r11290;
	bfe.u32 	%r11292, %r11278, 24, 8;
	or.b32  	%r11293, %r11291, %r11292;
	shl.b32 	%r11294, %r11282, 24;
	shl.b32 	%r11295, %r11281, 16;
	and.b32  	%r11296, %r11295, 16711680;
	or.b32  	%r11297, %r11296, %r11294;
	and.b16  	%rs724, %rs721, 255;
	mul.wide.u16 	%r11298, %rs724, 256;
	or.b32  	%r11299, %r11297, %r11298;
	bfe.u32 	%r11300, %r11279, 24, 8;
	or.b32  	%r11301, %r11299, %r11300;
	ld.local.v2.b32 	{%r11302, %r11303}, [%rd5+48];
	bfe.u32 	%r11304, %r11303, 16, 8;
	cvt.u16.u32 	%rs725, %r11304;
	bfe.u32 	%r11305, %r11303, 8, 8;
	bfe.u32 	%r11306, %r11303, 0, 8;
	bfe.u32 	%r11307, %r11302, 16, 8;
	cvt.u16.u32 	%rs726, %r11307;
	bfe.u32 	%r11308, %r11302, 8, 8;
	bfe.u32 	%r11309, %r11302, 0, 8;
	shl.b32 	%r11310, %r11309, 24;
	shl.b32 	%r11311, %r11308, 16;
	and.b32  	%r11312, %r11311, 16711680;
	or.b32  	%r11313, %r11312, %r11310;
	and.b16  	%rs727, %rs726, 255;
	mul.wide.u16 	%r11314, %rs727, 256;
	or.b32  	%r11315, %r11313, %r11314;
	bfe.u32 	%r11316, %r11302, 24, 8;
	or.b32  	%r11317, %r11315, %r11316;
	shl.b32 	%r11318, %r11306, 24;
	shl.b32 	%r11319, %r11305, 16;
	and.b32  	%r11320, %r11319, 16711680;
	or.b32  	%r11321, %r11320, %r11318;
	and.b16  	%rs728, %rs725, 255;
	mul.wide.u16 	%r11322, %rs728, 256;
	or.b32  	%r11323, %r11321, %r11322;
	bfe.u32 	%r11324, %r11303, 24, 8;
	or.b32  	%r11325, %r11323, %r11324;
	ld.local.v2.b32 	{%r11326, %r11327}, [%rd5+56];
	bfe.u32 	%r11328, %r11327, 16, 8;
	cvt.u16.u32 	%rs729, %r11328;
	bfe.u32 	%r11329, %r11327, 8, 8;
	bfe.u32 	%r11330, %r11327, 0, 8;
	bfe.u32 	%r11331, %r11326, 16, 8;
	cvt.u16.u32 	%rs730, %r11331;
	bfe.u32 	%r11332, %r11326, 8, 8;
	bfe.u32 	%r11333, %r11326, 0, 8;
	shl.b32 	%r11334, %r11333, 24;
	shl.b32 	%r11335, %r11332, 16;
	and.b32  	%r11336, %r11335, 16711680;
	or.b32  	%r11337, %r11336, %r11334;
	and.b16  	%rs731, %rs730, 255;
	mul.wide.u16 	%r11338, %rs731, 256;
	or.b32  	%r11339, %r11337, %r11338;
	bfe.u32 	%r11340, %r11326, 24, 8;
	or.b32  	%r11341, %r11339, %r11340;
	shl.b32 	%r11342, %r11330, 24;
	shl.b32 	%r11343, %r11329, 16;
	and.b32  	%r11344, %r11343, 16711680;
	or.b32  	%r11345, %r11344, %r11342;
	and.b16  	%rs732, %rs729, 255;
	mul.wide.u16 	%r11346, %rs732, 256;
	or.b32  	%r11347, %r11345, %r11346;
	bfe.u32 	%r11348, %r11327, 24, 8;
	or.b32  	%r11349, %r11347, %r11348;
	xor.b32  	%r11350, %r11269, %r11325;
	xor.b32  	%r11351, %r11350, %r11197;
	xor.b32  	%r11352, %r11351, %r11173;
	shf.l.wrap.b32 	%r11353, %r11352, %r11352, 1;
	xor.b32  	%r11354, %r11277, %r11341;
	xor.b32  	%r11355, %r11354, %r11205;
	xor.b32  	%r11356, %r11355, %r11181;
	shf.l.wrap.b32 	%r11357, %r11356, %r11356, 1;
	xor.b32  	%r11358, %r11293, %r11349;
	xor.b32  	%r11359, %r11358, %r11221;
	xor.b32  	%r11360, %r11359, %r11197;
	shf.l.wrap.b32 	%r11361, %r11360, %r11360, 1;
	xor.b32  	%r11362, %r11301, %r11353;
	xor.b32  	%r11363, %r11362, %r11229;
	xor.b32  	%r11364, %r11363, %r11205;
	shf.l.wrap.b32 	%r11365, %r11364, %r11364, 1;
	xor.b32  	%r11366, %r11317, %r11357;
	xor.b32  	%r11367, %r11366, %r11245;
	xor.b32  	%r11368, %r11367, %r11221;
	shf.l.wrap.b32 	%r11369, %r11368, %r11368, 1;
	xor.b32  	%r11370, %r11325, %r11361;
	xor.b32  	%r11371, %r11370, %r11253;
	xor.b32  	%r11372, %r11371, %r11229;
	shf.l.wrap.b32 	%r11373, %r11372, %r11372, 1;
	xor.b32  	%r11374, %r11341, %r11365;
	xor.b32  	%r11375, %r11374, %r11269;
	xor.b32  	%r11376, %r11375, %r11245;
	shf.l.wrap.b32 	%r11377, %r11376, %r11376, 1;
	xor.b32  	%r11378, %r11349, %r11369;
	xor.b32  	%r11379, %r11378, %r11277;
	xor.b32  	%r11380, %r11379, %r11253;
	shf.l.wrap.b32 	%r11381, %r11380, %r11380, 1;
	xor.b32  	%r11382, %r11353, %r11373;
	xor.b32  	%r11383, %r11382, %r11293;
	xor.b32  	%r11384, %r11383, %r11269;
	shf.l.wrap.b32 	%r11385, %r11384, %r11384, 1;
	xor.b32  	%r11386, %r11357, %r11377;
	xor.b32  	%r11387, %r11386, %r11301;
	xor.b32  	%r11388, %r11387, %r11277;
	shf.l.wrap.b32 	%r11389, %r11388, %r11388, 1;
	xor.b32  	%r11390, %r11361, %r11381;
	xor.b32  	%r11391, %r11390, %r11317;
	xor.b32  	%r11392, %r11391, %r11293;
	shf.l.wrap.b32 	%r11393, %r11392, %r11392, 1;
	xor.b32  	%r11394, %r11365, %r11385;
	xor.b32  	%r11395, %r11394, %r11325;
	xor.b32  	%r11396, %r11395, %r11301;
	shf.l.wrap.b32 	%r11397, %r11396, %r11396, 1;
	xor.b32  	%r11398, %r11369, %r11389;
	xor.b32  	%r11399, %r11398, %r11341;
	xor.b32  	%r11400, %r11399, %r11317;
	shf.l.wrap.b32 	%r11401, %r11400, %r11400, 1;
	xor.b32  	%r11402, %r11373, %r11393;
	xor.b32  	%r11403, %r11402, %r11349;
	xor.b32  	%r11404, %r11403, %r11325;
	shf.l.wrap.b32 	%r11405, %r11404, %r11404, 1;
	xor.b32  	%r11406, %r11377, %r11397;
	xor.b32  	%r11407, %r11406, %r11353;
	xor.b32  	%r11408, %r11407, %r11341;
	shf.l.wrap.b32 	%r11409, %r11408, %r11408, 1;
	xor.b32  	%r11410, %r11381, %r11401;
	xor.b32  	%r11411, %r11410, %r11357;
	xor.b32  	%r11412, %r11411, %r11349;
	shf.l.wrap.b32 	%r11413, %r11412, %r11412, 1;
	xor.b32  	%r11414, %r11385, %r11405;
	xor.b32  	%r11415, %r11414, %r11361;
	xor.b32  	%r11416, %r11415, %r11353;
	shf.l.wrap.b32 	%r11417, %r11416, %r11416, 1;
	xor.b32  	%r11418, %r11389, %r11409;
	xor.b32  	%r11419, %r11418, %r11365;
	xor.b32  	%r11420, %r11419, %r11357;
	shf.l.wrap.b32 	%r11421, %r11420, %r11420, 1;
	xor.b32  	%r11422, %r11393, %r11413;
	xor.b32  	%r11423, %r11422, %r11369;
	xor.b32  	%r11424, %r11423, %r11361;
	shf.l.wrap.b32 	%r11425, %r11424, %r11424, 1;
	xor.b32  	%r11426, %r11397, %r11417;
	xor.b32  	%r11427, %r11426, %r11373;
	xor.b32  	%r11428, %r11427, %r11365;
	shf.l.wrap.b32 	%r11429, %r11428, %r11428, 1;
	xor.b32  	%r11430, %r11401, %r11421;
	xor.b32  	%r11431, %r11430, %r11377;
	xor.b32  	%r11432, %r11431, %r11369;
	shf.l.wrap.b32 	%r11433, %r11432, %r11432, 1;
	xor.b32  	%r11434, %r11405, %r11425;
	xor.b32  	%r11435, %r11434, %r11381;
	xor.b32  	%r11436, %r11435, %r11373;
	shf.l.wrap.b32 	%r11437, %r11436, %r11436, 1;
	xor.b32  	%r11438, %r11409, %r11429;
	xor.b32  	%r11439, %r11438, %r11385;
	xor.b32  	%r11440, %r11439, %r11377;
	shf.l.wrap.b32 	%r11441, %r11440, %r11440, 1;
	xor.b32  	%r11442, %r11413, %r11433;
	xor.b32  	%r11443, %r11442, %r11389;
	xor.b32  	%r11444, %r11443, %r11381;
	shf.l.wrap.b32 	%r11445, %r11444, %r11444, 1;
	xor.b32  	%r11446, %r11417, %r11437;
	xor.b32  	%r11447, %r11446, %r11393;
	xor.b32  	%r11448, %r11447, %r11385;
	shf.l.wrap.b32 	%r11449, %r11448, %r11448, 1;
	xor.b32  	%r11450, %r11421, %r11441;
	xor.b32  	%r11451, %r11450, %r11397;
	xor.b32  	%r11452, %r11451, %r11389;
	shf.l.wrap.b32 	%r11453, %r11452, %r11452, 1;
	xor.b32  	%r11454, %r11425, %r11445;
	xor.b32  	%r11455, %r11454, %r11401;
	xor.b32  	%r11456, %r11455, %r11393;
	shf.l.wrap.b32 	%r11457, %r11456, %r11456, 1;
	xor.b32  	%r11458, %r11429, %r11449;
	xor.b32  	%r11459, %r11458, %r11405;
	xor.b32  	%r11460, %r11459, %r11397;
	shf.l.wrap.b32 	%r11461, %r11460, %r11460, 1;
	xor.b32  	%r11462, %r11433, %r11453;
	xor.b32  	%r11463, %r11462, %r11409;
	xor.b32  	%r11464, %r11463, %r11401;
	shf.l.wrap.b32 	%r11465, %r11464, %r11464, 1;
	xor.b32  	%r11466, %r11437, %r11457;
	xor.b32  	%r11467, %r11466, %r11413;
	xor.b32  	%r11468, %r11467, %r11405;
	shf.l.wrap.b32 	%r11469, %r11468, %r11468, 1;
	xor.b32  	%r11470, %r11441, %r11461;
	xor.b32  	%r11471, %r11470, %r11417;
	xor.b32  	%r11472, %r11471, %r11409;
	shf.l.wrap.b32 	%r11473, %r11472, %r11472, 1;
	xor.b32  	%r11474, %r11445, %r11465;
	xor.b32  	%r11475, %r11474, %r11421;
	xor.b32  	%r11476, %r11475, %r11413;
	shf.l.wrap.b32 	%r11477, %r11476, %r11476, 1;
	xor.b32  	%r11478, %r11449, %r11469;
	xor.b32  	%r11479, %r11478, %r11425;
	xor.b32  	%r11480, %r11479, %r11417;
	shf.l.wrap.b32 	%r11481, %r11480, %r11480, 1;
	xor.b32  	%r11482, %r11453, %r11473;
	xor.b32  	%r11483, %r11482, %r11429;
	xor.b32  	%r11484, %r11483, %r11421;
	shf.l.wrap.b32 	%r11485, %r11484, %r11484, 1;
	xor.b32  	%r11486, %r11457, %r11477;
	xor.b32  	%r11487, %r11486, %r11433;
	xor.b32  	%r11488, %r11487, %r11425;
	shf.l.wrap.b32 	%r11489, %r11488, %r11488, 1;
	xor.b32  	%r11490, %r11461, %r11481;
	xor.b32  	%r11491, %r11490, %r11437;
	xor.b32  	%r11492, %r11491, %r11429;
	shf.l.wrap.b32 	%r11493, %r11492, %r11492, 1;
	xor.b32  	%r11494, %r11465, %r11485;
	xor.b32  	%r11495, %r11494, %r11441;
	xor.b32  	%r11496, %r11495, %r11433;
	shf.l.wrap.b32 	%r11497, %r11496, %r11496, 1;
	xor.b32  	%r11498, %r11469, %r11489;
	xor.b32  	%r11499, %r11498, %r11445;
	xor.b32  	%r11500, %r11499, %r11437;
	shf.l.wrap.b32 	%r11501, %r11500, %r11500, 1;
	xor.b32  	%r11502, %r11473, %r11493;
	xor.b32  	%r11503, %r11502, %r11449;
	xor.b32  	%r11504, %r11503, %r11441;
	shf.l.wrap.b32 	%r11505, %r11504, %r11504, 1;
	xor.b32  	%r11506, %r11477, %r11497;
	xor.b32  	%r11507, %r11506, %r11453;
	xor.b32  	%r11508, %r11507, %r11445;
	shf.l.wrap.b32 	%r11509, %r11508, %r11508, 1;
	xor.b32  	%r11510, %r11481, %r11501;
	xor.b32  	%r11511, %r11510, %r11457;
	xor.b32  	%r11512, %r11511, %r11449;
	shf.l.wrap.b32 	%r11513, %r11512, %r11512, 1;
	xor.b32  	%r11514, %r11485, %r11505;
	xor.b32  	%r11515, %r11514, %r11461;
	xor.b32  	%r11516, %r11515, %r11453;
	shf.l.wrap.b32 	%r11517, %r11516, %r11516, 1;
	xor.b32  	%r11518, %r11489, %r11509;
	xor.b32  	%r11519, %r11518, %r11465;
	xor.b32  	%r11520, %r11519, %r11457;
	shf.l.wrap.b32 	%r11521, %r11520, %r11520, 1;
	xor.b32  	%r11522, %r11493, %r11513;
	xor.b32  	%r11523, %r11522, %r11469;
	xor.b32  	%r11524, %r11523, %r11461;
	shf.l.wrap.b32 	%r11525, %r11524, %r11524, 1;
	xor.b32  	%r11526, %r11497, %r11517;
	xor.b32  	%r11527, %r11526, %r11473;
	xor.b32  	%r11528, %r11527, %r11465;
	shf.l.wrap.b32 	%r11529, %r11528, %r11528, 1;
	xor.b32  	%r11530, %r11501, %r11521;
	xor.b32  	%r11531, %r11530, %r11477;
	xor.b32  	%r11532, %r11531, %r11469;
	shf.l.wrap.b32 	%r11533, %r11532, %r11532, 1;
	xor.b32  	%r11534, %r11505, %r11525;
	xor.b32  	%r11535, %r11534, %r11481;
	xor.b32  	%r11536, %r11535, %r11473;
	shf.l.wrap.b32 	%r11537, %r11536, %r11536, 1;
	xor.b32  	%r11538, %r11509, %r11529;
	xor.b32  	%r11539, %r11538, %r11485;
	xor.b32  	%r11540, %r11539, %r11477;
	shf.l.wrap.b32 	%r11541, %r11540, %r11540, 1;
	xor.b32  	%r11542, %r11513, %r11533;
	xor.b32  	%r11543, %r11542, %r11489;
	xor.b32  	%r11544, %r11543, %r11481;
	shf.l.wrap.b32 	%r11545, %r11544, %r11544, 1;
	xor.b32  	%r11546, %r11517, %r11537;
	xor.b32  	%r11547, %r11546, %r11493;
	xor.b32  	%r11548, %r11547, %r11485;
	shf.l.wrap.b32 	%r11549, %r11548, %r11548, 1;
	xor.b32  	%r11550, %r11521, %r11541;
	xor.b32  	%r11551, %r11550, %r11497;
	xor.b32  	%r11552, %r11551, %r11489;
	shf.l.wrap.b32 	%r11553, %r11552, %r11552, 1;
	xor.b32  	%r11554, %r11525, %r11545;
	xor.b32  	%r11555, %r11554, %r11501;
	xor.b32  	%r11556, %r11555, %r11493;
	shf.l.wrap.b32 	%r11557, %r11556, %r11556, 1;
	xor.b32  	%r11558, %r11529, %r11549;
	xor.b32  	%r11559, %r11558, %r11505;
	xor.b32  	%r11560, %r11559, %r11497;
	shf.l.wrap.b32 	%r11561, %r11560, %r11560, 1;
	xor.b32  	%r11562, %r11533, %r11553;
	xor.b32  	%r11563, %r11562, %r11509;
	xor.b32  	%r11564, %r11563, %r11501;
	shf.l.wrap.b32 	%r11565, %r11564, %r11564, 1;
	xor.b32  	%r11566, %r11537, %r11557;
	xor.b32  	%r11567, %r11566, %r11513;
	xor.b32  	%r11568, %r11567, %r11505;
	shf.l.wrap.b32 	%r11569, %r11568, %r11568, 1;
	xor.b32  	%r11570, %r11541, %r11561;
	xor.b32  	%r11571, %r11570, %r11517;
	xor.b32  	%r11572, %r11571, %r11509;
	shf.l.wrap.b32 	%r11573, %r11572, %r11572, 1;
	xor.b32  	%r11574, %r11545, %r11565;
	xor.b32  	%r11575, %r11574, %r11521;
	xor.b32  	%r11576, %r11575, %r11513;
	shf.l.wrap.b32 	%r11577, %r11576, %r11576, 1;
	xor.b32  	%r11578, %r11549, %r11569;
	xor.b32  	%r11579, %r11578, %r11525;
	xor.b32  	%r11580, %r11579, %r11517;
	shf.l.wrap.b32 	%r11581, %r11580, %r11580, 1;
	xor.b32  	%r11582, %r11553, %r11573;
	xor.b32  	%r11583, %r11582, %r11529;
	xor.b32  	%r11584, %r11583, %r11521;
	shf.l.wrap.b32 	%r11585, %r11584, %r11584, 1;
	xor.b32  	%r11586, %r11557, %r11577;
	xor.b32  	%r11587, %r11586, %r11533;
	xor.b32  	%r11588, %r11587, %r11525;
	shf.l.wrap.b32 	%r11589, %r11588, %r11588, 1;
	xor.b32  	%r11590, %r11561, %r11581;
	xor.b32  	%r11591, %r11590, %r11537;
	xor.b32  	%r11592, %r11591, %r11529;
	shf.l.wrap.b32 	%r11593, %r11592, %r11592, 1;
	xor.b32  	%r11594, %r11565, %r11585;
	xor.b32  	%r11595, %r11594, %r11541;
	xor.b32  	%r11596, %r11595, %r11533;
	shf.l.wrap.b32 	%r11597, %r11596, %r11596, 1;
	xor.b32  	%r11598, %r11569, %r11589;
	xor.b32  	%r11599, %r11598, %r11545;
	xor.b32  	%r11600, %r11599, %r11537;
	shf.l.wrap.b32 	%r11601, %r11600, %r11600, 1;
	xor.b32  	%r11602, %r11573, %r11593;
	xor.b32  	%r11603, %r11602, %r11549;
	xor.b32  	%r11604, %r11603, %r11541;
	shf.l.wrap.b32 	%r11605, %r11604, %r11604, 1;
	ld.local.v2.u32 	{%r11606, %r11607}, [%rd5+96];
	ld.local.v2.u32 	{%r11608, %r11609}, [%rd5+88];
	ld.local.v2.u32 	{%r11610, %r11611}, [%rd5+80];
	shf.l.wrap.b32 	%r11612, %r11610, %r11610, 5;
	and.b32  	%r11613, %r11611, %r11608;
	not.b32 	%r11614, %r11611;
	and.b32  	%r11615, %r11609, %r11614;
	or.b32  	%r11616, %r11613, %r11615;
	add.s32 	%r11617, %r11616, %r11606;
	add.s32 	%r11618, %r11617, %r11612;
	add.s32 	%r11619, %r11618, %r11607;
	add.s32 	%r11620, %r11619, %r11173;
	shf.l.wrap.b32 	%r11621, %r11611, %r11611, 30;
	shf.l.wrap.b32 	%r11622, %r11620, %r11620, 5;
	and.b32  	%r11623, %r11610, %r11621;
	not.b32 	%r11624, %r11610;
	and.b32  	%r11625, %r11608, %r11624;
	or.b32  	%r11626, %r11623, %r11625;
	add.s32 	%r11627, %r11626, %r11609;
	add.s32 	%r11628, %r11627, %r11622;
	add.s32 	%r11629, %r11628, %r11607;
	add.s32 	%r11630, %r11629, %r11181;
	shf.l.wrap.b32 	%r11631, %r11610, %r11610, 30;
	shf.l.wrap.b32 	%r11632, %r11630, %r11630, 5;
	and.b32  	%r11633, %r11620, %r11631;
	not.b32 	%r11634, %r11620;
	and.b32  	%r11635, %r11621, %r11634;
	or.b32  	%r11636, %r11633, %r11635;
	add.s32 	%r11637, %r11636, %r11608;
	add.s32 	%r11638, %r11637, %r11632;
	add.s32 	%r11639, %r11638, %r11607;
	add.s32 	%r11640, %r11639, %r11197;
	shf.l.wrap.b32 	%r11641, %r11620, %r11620, 30;
	shf.l.wrap.b32 	%r11642, %r11640, %r11640, 5;
	and.b32  	%r11643, %r11630, %r11641;
	not.b32 	%r11644, %r11630;
	and.b32  	%r11645, %r11631, %r11644;
	or.b32  	%r11646, %r11643, %r11645;
	add.s32 	%r11647, %r11646, %r11621;
	add.s32 	%r11648, %r11647, %r11642;
	add.s32 	%r11649, %r11648, %r11607;
	add.s32 	%r11650, %r11649, %r11205;
	shf.l.wrap.b32 	%r11651, %r11630, %r11630, 30;
	shf.l.wrap.b32 	%r11652, %r11650, %r11650, 5;
	and.b32  	%r11653, %r11640, %r11651;
	not.b32 	%r11654, %r11640;
	and.b32  	%r11655, %r11641, %r11654;
	or.b32  	%r11656, %r11653, %r11655;
	add.s32 	%r11657, %r11656, %r11631;
	add.s32 	%r11658, %r11657, %r11652;
	add.s32 	%r11659, %r11658, %r11607;
	add.s32 	%r11660, %r11659, %r11221;
	shf.l.wrap.b32 	%r11661, %r11640, %r11640, 30;
	shf.l.wrap.b32 	%r11662, %r11660, %r11660, 5;
	and.b32  	%r11663, %r11650, %r11661;
	not.b32 	%r11664, %r11650;
	and.b32  	%r11665, %r11651, %r11664;
	or.b32  	%r11666, %r11663, %r11665;
	add.s32 	%r11667, %r11666, %r11641;
	add.s32 	%r11668, %r11667, %r11662;
	add.s32 	%r11669, %r11668, %r11607;
	add.s32 	%r11670, %r11669, %r11229;
	shf.l.wrap.b32 	%r11671, %r11650, %r11650, 30;
	shf.l.wrap.b32 	%r11672, %r11670, %r11670, 5;
	and.b32  	%r11673, %r11660, %r11671;
	not.b32 	%r11674, %r11660;
	and.b32  	%r11675, %r11661, %r11674;
	or.b32  	%r11676, %r11673, %r11675;
	add.s32 	%r11677, %r11676, %r11651;
	add.s32 	%r11678, %r11677, %r11672;
	add.s32 	%r11679, %r11678, %r11607;
	add.s32 	%r11680, %r11679, %r11245;
	shf.l.wrap.b32 	%r11681, %r11660, %r11660, 30;
	shf.l.wrap.b32 	%r11682, %r11680, %r11680, 5;
	and.b32  	%r11683, %r11670, %r11681;
	not.b32 	%r11684, %r11670;
	and.b32  	%r11685, %r11671, %r11684;
	or.b32  	%r11686, %r11683, %r11685;
	add.s32 	%r11687, %r11686, %r11661;
	add.s32 	%r11688, %r11687, %r11682;
	add.s32 	%r11689, %r11688, %r11607;
	add.s32 	%r11690, %r11689, %r11253;
	shf.l.wrap.b32 	%r11691, %r11670, %r11670, 30;
	shf.l.wrap.b32 	%r11692, %r11690, %r11690, 5;
	and.b32  	%r11693, %r11680, %r11691;
	not.b32 	%r11694, %r11680;
	and.b32  	%r11695, %r11681, %r11694;
	or.b32  	%r11696, %r11693, %r11695;
	add.s32 	%r11697, %r11696, %r11671;
	add.s32 	%r11698, %r11697, %r11692;
	add.s32 	%r11699, %r11698, %r11607;
	add.s32 	%r11700, %r11699, %r11269;
	shf.l.wrap.b32 	%r11701, %r11680, %r11680, 30;
	shf.l.wrap.b32 	%r11702, %r11700, %r11700, 5;
	and.b32  	%r11703, %r11690, %r11701;
	not.b32 	%r11704, %r11690;
	and.b32  	%r11705, %r11691, %r11704;
	or.b32  	%r11706, %r11703, %r11705;
	add.s32 	%r11707, %r11706, %r11681;
	add.s32 	%r11708, %r11707, %r11702;
	add.s32 	%r11709, %r11708, %r11607;
	add.s32 	%r11710, %r11709, %r11277;
	shf.l.wrap.b32 	%r11711, %r11690, %r11690, 30;
	shf.l.wrap.b32 	%r11712, %r11710, %r11710, 5;
	and.b32  	%r11713, %r11700, %r11711;
	not.b32 	%r11714, %r11700;
	and.b32  	%r11715, %r11701, %r11714;
	or.b32  	%r11716, %r11713, %r11715;
	add.s32 	%r11717, %r11716, %r11691;
	add.s32 	%r11718, %r11717, %r11712;
	add.s32 	%r11719, %r11718, %r11607;
	add.s32 	%r11720, %r11719, %r11293;
	shf.l.wrap.b32 	%r11721, %r11700, %r11700, 30;
	shf.l.wrap.b32 	%r11722, %r11720, %r11720, 5;
	and.b32  	%r11723, %r11710, %r11721;
	not.b32 	%r11724, %r11710;
	and.b32  	%r11725, %r11711, %r11724;
	or.b32  	%r11726, %r11723, %r11725;
	add.s32 	%r11727, %r11726, %r11701;
	add.s32 	%r11728, %r11727, %r11722;
	add.s32 	%r11729, %r11728, %r11607;
	add.s32 	%r11730, %r11729, %r11301;
	shf.l.wrap.b32 	%r11731, %r11710, %r11710, 30;
	shf.l.wrap.b32 	%r11732, %r11730, %r11730, 5;
	and.b32  	%r11733, %r11720, %r11731;
	not.b32 	%r11734, %r11720;
	and.b32  	%r11735, %r11721, %r11734;
	or.b32  	%r11736, %r11733, %r11735;
	add.s32 	%r11737, %r11736, %r11711;
	add.s32 	%r11738, %r11737, %r11732;
	add.s32 	%r11739, %r11738, %r11607;
	add.s32 	%r11740, %r11739, %r11317;
	shf.l.wrap.b32 	%r11741, %r11720, %r11720, 30;
	shf.l.wrap.b32 	%r11742, %r11740, %r11740, 5;
	and.b32  	%r11743, %r11730, %r11741;
	not.b32 	%r11744, %r11730;
	and.b32  	%r11745, %r11731, %r11744;
	or.b32  	%r11746, %r11743, %r11745;
	add.s32 	%r11747, %r11746, %r11721;
	add.s32 	%r11748, %r11747, %r11742;
	add.s32 	%r11749, %r11748, %r11607;
	add.s32 	%r11750, %r11749, %r11325;
	shf.l.wrap.b32 	%r11751, %r11730, %r11730, 30;
	shf.l.wrap.b32 	%r11752, %r11750, %r11750, 5;
	and.b32  	%r11753, %r11740, %r11751;
	not.b32 	%r11754, %r11740;
	and.b32  	%r11755, %r11741, %r11754;
	or.b32  	%r11756, %r11753, %r11755;
	add.s32 	%r11757, %r11756, %r11731;
	add.s32 	%r11758, %r11757, %r11752;
	add.s32 	%r11759, %r11758, %r11607;
	add.s32 	%r11760, %r11759, %r11341;
	shf.l.wrap.b32 	%r11761, %r11740, %r11740, 30;
	shf.l.wrap.b32 	%r11762, %r11760, %r11760, 5;
	and.b32  	%r11763, %r11750, %r11761;
	not.b32 	%r11764, %r11750;
	and.b32  	%r11765, %r11751, %r11764;
	or.b32  	%r11766, %r11763, %r11765;
	add.s32 	%r11767, %r11766, %r11741;
	add.s32 	%r11768, %r11767, %r11762;
	add.s32 	%r11769, %r11768, %r11607;
	add.s32 	%r11770, %r11769, %r11349;
	shf.l.wrap.b32 	%r11771, %r11750, %r11750, 30;
	shf.l.wrap.b32 	%r11772, %r11770, %r11770, 5;
	and.b32  	%r11773, %r11760, %r11771;
	not.b32 	%r11774, %r11760;
	and.b32  	%r11775, %r11761, %r11774;
	or.b32  	%r11776, %r11773, %r11775;
	add.s32 	%r11777, %r11776, %r11751;
	add.s32 	%r11778, %r11777, %r11772;
	add.s32 	%r11779, %r11778, %r11607;
	add.s32 	%r11780, %r11779, %r11353;
	shf.l.wrap.b32 	%r11781, %r11760, %r11760, 30;
	shf.l.wrap.b32 	%r11782, %r11780, %r11780, 5;
	and.b32  	%r11783, %r11770, %r11781;
	not.b32 	%r11784, %r11770;
	and.b32  	%r11785, %r11771, %r11784;
	or.b32  	%r11786, %r11783, %r11785;
	add.s32 	%r11787, %r11786, %r11761;
	add.s32 	%r11788, %r11787, %r11782;
	add.s32 	%r11789, %r11788, %r11607;
	add.s32 	%r11790, %r11789, %r11357;
	shf.l.wrap.b32 	%r11791, %r11770, %r11770, 30;
	shf.l.wrap.b32 	%r11792, %r11790, %r11790, 5;
	and.b32  	%r11793, %r11780, %r11791;
	not.b32 	%r11794, %r11780;
	and.b32  	%r11795, %r11781, %r11794;
	or.b32  	%r11796, %r11793, %r11795;
	add.s32 	%r11797, %r11796, %r11771;
	add.s32 	%r11798, %r11797, %r11792;
	add.s32 	%r11799, %r11798, %r11607;
	add.s32 	%r11800, %r11799, %r11361;
	shf.l.wrap.b32 	%r11801, %r11780, %r11780, 30;
	shf.l.wrap.b32 	%r11802, %r11800, %r11800, 5;
	and.b32  	%r11803, %r11790, %r11801;
	not.b32 	%r11804, %r11790;
	and.b32  	%r11805, %r11791, %r11804;
	or.b32  	%r11806, %r11803, %r11805;
	add.s32 	%r11807, %r11806, %r11781;
	add.s32 	%r11808, %r11807, %r11802;
	add.s32 	%r11809, %r11808, %r11607;
	add.s32 	%r11810, %r11809, %r11365;
	shf.l.wrap.b32 	%r11811, %r11790, %r11790, 30;
	ld.local.v2.u32 	{%r11812, %r11813}, [%rd5+104];
	shf.l.wrap.b32 	%r11814, %r11810, %r11810, 5;
	xor.b32  	%r11815, %r11811, %r11801;
	xor.b32  	%r11816, %r11815, %r11800;
	add.s32 	%r11817, %r11816, %r11791;
	add.s32 	%r11818, %r11817, %r11814;
	add.s32 	%r11819, %r11818, %r11812;
	add.s32 	%r11820, %r11819, %r11369;
	shf.l.wrap.b32 	%r11821, %r11800, %r11800, 30;
	shf.l.wrap.b32 	%r11822, %r11820, %r11820, 5;
	xor.b32  	%r11823, %r11821, %r11811;
	xor.b32  	%r11824, %r11823, %r11810;
	add.s32 	%r11825, %r11824, %r11801;
	add.s32 	%r11826, %r11825, %r11822;
	add.s32 	%r11827, %r11826, %r11812;
	add.s32 	%r11828, %r11827, %r11373;
	shf.l.wrap.b32 	%r11829, %r11810, %r11810, 30;
	shf.l.wrap.b32 	%r11830, %r11828, %r11828, 5;
	xor.b32  	%r11831, %r11829, %r11821;
	xor.b32  	%r11832, %r11831, %r11820;
	add.s32 	%r11833, %r11832, %r11811;
	add.s32 	%r11834, %r11833, %r11830;
	add.s32 	%r11835, %r11834, %r11812;
	add.s32 	%r11836, %r11835, %r11377;
	shf.l.wrap.b32 	%r11837, %r11820, %r11820, 30;
	shf.l.wrap.b32 	%r11838, %r11836, %r11836, 5;
	xor.b32  	%r11839, %r11837, %r11829;
	xor.b32  	%r11840, %r11839, %r11828;
	add.s32 	%r11841, %r11840, %r11821;
	add.s32 	%r11842, %r11841, %r11838;
	add.s32 	%r11843, %r11842, %r11812;
	add.s32 	%r11844, %r11843, %r11381;
	shf.l.wrap.b32 	%r11845, %r11828, %r11828, 30;
	shf.l.wrap.b32 	%r11846, %r11844, %r11844, 5;
	xor.b32  	%r11847, %r11845, %r11837;
	xor.b32  	%r11848, %r11847, %r11836;
	add.s32 	%r11849, %r11848, %r11829;
	add.s32 	%r11850, %r11849, %r11846;
	add.s32 	%r11851, %r11850, %r11812;
	add.s32 	%r11852, %r11851, %r11385;
	shf.l.wrap.b32 	%r11853, %r11836, %r11836, 30;
	shf.l.wrap.b32 	%r11854, %r11852, %r11852, 5;
	xor.b32  	%r11855, %r11853, %r11845;
	xor.b32  	%r11856, %r11855, %r11844;
	add.s32 	%r11857, %r11856, %r11837;
	add.s32 	%r11858, %r11857, %r11854;
	add.s32 	%r11859, %r11858, %r11812;
	add.s32 	%r11860, %r11859, %r11389;
	shf.l.wrap.b32 	%r11861, %r11844, %r11844, 30;
	shf.l.wrap.b32 	%r11862, %r11860, %r11860, 5;
	xor.b32  	%r11863, %r11861, %r11853;
	xor.b32  	%r11864, %r11863, %r11852;
	add.s32 	%r11865, %r11864, %r11845;
	add.s32 	%r11866, %r11865, %r11862;
	add.s32 	%r11867, %r11866, %r11812;
	add.s32 	%r11868, %r11867, %r11393;
	shf.l.wrap.b32 	%r11869, %r11852, %r11852, 30;
	shf.l.wrap.b32 	%r11870, %r11868, %r11868, 5;
	xor.b32  	%r11871, %r11869, %r11861;
	xor.b32  	%r11872, %r11871, %r11860;
	add.s32 	%r11873, %r11872, %r11853;
	add.s32 	%r11874, %r11873, %r11870;
	add.s32 	%r11875, %r11874, %r11812;
	add.s32 	%r11876, %r11875, %r11397;
	shf.l.wrap.b32 	%r11877, %r11860, %r11860, 30;
	shf.l.wrap.b32 	%r11878, %r11876, %r11876, 5;
	xor.b32  	%r11879, %r11877, %r11869;
	xor.b32  	%r11880, %r11879, %r11868;
	add.s32 	%r11881, %r11880, %r11861;
	add.s32 	%r11882, %r11881, %r11878;
	add.s32 	%r11883, %r11882, %r11812;
	add.s32 	%r11884, %r11883, %r11401;
	shf.l.wrap.b32 	%r11885, %r11868, %r11868, 30;
	shf.l.wrap.b32 	%r11886, %r11884, %r11884, 5;
	xor.b32  	%r11887, %r11885, %r11877;
	xor.b32  	%r11888, %r11887, %r11876;
	add.s32 	%r11889, %r11888, %r11869;
	add.s32 	%r11890, %r11889, %r11886;
	add.s32 	%r11891, %r11890, %r11812;
	add.s32 	%r11892, %r11891, %r11405;
	shf.l.wrap.b32 	%r11893, %r11876, %r11876, 30;
	shf.l.wrap.b32 	%r11894, %r11892, %r11892, 5;
	xor.b32  	%r11895, %r11893, %r11885;
	xor.b32  	%r11896, %r11895, %r11884;
	add.s32 	%r11897, %r11896, %r11877;
	add.s32 	%r11898, %r11897, %r11894;
	add.s32 	%r11899, %r11898, %r11812;
	add.s32 	%r11900, %r11899, %r11409;
	shf.l.wrap.b32 	%r11901, %r11884, %r11884, 30;
	shf.l.wrap.b32 	%r11902, %r11900, %r11900, 5;
	xor.b32  	%r11903, %r11901, %r11893;
	xor.b32  	%r11904, %r11903, %r11892;
	add.s32 	%r11905, %r11904, %r11885;
	add.s32 	%r11906, %r11905, %r11902;
	add.s32 	%r11907, %r11906, %r11812;
	add.s32 	%r11908, %r11907, %r11413;
	shf.l.wrap.b32 	%r11909, %r11892, %r11892, 30;
	shf.l.wrap.b32 	%r11910, %r11908, %r11908, 5;
	xor.b32  	%r11911, %r11909, %r11901;
	xor.b32  	%r11912, %r11911, %r11900;
	add.s32 	%r11913, %r11912, %r11893;
	add.s32 	%r11914, %r11913, %r11910;
	add.s32 	%r11915, %r11914, %r11812;
	add.s32 	%r11916, %r11915, %r11417;
	shf.l.wrap.b32 	%r11917, %r11900, %r11900, 30;
	shf.l.wrap.b32 	%r11918, %r11916, %r11916, 5;
	xor.b32  	%r11919, %r11917, %r11909;
	xor.b32  	%r11920, %r11919, %r11908;
	add.s32 	%r11921, %r11920, %r11901;
	add.s32 	%r11922, %r11921, %r11918;
	add.s32 	%r11923, %r11922, %r11812;
	add.s32 	%r11924, %r11923, %r11421;
	shf.l.wrap.b32 	%r11925, %r11908, %r11908, 30;
	shf.l.wrap.b32 	%r11926, %r11924, %r11924, 5;
	xor.b32  	%r11927, %r11925, %r11917;
	xor.b32  	%r11928, %r11927, %r11916;
	add.s32 	%r11929, %r11928, %r11909;
	add.s32 	%r11930, %r11929, %r11926;
	add.s32 	%r11931, %r11930, %r11812;
	add.s32 	%r11932, %r11931, %r11425;
	shf.l.wrap.b32 	%r11933, %r11916, %r11916, 30;
	shf.l.wrap.b32 	%r11934, %r11932, %r11932, 5;
	xor.b32  	%r11935, %r11933, %r11925;
	xor.b32  	%r11936, %r11935, %r11924;
	add.s32 	%r11937, %r11936, %r11917;
	add.s32 	%r11938, %r11937, %r11934;
	add.s32 	%r11939, %r11938, %r11812;
	add.s32 	%r11940, %r11939, %r11429;
	shf.l.wrap.b32 	%r11941, %r11924, %r11924, 30;
	shf.l.wrap.b32 	%r11942, %r11940, %r11940, 5;
	xor.b32  	%r11943, %r11941, %r11933;
	xor.b32  	%r11944, %r11943, %r11932;
	add.s32 	%r11945, %r11944, %r11925;
	add.s32 	%r11946, %r11945, %r11942;
	add.s32 	%r11947, %r11946, %r11812;
	add.s32 	%r11948, %r11947, %r11433;
	shf.l.wrap.b32 	%r11949, %r11932, %r11932, 30;
	shf.l.wrap.b32 	%r11950, %r11948, %r11948, 5;
	xor.b32  	%r11951, %r11949, %r11941;
	xor.b32  	%r11952, %r11951, %r11940;
	add.s32 	%r11953, %r11952, %r11933;
	add.s32 	%r11954, %r11953, %r11950;
	add.s32 	%r11955, %r11954, %r11812;
	add.s32 	%r11956, %r11955, %r11437;
	shf.l.wrap.b32 	%r11957, %r11940, %r11940, 30;
	shf.l.wrap.b32 	%r11958, %r11956, %r11956, 5;
	xor.b32  	%r11959, %r11957, %r11949;
	xor.b32  	%r11960, %r11959, %r11948;
	add.s32 	%r11961, %r11960, %r11941;
	add.s32 	%r11962, %r11961, %r11958;
	add.s32 	%r11963, %r11962, %r11812;
	add.s32 	%r11964, %r11963, %r11441;
	shf.l.wrap.b32 	%r11965, %r11948, %r11948, 30;
	shf.l.wrap.b32 	%r11966, %r11964, %r11964, 5;
	xor.b32  	%r11967, %r11965, %r11957;
	xor.b32  	%r11968, %r11967, %r11956;
	add.s32 	%r11969, %r11968, %r11949;
	add.s32 	%r11970, %r11969, %r11966;
	add.s32 	%r11971, %r11970, %r11812;
	add.s32 	%r11972, %r11971, %r11445;
	shf.l.wrap.b32 	%r11973, %r11956, %r11956, 30;
	shf.l.wrap.b32 	%r11974, %r11972, %r11972, 5;
	xor.b32  	%r11975, %r11973, %r11965;
	and.b32  	%r11976, %r11964, %r11975;
	and.b32  	%r11977, %r11973, %r11965;
	xor.b32  	%r11978, %r11976, %r11977;
	add.s32 	%r11979, %r11978, %r11957;
	add.s32 	%r11980, %r11979, %r11974;
	add.s32 	%r11981, %r11980, %r11813;
	add.s32 	%r11982, %r11981, %r11449;
	shf.l.wrap.b32 	%r11983, %r11964, %r11964, 30;
	shf.l.wrap.b32 	%r11984, %r11982, %r11982, 5;
	xor.b32  	%r11985, %r11983, %r11973;
	and.b32  	%r11986, %r11972, %r11985;
	and.b32  	%r11987, %r11983, %r11973;
	xor.b32  	%r11988, %r11986, %r11987;
	add.s32 	%r11989, %r11988, %r11965;
	add.s32 	%r11990, %r11989, %r11984;
	add.s32 	%r11991, %r11990, %r11813;
	add.s32 	%r11992, %r11991, %r11453;
	shf.l.wrap.b32 	%r11993, %r11972, %r11972, 30;
	shf.l.wrap.b32 	%r11994, %r11992, %r11992, 5;
	xor.b32  	%r11995, %r11993, %r11983;
	and.b32  	%r11996, %r11982, %r11995;
	and.b32  	%r11997, %r11993, %r11983;
	xor.b32  	%r11998, %r11996, %r11997;
	add.s32 	%r11999, %r11998, %r11973;
	add.s32 	%r12000, %r11999, %r11994;
	add.s32 	%r12001, %r12000, %r11813;
	add.s32 	%r12002, %r12001, %r11457;
	shf.l.wrap.b32 	%r12003, %r11982, %r11982, 30;
	shf.l.wrap.b32 	%r12004, %r12002, %r12002, 5;
	xor.b32  	%r12005, %r12003, %r11993;
	and.b32  	%r12006, %r11992, %r12005;
	and.b32  	%r12007, %r12003, %r11993;
	xor.b32  	%r12008, %r12006, %r12007;
	add.s32 	%r12009, %r12008, %r11983;
	add.s32 	%r12010, %r12009, %r12004;
	add.s32 	%r12011, %r12010, %r11813;
	add.s32 	%r12012, %r12011, %r11461;
	shf.l.wrap.b32 	%r12013, %r11992, %r11992, 30;
	shf.l.wrap.b32 	%r12014, %r12012, %r12012, 5;
	xor.b32  	%r12015, %r12013, %r12003;
	and.b32  	%r12016, %r12002, %r12015;
	and.b32  	%r12017, %r12013, %r12003;
	xor.b32  	%r12018, %r12016, %r12017;
	add.s32 	%r12019, %r12018, %r11993;
	add.s32 	%r12020, %r12019, %r12014;
	add.s32 	%r12021, %r12020, %r11813;
	add.s32 	%r12022, %r12021, %r11465;
	shf.l.wrap.b32 	%r12023, %r12002, %r12002, 30;
	shf.l.wrap.b32 	%r12024, %r12022, %r12022, 5;
	xor.b32  	%r12025, %r12023, %r12013;
	and.b32  	%r12026, %r12012, %r12025;
	and.b32  	%r12027, %r12023, %r12013;
	xor.b32  	%r12028, %r12026, %r12027;
	add.s32 	%r12029, %r12028, %r12003;
	add.s32 	%r12030, %r12029, %r12024;
	add.s32 	%r12031, %r12030, %r11813;
	add.s32 	%r12032, %r12031, %r11469;
	shf.l.wrap.b32 	%r12033, %r12012, %r12012, 30;
	shf.l.wrap.b32 	%r12034, %r12032, %r12032, 5;
	xor.b32  	%r12035, %r12033, %r12023;
	and.b32  	%r12036, %r12022, %r12035;
	and.b32  	%r12037, %r12033, %r12023;
	xor.b32  	%r12038, %r12036, %r12037;
	add.s32 	%r12039, %r12038, %r12013;
	add.s32 	%r12040, %r12039, %r12034;
	add.s32 	%r12041, %r12040, %r11813;
	add.s32 	%r12042, %r12041, %r11473;
	shf.l.wrap.b32 	%r12043, %r12022, %r12022, 30;
	shf.l.wrap.b32 	%r12044, %r12042, %r12042, 5;
	xor.b32  	%r12045, %r12043, %r12033;
	and.b32  	%r12046, %r12032, %r12045;
	and.b32  	%r12047, %r12043, %r12033;
	xor.b32  	%r12048, %r12046, %r12047;
	add.s32 	%r12049, %r12048, %r12023;
	add.s32 	%r12050, %r12049, %r12044;
	add.s32 	%r12051, %r12050, %r11813;
	add.s32 	%r12052, %r12051, %r11477;
	shf.l.wrap.b32 	%r12053, %r12032, %r12032, 30;
	shf.l.wrap.b32 	%r12054, %r12052, %r12052, 5;
	xor.b32  	%r12055, %r12053, %r12043;
	and.b32  	%r12056, %r12042, %r12055;
	and.b32  	%r12057, %r12053, %r12043;
	xor.b32  	%r12058, %r12056, %r12057;
	add.s32 	%r12059, %r12058, %r12033;
	add.s32 	%r12060, %r12059, %r12054;
	add.s32 	%r12061, %r12060, %r11813;
	add.s32 	%r12062, %r12061, %r11481;
	shf.l.wrap.b32 	%r12063, %r12042, %r12042, 30;
	shf.l.wrap.b32 	%r12064, %r12062, %r12062, 5;
	xor.b32  	%r12065, %r12063, %r12053;
	and.b32  	%r12066, %r12052, %r12065;
	and.b32  	%r12067, %r12063, %r12053;
	xor.b32  	%r12068, %r12066, %r12067;
	add.s32 	%r12069, %r12068, %r12043;
	add.s32 	%r12070, %r12069, %r12064;
	add.s32 	%r12071, %r12070, %r11813;
	add.s32 	%r12072, %r12071, %r11485;
	shf.l.wrap.b32 	%r12073, %r12052, %r12052, 30;
	shf.l.wrap.b32 	%r12074, %r12072, %r12072, 5;
	xor.b32  	%r12075, %r12073, %r12063;
	and.b32  	%r12076, %r12062, %r12075;
	and.b32  	%r12077, %r12073, %r12063;
	xor.b32  	%r12078, %r12076, %r12077;
	add.s32 	%r12079, %r12078, %r12053;
	add.s32 	%r12080, %r12079, %r12074;
	add.s32 	%r12081, %r12080, %r11813;
	add.s32 	%r12082, %r12081, %r11489;
	shf.l.wrap.b32 	%r12083, %r12062, %r12062, 30;
	shf.l.wrap.b32 	%r12084, %r12082, %r12082, 5;
	xor.b32  	%r12085, %r12083, %r12073;
	and.b32  	%r12086, %r12072, %r12085;
	and.b32  	%r12087, %r12083, %r12073;
	xor.b32  	%r12088, %r12086, %r12087;
	add.s32 	%r12089, %r12088, %r12063;
	add.s32 	%r12090, %r12089, %r12084;
	add.s32 	%r12091, %r12090, %r11813;
	add.s32 	%r12092, %r12091, %r11493;
	shf.l.wrap.b32 	%r12093, %r12072, %r12072, 30;
	shf.l.wrap.b32 	%r12094, %r12092, %r12092, 5;
	xor.b32  	%r12095, %r12093, %r12083;
	and.b32  	%r12096, %r12082, %r12095;
	and.b32  	%r12097, %r12093, %r12083;
	xor.b32  	%r12098, %r12096, %r12097;
	add.s32 	%r12099, %r12098, %r12073;
	add.s32 	%r12100, %r12099, %r12094;
	add.s32 	%r12101, %r12100, %r11813;
	add.s32 	%r12102, %r12101, %r11497;
	shf.l.wrap.b32 	%r12103, %r12082, %r12082, 30;
	shf.l.wrap.b32 	%r12104, %r12102, %r12102, 5;
	xor.b32  	%r12105, %r12103, %r12093;
	and.b32  	%r12106, %r12092, %r12105;
	and.b32  	%r12107, %r12103, %r12093;
	xor.b32  	%r12108, %r12106, %r12107;
	add.s32 	%r12109, %r12108, %r12083;
	add.s32 	%r12110, %r12109, %r12104;
	add.s32 	%r12111, %r12110, %r11813;
	add.s32 	%r12112, %r12111, %r11501;
	shf.l.wrap.b32 	%r12113, %r12092, %r12092, 30;
	shf.l.wrap.b32 	%r12114, %r12112, %r12112, 5;
	xor.b32  	%r12115, %r12113, %r12103;
	and.b32  	%r12116, %r12102, %r12115;
	and.b32  	%r12117, %r12113, %r12103;
	xor.b32  	%r12118, %r12116, %r12117;
	add.s32 	%r12119, %r12118, %r12093;
	add.s32 	%r12120, %r12119, %r12114;
	add.s32 	%r12121, %r12120, %r11813;
	add.s32 	%r12122, %r12121, %r11505;
	shf.l.wrap.b32 	%r12123, %r12102, %r12102, 30;
	shf.l.wrap.b32 	%r12124, %r12122, %r12122, 5;
	xor.b32  	%r12125, %r12123, %r12113;
	and.b32  	%r12126, %r12112, %r12125;
	and.b32  	%r12127, %r12123, %r12113;
	xor.b32  	%r12128, %r12126, %r12127;
	add.s32 	%r12129, %r12128, %r12103;
	add.s32 	%r12130, %r12129, %r12124;
	add.s32 	%r12131, %r12130, %r11813;
	add.s32 	%r12132, %r12131, %r11509;
	shf.l.wrap.b32 	%r12133, %r12112, %r12112, 30;
	shf.l.wrap.b32 	%r12134, %r12132, %r12132, 5;
	xor.b32  	%r12135, %r12133, %r12123;
	and.b32  	%r12136, %r12122, %r12135;
	and.b32  	%r12137, %r12133, %r12123;
	xor.b32  	%r12138, %r12136, %r12137;
	add.s32 	%r12139, %r12138, %r12113;
	add.s32 	%r12140, %r12139, %r12134;
	add.s32 	%r12141, %r12140, %r11813;
	add.s32 	%r12142, %r12141, %r11513;
	shf.l.wrap.b32 	%r12143, %r12122, %r12122, 30;
	shf.l.wrap.b32 	%r12144, %r12142, %r12142, 5;
	xor.b32  	%r12145, %r12143, %r12133;
	and.b32  	%r12146, %r12132, %r12145;
	and.b32  	%r12147, %r12143, %r12133;
	xor.b32  	%r12148, %r12146, %r12147;
	add.s32 	%r12149, %r12148, %r12123;
	add.s32 	%r12150, %r12149, %r12144;
	add.s32 	%r12151, %r12150, %r11813;
	add.s32 	%r12152, %r12151, %r11517;
	shf.l.wrap.b32 	%r12153, %r12132, %r12132, 30;
	shf.l.wrap.b32 	%r12154, %r12152, %r12152, 5;
	xor.b32  	%r12155, %r12153, %r12143;
	and.b32  	%r12156, %r12142, %r12155;
	and.b32  	%r12157, %r12153, %r12143;
	xor.b32  	%r12158, %r12156, %r12157;
	add.s32 	%r12159, %r12158, %r12133;
	add.s32 	%r12160, %r12159, %r12154;
	add.s32 	%r12161, %r12160, %r11813;
	add.s32 	%r12162, %r12161, %r11521;
	shf.l.wrap.b32 	%r12163, %r12142, %r12142, 30;
	shf.l.wrap.b32 	%r12164, %r12162, %r12162, 5;
	xor.b32  	%r12165, %r12163, %r12153;
	and.b32  	%r12166, %r12152, %r12165;
	and.b32  	%r12167, %r12163, %r12153;
	xor.b32  	%r12168, %r12166, %r12167;
	add.s32 	%r12169, %r12168, %r12143;
	add.s32 	%r12170, %r12169, %r12164;
	add.s32 	%r12171, %r12170, %r11813;
	add.s32 	%r12172, %r12171, %r11525;
	shf.l.wrap.b32 	%r12173, %r12152, %r12152, 30;
	ld.local.u32 	%r12174, [%rd5+112];
	shf.l.wrap.b32 	%r12175, %r12172, %r12172, 5;
	xor.b32  	%r12176, %r12173, %r12163;
	xor.b32  	%r12177, %r12176, %r12162;
	add.s32 	%r12178, %r12177, %r12153;
	add.s32 	%r12179, %r12178, %r12175;
	add.s32 	%r12180, %r12179, %r12174;
	add.s32 	%r12181, %r12180, %r11529;
	shf.l.wrap.b32 	%r12182, %r12162, %r12162, 30;
	shf.l.wrap.b32 	%r12183, %r12181, %r12181, 5;
	xor.b32  	%r12184, %r12182, %r12173;
	xor.b32  	%r12185, %r12184, %r12172;
	add.s32 	%r12186, %r12185, %r12163;
	add.s32 	%r12187, %r12186, %r12183;
	add.s32 	%r12188, %r12187, %r12174;
	add.s32 	%r12189, %r12188, %r11533;
	shf.l.wrap.b32 	%r12190, %r12172, %r12172, 30;
	shf.l.wrap.b32 	%r12191, %r12189, %r12189, 5;
	xor.b32  	%r12192, %r12190, %r12182;
	xor.b32  	%r12193, %r12192, %r12181;
	add.s32 	%r12194, %r12193, %r12173;
	add.s32 	%r12195, %r12194, %r12191;
	add.s32 	%r12196, %r12195, %r12174;
	add.s32 	%r12197, %r12196, %r11537;
	shf.l.wrap.b32 	%r12198, %r12181, %r12181, 30;
	shf.l.wrap.b32 	%r12199, %r12197, %r12197, 5;
	xor.b32  	%r12200, %r12198, %r12190;
	xor.b32  	%r12201, %r12200, %r12189;
	add.s32 	%r12202, %r12201, %r12182;
	add.s32 	%r12203, %r12202, %r12199;
	add.s32 	%r12204, %r12203, %r12174;
	add.s32 	%r12205, %r12204, %r11541;
	shf.l.wrap.b32 	%r12206, %r12189, %r12189, 30;
	shf.l.wrap.b32 	%r12207, %r12205, %r12205, 5;
	xor.b32  	%r12208, %r12206, %r12198;
	xor.b32  	%r12209, %r12208, %r12197;
	add.s32 	%r12210, %r12209, %r12190;
	add.s32 	%r12211, %r12210, %r12207;
	add.s32 	%r12212, %r12211, %r12174;
	add.s32 	%r12213, %r12212, %r11545;
	shf.l.wrap.b32 	%r12214, %r12197, %r12197, 30;
	shf.l.wrap.b32 	%r12215, %r12213, %r12213, 5;
	xor.b32  	%r12216, %r12214, %r12206;
	xor.b32  	%r12217, %r12216, %r12205;
	add.s32 	%r12218, %r12217, %r12198;
	add.s32 	%r12219, %r12218, %r12215;
	add.s32 	%r12220, %r12219, %r12174;
	add.s32 	%r12221, %r12220, %r11549;
	shf.l.wrap.b32 	%r12222, %r12205, %r12205, 30;
	shf.l.wrap.b32 	%r12223, %r12221, %r12221, 5;
	xor.b32  	%r12224, %r12222, %r12214;
	xor.b32  	%r12225, %r12224, %r12213;
	add.s32 	%r12226, %r12225, %r12206;
	add.s32 	%r12227, %r12226, %r12223;
	add.s32 	%r12228, %r12227, %r12174;
	add.s32 	%r12229, %r12228, %r11553;
	shf.l.wrap.b32 	%r12230, %r12213, %r12213, 30;
	shf.l.wrap.b32 	%r12231, %r12229, %r12229, 5;
	xor.b32  	%r12232, %r12230, %r12222;
	xor.b32  	%r12233, %r12232, %r12221;
	add.s32 	%r12234, %r12233, %r12214;
	add.s32 	%r12235, %r12234, %r12231;
	add.s32 	%r12236, %r12235, %r12174;
	add.s32 	%r12237, %r12236, %r11557;
	shf.l.wrap.b32 	%r12238, %r12221, %r12221, 30;
	shf.l.wrap.b32 	%r12239, %r12237, %r12237, 5;
	xor.b32  	%r12240, %r12238, %r12230;
	xor.b32  	%r12241, %r12240, %r12229;
	add.s32 	%r12242, %r12241, %r12222;
	add.s32 	%r12243, %r12242, %r12239;
	add.s32 	%r12244, %r12243, %r12174;
	add.s32 	%r12245, %r12244, %r11561;
	shf.l.wrap.b32 	%r12246, %r12229, %r12229, 30;
	shf.l.wrap.b32 	%r12247, %r12245, %r12245, 5;
	xor.b32  	%r12248, %r12246, %r12238;
	xor.b32  	%r12249, %r12248, %r12237;
	add.s32 	%r12250, %r12249, %r12230;
	add.s32 	%r12251, %r12250, %r12247;
	add.s32 	%r12252, %r12251, %r12174;
	add.s32 	%r12253, %r12252, %r11565;
	shf.l.wrap.b32 	%r12254, %r12237, %r12237, 30;
	shf.l.wrap.b32 	%r12255, %r12253, %r12253, 5;
	xor.b32  	%r12256, %r12254, %r12246;
	xor.b32  	%r12257, %r12256, %r12245;
	add.s32 	%r12258, %r12257, %r12238;
	add.s32 	%r12259, %r12258, %r12255;
	add.s32 	%r12260, %r12259, %r12174;
	add.s32 	%r12261, %r12260, %r11569;
	shf.l.wrap.b32 	%r12262, %r12245, %r12245, 30;
	shf.l.wrap.b32 	%r12263, %r12261, %r12261, 5;
	xor.b32  	%r12264, %r12262, %r12254;
	xor.b32  	%r12265, %r12264, %r12253;
	add.s32 	%r12266, %r12265, %r12246;
	add.s32 	%r12267, %r12266, %r12263;
	add.s32 	%r12268, %r12267, %r12174;
	add.s32 	%r12269, %r12268, %r11573;
	shf.l.wrap.b32 	%r12270, %r12253, %r12253, 30;
	shf.l.wrap.b32 	%r12271, %r12269, %r12269, 5;
	xor.b32  	%r12272, %r12270, %r12262;
	xor.b32  	%r12273, %r12272, %r12261;
	add.s32 	%r12274, %r12273, %r12254;
	add.s32 	%r12275, %r12274, %r12271;
	add.s32 	%r12276, %r12275, %r12174;
	add.s32 	%r12277, %r12276, %r11577;
	shf.l.wrap.b32 	%r12278, %r12261, %r12261, 30;
	shf.l.wrap.b32 	%r12279, %r12277, %r12277, 5;
	xor.b32  	%r12280, %r12278, %r12270;
	xor.b32  	%r12281, %r12280, %r12269;
	add.s32 	%r12282, %r12281, %r12262;
	add.s32 	%r12283, %r12282, %r12279;
	add.s32 	%r12284, %r12283, %r12174;
	add.s32 	%r12285, %r12284, %r11581;
	shf.l.wrap.b32 	%r12286, %r12269, %r12269, 30;
	shf.l.wrap.b32 	%r12287, %r12285, %r12285, 5;
	xor.b32  	%r12288, %r12286, %r12278;
	xor.b32  	%r12289, %r12288, %r12277;
	add.s32 	%r12290, %r12289, %r12270;
	add.s32 	%r12291, %r12290, %r12287;
	add.s32 	%r12292, %r12291, %r12174;
	add.s32 	%r12293, %r12292, %r11585;
	shf.l.wrap.b32 	%r12294, %r12277, %r12277, 30;
	shf.l.wrap.b32 	%r12295, %r12293, %r12293, 5;
	xor.b32  	%r12296, %r12294, %r12286;
	xor.b32  	%r12297, %r12296, %r12285;
	add.s32 	%r12298, %r12297, %r12278;
	add.s32 	%r12299, %r12298, %r12295;
	add.s32 	%r12300, %r12299, %r12174;
	add.s32 	%r12301, %r12300, %r11589;
	shf.l.wrap.b32 	%r12302, %r12285, %r12285, 30;
	shf.l.wrap.b32 	%r12303, %r12301, %r12301, 5;
	xor.b32  	%r12304, %r12302, %r12294;
	xor.b32  	%r12305, %r12304, %r12293;
	add.s32 	%r12306, %r12305, %r12286;
	add.s32 	%r12307, %r12306, %r12303;
	add.s32 	%r12308, %r12307, %r12174;
	add.s32 	%r12309, %r12308, %r11593;
	shf.l.wrap.b32 	%r12310, %r12293, %r12293, 30;
	shf.l.wrap.b32 	%r12311, %r12309, %r12309, 5;
	xor.b32  	%r12312, %r12310, %r12302;
	xor.b32  	%r12313, %r12312, %r12301;
	add.s32 	%r12314, %r12313, %r12294;
	add.s32 	%r12315, %r12314, %r12311;
	add.s32 	%r12316, %r12315, %r12174;
	add.s32 	%r12317, %r12316, %r11597;
	shf.l.wrap.b32 	%r12318, %r12301, %r12301, 30;
	shf.l.wrap.b32 	%r12319, %r12317, %r12317, 5;
	xor.b32  	%r12320, %r12318, %r12310;
	xor.b32  	%r12321, %r12320, %r12309;
	add.s32 	%r12322, %r12321, %r12302;
	add.s32 	%r12323, %r12322, %r12319;
	add.s32 	%r12324, %r12323, %r12174;
	add.s32 	%r12325, %r12324, %r11601;
	shf.l.wrap.b32 	%r12326, %r12309, %r12309, 30;
	shf.l.wrap.b32 	%r12327, %r12325, %r12325, 5;
	xor.b32  	%r12328, %r12326, %r12318;
	xor.b32  	%r12329, %r12328, %r12317;
	add.s32 	%r12330, %r12329, %r12310;
	add.s32 	%r12331, %r12330, %r12327;
	add.s32 	%r12332, %r12331, %r12174;
	add.s32 	%r12333, %r12332, %r11605;
	shf.l.wrap.b32 	%r12334, %r12317, %r12317, 30;
	add.s32 	%r12335, %r11610, %r12333;
	add.s32 	%r12336, %r11611, %r12325;
	st.local.v2.u32 	[%rd5+80], {%r12335, %r12336};
	add.s32 	%r12337, %r11608, %r12334;
	add.s32 	%r12338, %r11609, %r12326;
	st.local.v2.u32 	[%rd5+88], {%r12337, %r12338};
	add.s32 	%r12339, %r11606, %r12318;
	st.local.u32 	[%rd5+96], %r12339;
	ld.local.u64 	%rd395, [%rd5+72];
	add.s64 	%rd396, %rd395, 512;
	st.local.u64 	[%rd5+72], %rd396;
	mov.b32 	%r22026, 0;
	st.local.u32 	[%rd5+64], %r22026;
$L__BB0_195:
	add.s64 	%rd661, %rd661, 1;
	setp.ne.s64 	%p215, %rd661, 84;
	@%p215 bra 	$L__BB0_193;
	setp.gt.u32 	%p216, %r22026, 55;
	@%p216 bra 	$L__BB0_211;
	cvt.u64.u32 	%rd461, %r22026;
	add.s64 	%rd462, %rd5, %rd461;
	mov.b16 	%rs772, 128;
	st.local.u8 	[%rd462], %rs772;
	setp.eq.s32 	%p227, %r22026, 55;
	@%p227 bra 	$L__BB0_226;
	sub.s32 	%r47, 55, %r22026;
	and.b32  	%r48, %r47, 15;
	setp.gt.u32 	%p228, %r22026, 39;
	@%p228 bra 	$L__BB0_201;
	and.b32  	%r49, %r47, 48;
	mov.b32 	%r22028, 0;
$L__BB0_200:
	.pragma "nounroll";
	cvt.u64.u32 	%rd463, %r22026;
	add.s64 	%rd464, %rd5, %rd463;
	mov.b16 	%rs773, 0;
	st.local.u8 	[%rd464+1], %rs773;
	st.local.u8 	[%rd464+2], %rs773;
	st.local.u8 	[%rd464+3], %rs773;
	st.local.u8 	[%rd464+4], %rs773;
	st.local.u8 	[%rd464+5], %rs773;
	st.local.u8 	[%rd464+6], %rs773;
	st.local.u8 	[%rd464+7], %rs773;
	st.local.u8 	[%rd464+8], %rs773;
	st.local.u8 	[%rd464+9], %rs773;
	st.local.u8 	[%rd464+10], %rs773;
	st.local.u8 	[%rd464+11], %rs773;
	st.local.u8 	[%rd464+12], %rs773;
	st.local.u8 	[%rd464+13], %rs773;
	st.local.u8 	[%rd464+14], %rs773;
	st.local.u8 	[%rd464+15], %rs773;
	add.s32 	%r22026, %r22026, 16;
	st.local.u8 	[%rd464+16], %rs773;
	add.s32 	%r22028, %r22028, 16;
	setp.eq.s32 	%p229, %r22028, %r49;
	@%p229 bra 	$L__BB0_201;
	bra.uni 	$L__BB0_200;
$L__BB0_201:
	setp.eq.s32 	%p230, %r48, 0;
	@%p230 bra 	$L__BB0_226;
	and.b32  	%r70, %r47, 7;
	setp.lt.u32 	%p231, %r48, 8;
	@%p231 bra 	$L__BB0_204;
	cvt.u64.u32 	%rd465, %r22026;
	add.s64 	%rd466, %rd5, %rd465;
	mov.b16 	%rs774, 0;
	st.local.u8 	[%rd466+1], %rs774;
	st.local.u8 	[%rd466+2], %rs774;
	st.local.u8 	[%rd466+3], %rs774;
	st.local.u8 	[%rd466+4], %rs774;
	st.local.u8 	[%rd466+5], %rs774;
	st.local.u8 	[%rd466+6], %rs774;
	st.local.u8 	[%rd466+7], %rs774;
	add.s32 	%r22026, %r22026, 8;
	st.local.u8 	[%rd466+8], %rs774;
$L__BB0_204:
	setp.eq.s32 	%p232, %r70, 0;
	@%p232 bra 	$L__BB0_226;
	and.b32  	%r73, %r47, 3;
	setp.lt.u32 	%p233, %r70, 4;
	@%p233 bra 	$L__BB0_207;
	cvt.u64.u32 	%rd467, %r22026;
	add.s64 	%rd468, %rd5, %rd467;
	mov.b16 	%rs775, 0;
	st.local.u8 	[%rd468+1], %rs775;
	st.local.u8 	[%rd468+2], %rs775;
	st.local.u8 	[%rd468+3], %rs775;
	add.s32 	%r22026, %r22026, 4;
	st.local.u8 	[%rd468+4], %rs775;
$L__BB0_207:
	setp.eq.s32 	%p234, %r73, 0;
	@%p234 bra 	$L__BB0_226;
	cvt.u64.u32 	%rd469, %r22026;
	add.s64 	%rd33, %rd5, %rd469;
	mov.b16 	%rs776, 0;
	st.local.u8 	[%rd33+1], %rs776;
	setp.eq.s32 	%p235, %r73, 1;
	@%p235 bra 	$L__BB0_226;
	mov.b16 	%rs777, 0;
	st.local.u8 	[%rd33+2], %rs777;
	setp.eq.s32 	%p236, %r73, 2;
	@%p236 bra 	$L__BB0_226;
	mov.b16 	%rs778, 0;
	st.local.u8 	[%rd33+3], %rs778;
	bra.uni 	$L__BB0_226;
$L__BB0_211:
	cvt.u64.u32 	%rd397, %r22026;
	add.s64 	%rd398, %rd5, %rd397;
	mov.b16 	%rs733, 128;
	st.local.u8 	[%rd398], %rs733;
	add.s32 	%r22031, %r22026, 1;
	setp.gt.u32 	%p217, %r22031, 63;
	@%p217 bra 	$L__BB0_225;
	sub.s32 	%r55, 63, %r22026;
	and.b32  	%r56, %r55, 15;
	add.s32 	%r12340, %r22026, -48;
	setp.lt.u32 	%p218, %r12340, 15;
	@%p218 bra 	$L__BB0_215;
	and.b32  	%r57, %r55, -16;
	mov.b32 	%r22030, 0;
$L__BB0_214:
	.pragma "nounroll";
	cvt.u64.u32 	%rd399, %r22031;
	add.s64 	%rd400, %rd5, %rd399;
	mov.b16 	%rs734, 0;
	st.local.u8 	[%rd400], %rs734;
	add.s32 	%r12342, %r22031, 1;
	cvt.u64.u32 	%rd401, %r12342;
	add.s64 	%rd402, %rd5, %rd401;
	st.local.u8 	[%rd402], %rs734;
	add.s32 	%r12343, %r22031, 2;
	cvt.u64.u32 	%rd403, %r12343;
	add.s64 	%rd404, %rd5, %rd403;
	st.local.u8 	[%rd404], %rs734;
	add.s32 	%r12344, %r22031, 3;
	cvt.u64.u32 	%rd405, %r12344;
	add.s64 	%rd406, %rd5, %rd405;
	st.local.u8 	[%rd406], %rs734;
	add.s32 	%r12345, %r22031, 4;
	cvt.u64.u32 	%rd407, %r12345;
	add.s64 	%rd408, %rd5, %rd407;
	st.local.u8 	[%rd408], %rs734;
	add.s32 	%r12346, %r22031, 5;
	cvt.u64.u32 	%rd409, %r12346;
	add.s64 	%rd410, %rd5, %rd409;
	st.local.u8 	[%rd410], %rs734;
	add.s32 	%r12347, %r22031, 6;
	cvt.u64.u32 	%rd411, %r12347;
	add.s64 	%rd412, %rd5, %rd411;
	st.local.u8 	[%rd412], %rs734;
	add.s32 	%r12348, %r22031, 7;
	cvt.u64.u32 	%rd413, %r12348;
	add.s64 	%rd414, %rd5, %rd413;
	st.local.u8 	[%rd414], %rs734;
	add.s32 	%r12349, %r22031, 8;
	cvt.u64.u32 	%rd415, %r12349;
	add.s64 	%rd416, %rd5, %rd415;
	st.local.u8 	[%rd416], %rs734;
	add.s32 	%r12350, %r22031, 9;
	cvt.u64.u32 	%rd417, %r12350;
	add.s64 	%rd418, %rd5, %rd417;
	st.local.u8 	[%rd418], %rs734;
	add.s32 	%r12351, %r22031, 10;
	cvt.u64.u32 	%rd419, %r12351;
	add.s64 	%rd420, %rd5, %rd419;
	st.local.u8 	[%rd420], %rs734;
	add.s32 	%r12352, %r22031, 11;
	cvt.u64.u32 	%rd421, %r12352;
	add.s64 	%rd422, %rd5, %rd421;
	st.local.u8 	[%rd422], %rs734;
	add.s32 	%r12353, %r22031, 12;
	cvt.u64.u32 	%rd423, %r12353;
	add.s64 	%rd424, %rd5, %rd423;
	st.local.u8 	[%rd424], %rs734;
	add.s32 	%r12354, %r22031, 13;
	cvt.u64.u32 	%rd425, %r12354;
	add.s64 	%rd426, %rd5, %rd425;
	st.local.u8 	[%rd426], %rs734;
	add.s32 	%r12355, %r22031, 14;
	cvt.u64.u32 	%rd427, %r12355;
	add.s64 	%rd428, %rd5, %rd427;
	st.local.u8 	[%rd428], %rs734;
	add.s32 	%r12356, %r22031, 15;
	cvt.u64.u32 	%rd429, %r12356;
	add.s64 	%rd430, %rd5, %rd429;
	st.local.u8 	[%rd430], %rs734;
	add.s32 	%r22031, %r22031, 16;
	add.s32 	%r22030, %r22030, 16;
	setp.ne.s32 	%p219, %r22030, %r57;
	@%p219 bra 	$L__BB0_214;
$L__BB0_215:
	setp.eq.s32 	%p220, %r56, 0;
	@%p220 bra 	$L__BB0_225;
	and.b32  	%r63, %r55, 7;
	setp.lt.u32 	%p221, %r56, 8;
	@%p221 bra 	$L__BB0_218;
	cvt.u64.u32 	%rd431, %r22031;
	add.s64 	%rd432, %rd5, %rd431;
	mov.b16 	%rs735, 0;
	st.local.u8 	[%rd432], %rs735;
	add.s32 	%r12357, %r22031, 1;
	cvt.u64.u32 	%rd433, %r12357;
	add.s64 	%rd434, %rd5, %rd433;
	st.local.u8 	[%rd434], %rs735;
	add.s32 	%r12358, %r22031, 2;
	cvt.u64.u32 	%rd435, %r12358;
	add.s64 	%rd436, %rd5, %rd435;
	st.local.u8 	[%rd436], %rs735;
	add.s32 	%r12359, %r22031, 3;
	cvt.u64.u32 	%rd437, %r12359;
	add.s64 	%rd438, %rd5, %rd437;
	st.local.u8 	[%rd438], %rs735;
	add.s32 	%r12360, %r22031, 4;
	cvt.u64.u32 	%rd439, %r12360;
	add.s64 	%rd440, %rd5, %rd439;
	st.local.u8 	[%rd440], %rs735;
	add.s32 	%r12361, %r22031, 5;
	cvt.u64.u32 	%rd441, %r12361;
	add.s64 	%rd442, %rd5, %rd441;
	st.local.u8 	[%rd442], %rs735;
	add.s32 	%r12362, %r22031, 6;
	cvt.u64.u32 	%rd443, %r12362;
	add.s64 	%rd444, %rd5, %rd443;
	st.local.u8 	[%rd444], %rs735;
	add.s32 	%r12363, %r22031, 7;
	cvt.u64.u32 	%rd445, %r12363;
	add.s64 	%rd446, %rd5, %rd445;
	st.local.u8 	[%rd446], %rs735;
	add.s32 	%r22031, %r22031, 8;
$L__BB0_218:
	setp.eq.s32 	%p222, %r63, 0;
	@%p222 bra 	$L__BB0_225;
	and.b32  	%r66, %r55, 3;
	setp.lt.u32 	%p223, %r63, 4;
	@%p223 bra 	$L__BB0_221;
	cvt.u64.u32 	%rd447, %r22031;
	add.s64 	%rd448, %rd5, %rd447;
	mov.b16 	%rs736, 0;
	st.local.u8 	[%rd448], %rs736;
	add.s32 	%r12364, %r22031, 1;
	cvt.u64.u32 	%rd449, %r12364;
	add.s64 	%rd450, %rd5, %rd449;
	st.local.u8 	[%rd450], %rs736;
	add.s32 	%r12365, %r22031, 2;
	cvt.u64.u32 	%rd451, %r12365;
	add.s64 	%rd452, %rd5, %rd451;
	st.local.u8 	[%rd452], %rs736;
	add.s32 	%r12366, %r22031, 3;
	cvt.u64.u32 	%rd453, %r12366;
	add.s64 	%rd454, %rd5, %rd453;
	st.local.u8 	[%rd454], %rs736;
	add.s32 	%r22031, %r22031, 4;
$L__BB0_221:
	setp.eq.s32 	%p224, %r66, 0;
	@%p224 bra 	$L__BB0_225;
	cvt.u64.u32 	%rd455, %r22031;
	add.s64 	%rd456, %rd5, %rd455;
	mov.b16 	%rs737, 0;
	st.local.u8 	[%rd456], %rs737;
	setp.eq.s32 	%p225, %r66, 1;
	@%p225 bra 	$L__BB0_225;
	add.s32 	%r12367, %r22031, 1;
	cvt.u64.u32 	%rd457, %r12367;
	add.s64 	%rd458, %rd5, %rd457;
	mov.b16 	%rs738, 0;
	st.local.u8 	[%rd458], %rs738;
	setp.eq.s32 	%p226, %r66, 2;
	@%p226 bra 	$L__BB0_225;
	add.s32 	%r12368, %r22031, 2;
	cvt.u64.u32 	%rd459, %r12368;
	add.s64 	%rd460, %rd5, %rd459;
	mov.b16 	%rs739, 0;
	st.local.u8 	[%rd460], %rs739;
$L__BB0_225:
	ld.local.v2.b32 	{%r12369, %r12370}, [%rd5];
	bfe.u32 	%r12371, %r12370, 16, 8;
	cvt.u16.u32 	%rs740, %r12371;
	bfe.u32 	%r12372, %r12370, 8, 8;
	bfe.u32 	%r12373, %r12370, 0, 8;
	bfe.u32 	%r12374, %r12369, 16, 8;
	cvt.u16.u32 	%rs741, %r12374;
	bfe.u32 	%r12375, %r12369, 8, 8;
	bfe.u32 	%r12376, %r12369, 0, 8;
	shl.b32 	%r12377, %r12376, 24;
	shl.b32 	%r12378, %r12375, 16;
	and.b32  	%r12379, %r12378, 16711680;
	or.b32  	%r12380, %r12379, %r12377;
	and.b16  	%rs742, %rs741, 255;
	mul.wide.u16 	%r12381, %rs742, 256;
	or.b32  	%r12382, %r12380, %r12381;
	bfe.u32 	%r12383, %r12369, 24, 8;
	or.b32  	%r12384, %r12382, %r12383;
	shl.b32 	%r12385, %r12373, 24;
	shl.b32 	%r12386, %r12372, 16;
	and.b32  	%r12387, %r12386, 16711680;
	or.b32  	%r12388, %r12387, %r12385;
	and.b16  	%rs743, %rs740, 255;
	mul.wide.u16 	%r12389, %rs743, 256;
	or.b32  	%r12390, %r12388, %r12389;
	bfe.u32 	%r12391, %r12370, 24, 8;
	or.b32  	%r12392, %r12390, %r12391;
	ld.local.v2.b32 	{%r12393, %r12394}, [%rd5+8];
	bfe.u32 	%r12395, %r12394, 16, 8;
	cvt.u16.u32 	%rs744, %r12395;
	bfe.u32 	%r12396, %r12394, 8, 8;
	bfe.u32 	%r12397, %r12394, 0, 8;
	bfe.u32 	%r12398, %r12393, 16, 8;
	cvt.u16.u32 	%rs745, %r12398;
	bfe.u32 	%r12399, %r12393, 8, 8;
	bfe.u32 	%r12400, %r12393, 0, 8;
	shl.b32 	%r12401, %r12400, 24;
	shl.b32 	%r12402, %r12399, 16;
	and.b32  	%r12403, %r12402, 16711680;
	or.b32  	%r12404, %r12403, %r12401;
	and.b16  	%rs746, %rs745, 255;
	mul.wide.u16 	%r12405, %rs746, 256;
	or.b32  	%r12406, %r12404, %r12405;
	bfe.u32 	%r12407, %r12393, 24, 8;
	or.b32  	%r12408, %r12406, %r12407;
	shl.b32 	%r12409, %r12397, 24;
	shl.b32 	%r12410, %r12396, 16;
	and.b32  	%r12411, %r12410, 16711680;
	or.b32  	%r12412, %r12411, %r12409;
	and.b16  	%rs747, %rs744, 255;
	mul.wide.u16 	%r12413, %rs747, 256;
	or.b32  	%r12414, %r12412, %r12413;
	bfe.u32 	%r12415, %r12394, 24, 8;
	or.b32  	%r12416, %r12414, %r12415;
	ld.local.v2.b32 	{%r12417, %r12418}, [%rd5+16];
	bfe.u32 	%r12419, %r12418, 16, 8;
	cvt.u16.u32 	%rs748, %r12419;
	bfe.u32 	%r12420, %r12418, 8, 8;
	bfe.u32 	%r12421, %r12418, 0, 8;
	bfe.u32 	%r12422, %r12417, 16, 8;
	cvt.u16.u32 	%rs749, %r12422;
	bfe.u32 	%r12423, %r12417, 8, 8;
	bfe.u32 	%r12424, %r12417, 0, 8;
	shl.b32 	%r12425, %r12424, 24;
	shl.b32 	%r12426, %r12423, 16;
	and.b32  	%r12427, %r12426, 16711680;
	or.b32  	%r12428, %r12427, %r12425;
	and.b16  	%rs750, %rs749, 255;
	mul.wide.u16 	%r12429, %rs750, 256;
	or.b32  	%r12430, %r12428, %r12429;
	bfe.u32 	%r12431, %r12417, 24, 8;
	or.b32  	%r12432, %r12430, %r12431;
	shl.b32 	%r12433, %r12421, 24;
	shl.b32 	%r12434, %r12420, 16;
	and.b32  	%r12435, %r12434, 16711680;
	or.b32  	%r12436, %r12435, %r12433;
	and.b16  	%rs751, %rs748, 255;
	mul.wide.u16 	%r12437, %rs751, 256;
	or.b32  	%r12438, %r12436, %r12437;
	bfe.u32 	%r12439, %r12418, 24, 8;
	or.b32  	%r12440, %r12438, %r12439;
	ld.local.v2.b32 	{%r12441, %r12442}, [%rd5+24];
	bfe.u32 	%r12443, %r12442, 16, 8;
	cvt.u16.u32 	%rs752, %r12443;
	bfe.u32 	%r12444, %r12442, 8, 8;
	bfe.u32 	%r12445, %r12442, 0, 8;
	bfe.u32 	%r12446, %r12441, 16, 8;
	cvt.u16.u32 	%rs753, %r12446;
	bfe.u32 	%r12447, %r12441, 8, 8;
	bfe.u32 	%r12448, %r12441, 0, 8;
	shl.b32 	%r12449, %r12448, 24;
	shl.b32 	%r12450, %r12447, 16;
	and.b32  	%r12451, %r12450, 16711680;
	or.b32  	%r12452, %r12451, %r12449;
	and.b16  	%rs754, %rs753, 255;
	mul.wide.u16 	%r12453, %rs754, 256;
	or.b32  	%r12454, %r12452, %r12453;
	bfe.u32 	%r12455, %r12441, 24, 8;
	or.b32  	%r12456, %r12454, %r12455;
	shl.b32 	%r12457, %r12445, 24;
	shl.b32 	%r12458, %r12444, 16;
	and.b32  	%r12459, %r12458, 16711680;
	or.b32  	%r12460, %r12459, %r12457;
	and.b16  	%rs755, %rs752, 255;
	mul.wide.u16 	%r12461, %rs755, 256;
	or.b32  	%r12462, %r12460, %r12461;
	bfe.u32 	%r12463, %r12442, 24, 8;
	or.b32  	%r12464, %r12462, %r12463;
	ld.local.v2.b32 	{%r12465, %r12466}, [%rd5+32];
	bfe.u32 	%r12467, %r12466, 16, 8;
	cvt.u16.u32 	%rs756, %r12467;
	bfe.u32 	%r12468, %r12466, 8, 8;
	bfe.u32 	%r12469, %r12466, 0, 8;
	bfe.u32 	%r12470, %r12465, 16, 8;
	cvt.u16.u32 	%rs757, %r12470;
	bfe.u32 	%r12471, %r12465, 8, 8;
	bfe.u32 	%r12472, %r12465, 0, 8;
	shl.b32 	%r12473, %r12472, 24;
	shl.b32 	%r12474, %r12471, 16;
	and.b32  	%r12475, %r12474, 16711680;
	or.b32  	%r12476, %r12475, %r12473;
	and.b16  	%rs758, %rs757, 255;
	mul.wide.u16 	%r12477, %rs758, 256;
	or.b32  	%r12478, %r12476, %r12477;
	bfe.u32 	%r12479, %r12465, 24, 8;
	or.b32  	%r12480, %r12478, %r12479;
	shl.b32 	%r12481, %r12469, 24;
	shl.b32 	%r12482, %r12468, 16;
	and.b32  	%r12483, %r12482, 16711680;
	or.b32  	%r12484, %r12483, %r12481;
	and.b16  	%rs759, %rs756, 255;
	mul.wide.u16 	%r12485, %rs759, 256;
	or.b32  	%r12486, %r12484, %r12485;
	bfe.u32 	%r12487, %r12466, 24, 8;
	or.b32  	%r12488, %r12486, %r12487;
	ld.local.v2.b32 	{%r12489, %r12490}, [%rd5+40];
	bfe.u32 	%r12491, %r12490, 16, 8;
	cvt.u16.u32 	%rs760, %r12491;
	bfe.u32 	%r12492, %r12490, 8, 8;
	bfe.u32 	%r12493, %r12490, 0, 8;
	bfe.u32 	%r12494, %r12489, 16, 8;
	cvt.u16.u32 	%rs761, %r12494;
	bfe.u32 	%r12495, %r12489, 8, 8;
	bfe.u32 	%r12496, %r12489, 0, 8;
	shl.b32 	%r12497, %r12496, 24;
	shl.b32 	%r12498, %r12495, 16;
	and.b32  	%r12499, %r12498, 16711680;
	or.b32  	%r12500, %r12499, %r12497;
	and.b16  	%rs762, %rs761, 255;
	mul.wide.u16 	%r12501, %rs762, 256;
	or.b32  	%r12502, %r12500, %r12501;
	bfe.u32 	%r12503, %r12489, 24, 8;
	or.b32  	%r12504, %r12502, %r12503;
	shl.b32 	%r12505, %r12493, 24;
	shl.b32 	%r12506, %r12492, 16;
	and.b32  	%r12507, %r12506, 16711680;
	or.b32  	%r12508, %r12507, %r12505;
	and.b16  	%rs763, %rs760, 255;
	mul.wide.u16 	%r12509, %rs763, 256;
	or.b32  	%r12510, %r12508, %r12509;
	bfe.u32 	%r12511, %r12490, 24, 8;
	or.b32  	%r12512, %r12510, %r12511;
	ld.local.v2.b32 	{%r12513, %r12514}, [%rd5+48];
	bfe.u32 	%r12515, %r12514, 16, 8;
	cvt.u16.u32 	%rs764, %r12515;
	bfe.u32 	%r12516, %r12514, 8, 8;
	bfe.u32 	%r12517, %r12514, 0, 8;
	bfe.u32 	%r12518, %r12513, 16, 8;
	cvt.u16.u32 	%rs765, %r12518;
	bfe.u32 	%r12519, %r12513, 8, 8;
	bfe.u32 	%r12520, %r12513, 0, 8;
	shl.b32 	%r12521, %r12520, 24;
	shl.b32 	%r12522, %r12519, 16;
	and.b32  	%r12523, %r12522, 16711680;
	or.b32  	%r12524, %r12523, %r12521;
	and.b16  	%rs766, %rs765, 255;
	mul.wide.u16 	%r12525, %rs766, 256;
	or.b32  	%r12526, %r12524, %r12525;
	bfe.u32 	%r12527, %r12513, 24, 8;
	or.b32  	%r12528, %r12526, %r12527;
	shl.b32 	%r12529, %r12517, 24;
	shl.b32 	%r12530, %r12516, 16;
	and.b32  	%r12531, %r12530, 16711680;
	or.b32  	%r12532, %r12531, %r12529;
	and.b16  	%rs767, %rs764, 255;
	mul.wide.u16 	%r12533, %rs767, 256;
	or.b32  	%r12534, %r12532, %r12533;
	bfe.u32 	%r12535, %r12514, 24, 8;
	or.b32  	%r12536, %r12534, %r12535;
	ld.local.v2.b32 	{%r12537, %r12538}, [%rd5+56];
	bfe.u32 	%r12539, %r12538, 16, 8;
	cvt.u16.u32 	%rs768, %r12539;
	bfe.u32 	%r12540, %r12538, 8, 8;
	bfe.u32 	%r12541, %r12538, 0, 8;
	bfe.u32 	%r12542, %r12537, 16, 8;
	cvt.u16.u32 	%rs769, %r12542;
	bfe.u32 	%r12543, %r12537, 8, 8;
	bfe.u32 	%r12544, %r12537, 0, 8;
	shl.b32 	%r12545, %r12544, 24;
	shl.b32 	%r12546, %r12543, 16;
	and.b32  	%r12547, %r12546, 16711680;
	or.b32  	%r12548, %r12547, %r12545;
	and.b16  	%rs770, %rs769, 255;
	mul.wide.u16 	%r12549, %rs770, 256;
	or.b32  	%r12550, %r12548, %r12549;
	bfe.u32 	%r12551, %r12537, 24, 8;
	or.b32  	%r12552, %r12550, %r12551;
	shl.b32 	%r12553, %r12541, 24;
	shl.b32 	%r12554, %r12540, 16;
	and.b32  	%r12555, %r12554, 16711680;
	or.b32  	%r12556, %r12555, %r12553;
	and.b16  	%rs771, %rs768, 255;
	mul.wide.u16 	%r12557, %rs771, 256;
	or.b32  	%r12558, %r12556, %r12557;
	bfe.u32 	%r12559, %r12538, 24, 8;
	or.b32  	%r12560, %r12558, %r12559;
	xor.b32  	%r12561, %r12480, %r12536;
	xor.b32  	%r12562, %r12561, %r12408;
	xor.b32  	%r12563, %r12562, %r12384;
	shf.l.wrap.b32 	%r12564, %r12563, %r12563, 1;
	xor.b32  	%r12565, %r12488, %r12552;
	xor.b32  	%r12566, %r12565, %r12416;
	xor.b32  	%r12567, %r12566, %r12392;
	shf.l.wrap.b32 	%r12568, %r12567, %r12567, 1;
	xor.b32  	%r12569, %r12504, %r12560;
	xor.b32  	%r12570, %r12569, %r12432;
	xor.b32  	%r12571, %r12570, %r12408;
	shf.l.wrap.b32 	%r12572, %r12571, %r12571, 1;
	xor.b32  	%r12573, %r12512, %r12564;
	xor.b32  	%r12574, %r12573, %r12440;
	xor.b32  	%r12575, %r12574, %r12416;
	shf.l.wrap.b32 	%r12576, %r12575, %r12575, 1;
	xor.b32  	%r12577, %r12528, %r12568;
	xor.b32  	%r12578, %r12577, %r12456;
	xor.b32  	%r12579, %r12578, %r12432;
	shf.l.wrap.b32 	%r12580, %r12579, %r12579, 1;
	xor.b32  	%r12581, %r12536, %r12572;
	xor.b32  	%r12582, %r12581, %r12464;
	xor.b32  	%r12583, %r12582, %r12440;
	shf.l.wrap.b32 	%r12584, %r12583, %r12583, 1;
	xor.b32  	%r12585, %r12552, %r12576;
	xor.b32  	%r12586, %r12585, %r12480;
	xor.b32  	%r12587, %r12586, %r12456;
	shf.l.wrap.b32 	%r12588, %r12587, %r12587, 1;
	xor.b32  	%r12589, %r12560, %r12580;
	xor.b32  	%r12590, %r12589, %r12488;
	xor.b32  	%r12591, %r12590, %r12464;
	shf.l.wrap.b32 	%r12592, %r12591, %r12591, 1;
	xor.b32  	%r12593, %r12564, %r12584;
	xor.b32  	%r12594, %r12593, %r12504;
	xor.b32  	%r12595, %r12594, %r12480;
	shf.l.wrap.b32 	%r12596, %r12595, %r12595, 1;
	xor.b32  	%r12597, %r12568, %r12588;
	xor.b32  	%r12598, %r12597, %r12512;
	xor.b32  	%r12599, %r12598, %r12488;
	shf.l.wrap.b32 	%r12600, %r12599, %r12599, 1;
	xor.b32  	%r12601, %r12572, %r12592;
	xor.b32  	%r12602, %r12601, %r12528;
	xor.b32  	%r12603, %r12602, %r12504;
	shf.l.wrap.b32 	%r12604, %r12603, %r12603, 1;
	xor.b32  	%r12605, %r12576, %r12596;
	xor.b32  	%r12606, %r12605, %r12536;
	xor.b32  	%r12607, %r12606, %r12512;
	shf.l.wrap.b32 	%r12608, %r12607, %r12607, 1;
	xor.b32  	%r12609, %r12580, %r12600;
	xor.b32  	%r12610, %r12609, %r12552;
	xor.b32  	%r12611, %r12610, %r12528;
	shf.l.wrap.b32 	%r12612, %r12611, %r12611, 1;
	xor.b32  	%r12613, %r12584, %r12604;
	xor.b32  	%r12614, %r12613, %r12560;
	xor.b32  	%r12615, %r12614, %r12536;
	shf.l.wrap.b32 	%r12616, %r12615, %r12615, 1;
	xor.b32  	%r12617, %r12588, %r12608;
	xor.b32  	%r12618, %r12617, %r12564;
	xor.b32  	%r12619, %r12618, %r12552;
	shf.l.wrap.b32 	%r12620, %r12619, %r12619, 1;
	xor.b32  	%r12621, %r12592, %r12612;
	xor.b32  	%r12622, %r12621, %r12568;
	xor.b32  	%r12623, %r12622, %r12560;
	shf.l.wrap.b32 	%r12624, %r12623, %r12623, 1;
	xor.b32  	%r12625, %r12596, %r12616;
	xor.b32  	%r12626, %r12625, %r12572;
	xor.b32  	%r12627, %r12626, %r12564;
	shf.l.wrap.b32 	%r12628, %r12627, %r12627, 1;
	xor.b32  	%r12629, %r12600, %r12620;
	xor.b32  	%r12630, %r12629, %r12576;
	xor.b32  	%r12631, %r12630, %r12568;
	shf.l.wrap.b32 	%r12632, %r12631, %r12631, 1;
	xor.b32  	%r12633, %r12604, %r12624;
	xor.b32  	%r12634, %r12633, %r12580;
	xor.b32  	%r12635, %r12634, %r12572;
	shf.l.wrap.b32 	%r12636, %r12635, %r12635, 1;
	xor.b32  	%r12637, %r12608, %r12628;
	xor.b32  	%r12638, %r12637, %r12584;
	xor.b32  	%r12639, %r12638, %r12576;
	shf.l.wrap.b32 	%r12640, %r12639, %r12639, 1;
	xor.b32  	%r12641, %r12612, %r12632;
	xor.b32  	%r12642, %r12641, %r12588;
	xor.b32  	%r12643, %r12642, %r12580;
	shf.l.wrap.b32 	%r12644, %r12643, %r12643, 1;
	xor.b32  	%r12645, %r12616, %r12636;
	xor.b32  	%r12646, %r12645, %r12592;
	xor.b32  	%r12647, %r12646, %r12584;
	shf.l.wrap.b32 	%r12648, %r12647, %r12647, 1;
	xor.b32  	%r12649, %r12620, %r12640;
	xor.b32  	%r12650, %r12649, %r12596;
	xor.b32  	%r12651, %r12650, %r12588;
	shf.l.wrap.b32 	%r12652, %r12651, %r12651, 1;
	xor.b32  	%r12653, %r12624, %r12644;
	xor.b32  	%r12654, %r12653, %r12600;
	xor.b32  	%r12655, %r12654, %r12592;
	shf.l.wrap.b32 	%r12656, %r12655, %r12655, 1;
	xor.b32  	%r12657, %r12628, %r12648;
	xor.b32  	%r12658, %r12657, %r12604;
	xor.b32  	%r12659, %r12658, %r12596;
	shf.l.wrap.b32 	%r12660, %r12659, %r12659, 1;
	xor.b32  	%r12661, %r12632, %r12652;
	xor.b32  	%r12662, %r12661, %r12608;
	xor.b32  	%r12663, %r12662, %r12600;
	shf.l.wrap.b32 	%r12664, %r12663, %r12663, 1;
	xor.b32  	%r12665, %r12636, %r12656;
	xor.b32  	%r12666, %r12665, %r12612;
	xor.b32  	%r12667, %r12666, %r12604;
	shf.l.wrap.b32 	%r12668, %r12667, %r12667, 1;
	xor.b32  	%r12669, %r12640, %r12660;
	xor.b32  	%r12670, %r12669, %r12616;
	xor.b32  	%r12671, %r12670, %r12608;
	shf.l.wrap.b32 	%r12672, %r12671, %r12671, 1;
	xor.b32  	%r12673, %r12644, %r12664;
	xor.b32  	%r12674, %r12673, %r12620;
	xor.b32  	%r12675, %r12674, %r12612;
	shf.l.wrap.b32 	%r12676, %r12675, %r12675, 1;
	xor.b32  	%r12677, %r12648, %r12668;
	xor.b32  	%r12678, %r12677, %r12624;
	xor.b32  	%r12679, %r12678, %r12616;
	shf.l.wrap.b32 	%r12680, %r12679, %r12679, 1;
	xor.b32  	%r12681, %r12652, %r12672;
	xor.b32  	%r12682, %r12681, %r12628;
	xor.b32  	%r12683, %r12682, %r12620;
	shf.l.wrap.b32 	%r12684, %r12683, %r12683, 1;
	xor.b32  	%r12685, %r12656, %r12676;
	xor.b32  	%r12686, %r12685, %r12632;
	xor.b32  	%r12687, %r12686, %r12624;
	shf.l.wrap.b32 	%r12688, %r12687, %r12687, 1;
	xor.b32  	%r12689, %r12660, %r12680;
	xor.b32  	%r12690, %r12689, %r12636;
	xor.b32  	%r12691, %r12690, %r12628;
	shf.l.wrap.b32 	%r12692, %r12691, %r12691, 1;
	xor.b32  	%r12693, %r12664, %r12684;
	xor.b32  	%r12694, %r12693, %r12640;
	xor.b32  	%r12695, %r12694, %r12632;
	shf.l.wrap.b32 	%r12696, %r12695, %r12695, 1;
	xor.b32  	%r12697, %r12668, %r12688;
	xor.b32  	%r12698, %r12697, %r12644;
	xor.b32  	%r12699, %r12698, %r12636;
	shf.l.wrap.b32 	%r12700, %r12699, %r12699, 1;
	xor.b32  	%r12701, %r12672, %r12692;
	xor.b32  	%r12702, %r12701, %r12648;
	xor.b32  	%r12703, %r12702, %r12640;
	shf.l.wrap.b32 	%r12704, %r12703, %r12703, 1;
	xor.b32  	%r12705, %r12676, %r12696;
	xor.b32  	%r12706, %r12705, %r12652;
	xor.b32  	%r12707, %r12706, %r12644;
	shf.l.wrap.b32 	%r12708, %r12707, %r12707, 1;
	xor.b32  	%r12709, %r12680, %r12700;
	xor.b32  	%r12710, %r12709, %r12656;
	xor.b32  	%r12711, %r12710, %r12648;
	shf.l.wrap.b32 	%r12712, %r12711, %r12711, 1;
	xor.b32  	%r12713, %r12684, %r12704;
	xor.b32  	%r12714, %r12713, %r12660;
	xor.b32  	%r12715, %r12714, %r12652;
	shf.l.wrap.b32 	%r12716, %r12715, %r12715, 1;
	xor.b32  	%r12717, %r12688, %r12708;
	xor.b32  	%r12718, %r12717, %r12664;
	xor.b32  	%r12719, %r12718, %r12656;
	shf.l.wrap.b32 	%r12720, %r12719, %r12719, 1;
	xor.b32  	%r12721, %r12692, %r12712;
	xor.b32  	%r12722, %r12721, %r12668;
	xor.b32  	%r12723, %r12722, %r12660;
	shf.l.wrap.b32 	%r12724, %r12723, %r12723, 1;
	xor.b32  	%r12725, %r12696, %r12716;
	xor.b32  	%r12726, %r12725, %r12672;
	xor.b32  	%r12727, %r12726, %r12664;
	shf.l.wrap.b32 	%r12728, %r12727, %r12727, 1;
	xor.b32  	%r12729, %r12700, %r12720;
	xor.b32  	%r12730, %r12729, %r12676;
	xor.b32  	%r12731, %r12730, %r12668;
	shf.l.wrap.b32 	%r12732, %r12731, %r12731, 1;
	xor.b32  	%r12733, %r12704, %r12724;
	xor.b32  	%r12734, %r12733, %r12680;
	xor.b32  	%r12735, %r12734, %r12672;
	shf.l.wrap.b32 	%r12736, %r12735, %r12735, 1;
	xor.b32  	%r12737, %r12708, %r12728;
	xor.b32  	%r12738, %r12737, %r12684;
	xor.b32  	%r12739, %r12738, %r12676;
	shf.l.wrap.b32 	%r12740, %r12739, %r12739, 1;
	xor.b32  	%r12741, %r12712, %r12732;
	xor.b32  	%r12742, %r12741, %r12688;
	xor.b32  	%r12743, %r12742, %r12680;
	shf.l.wrap.b32 	%r12744, %r12743, %r12743, 1;
	xor.b32  	%r12745, %r12716, %r12736;
	xor.b32  	%r12746, %r12745, %r12692;
	xor.b32  	%r12747, %r12746, %r12684;
	shf.l.wrap.b32 	%r12748, %r12747, %r12747, 1;
	xor.b32  	%r12749, %r12720, %r12740;
	xor.b32  	%r12750, %r12749, %r12696;
	xor.b32  	%r12751, %r12750, %r12688;
	shf.l.wrap.b32 	%r12752, %r12751, %r12751, 1;
	xor.b32  	%r12753, %r12724, %r12744;
	xor.b32  	%r12754, %r12753, %r12700;
	xor.b32  	%r12755, %r12754, %r12692;
	shf.l.wrap.b32 	%r12756, %r12755, %r12755, 1;
	xor.b32  	%r12757, %r12728, %r12748;
	xor.b32  	%r12758, %r12757, %r12704;
	xor.b32  	%r12759, %r12758, %r12696;
	shf.l.wrap.b32 	%r12760, %r12759, %r12759, 1;
	xor.b32  	%r12761, %r12732, %r12752;
	xor.b32  	%r12762, %r12761, %r12708;
	xor.b32  	%r12763, %r12762, %r12700;
	shf.l.wrap.b32 	%r12764, %r12763, %r12763, 1;
	xor.b32  	%r12765, %r12736, %r12756;
	xor.b32  	%r12766, %r12765, %r12712;
	xor.b32  	%r12767, %r12766, %r12704;
	shf.l.wrap.b32 	%r12768, %r12767, %r12767, 1;
	xor.b32  	%r12769, %r12740, %r12760;
	xor.b32  	%r12770, %r12769, %r12716;
	xor.b32  	%r12771, %r12770, %r12708;
	shf.l.wrap.b32 	%r12772, %r12771, %r12771, 1;
	xor.b32  	%r12773, %r12744, %r12764;
	xor.b32  	%r12774, %r12773, %r12720;
	xor.b32  	%r12775, %r12774, %r12712;
	shf.l.wrap.b32 	%r12776, %r12775, %r12775, 1;
	xor.b32  	%r12777, %r12748, %r12768;
	xor.b32  	%r12778, %r12777, %r12724;
	xor.b32  	%r12779, %r12778, %r12716;
	shf.l.wrap.b32 	%r12780, %r12779, %r12779, 1;
	xor.b32  	%r12781, %r12752, %r12772;
	xor.b32  	%r12782, %r12781, %r12728;
	xor.b32  	%r12783, %r12782, %r12720;
	shf.l.wrap.b32 	%r12784, %r12783, %r12783, 1;
	xor.b32  	%r12785, %r12756, %r12776;
	xor.b32  	%r12786, %r12785, %r12732;
	xor.b32  	%r12787, %r12786, %r12724;
	shf.l.wrap.b32 	%r12788, %r12787, %r12787, 1;
	xor.b32  	%r12789, %r12760, %r12780;
	xor.b32  	%r12790, %r12789, %r12736;
	xor.b32  	%r12791, %r12790, %r12728;
	shf.l.wrap.b32 	%r12792, %r12791, %r12791, 1;
	xor.b32  	%r12793, %r12764, %r12784;
	xor.b32  	%r12794, %r12793, %r12740;
	xor.b32  	%r12795, %r12794, %r12732;
	shf.l.wrap.b32 	%r12796, %r12795, %r12795, 1;
	xor.b32  	%r12797, %r12768, %r12788;
	xor.b32  	%r12798, %r12797, %r12744;
	xor.b32  	%r12799, %r12798, %r12736;
	shf.l.wrap.b32 	%r12800, %r12799, %r12799, 1;
	xor.b32  	%r12801, %r12772, %r12792;
	xor.b32  	%r12802, %r12801, %r12748;
	xor.b32  	%r12803, %r12802, %r12740;
	shf.l.wrap.b32 	%r12804, %r12803, %r12803, 1;
	xor.b32  	%r12805, %r12776, %r12796;
	xor.b32  	%r12806, %r12805, %r12752;
	xor.b32  	%r12807, %r12806, %r12744;
	shf.l.wrap.b32 	%r12808, %r12807, %r12807, 1;
	xor.b32  	%r12809, %r12780, %r12800;
	xor.b32  	%r12810, %r12809, %r12756;
	xor.b32  	%r12811, %r12810, %r12748;
	shf.l.wrap.b32 	%r12812, %r12811, %r12811, 1;
	xor.b32  	%r12813, %r12784, %r12804;
	xor.b32  	%r12814, %r12813, %r12760;
	xor.b32  	%r12815, %r12814, %r12752;
	shf.l.wrap.b32 	%r12816, %r12815, %r12815, 1;
	ld.local.v2.u32 	{%r12817, %r12818}, [%rd5+96];
	ld.local.v2.u32 	{%r12819, %r12820}, [%rd5+88];
	ld.local.v2.u32 	{%r12821, %r12822}, [%rd5+80];
	shf.l.wrap.b32 	%r12823, %r12821, %r12821, 5;
	and.b32  	%r12824, %r12822, %r12819;
	not.b32 	%r12825, %r12822;
	and.b32  	%r12826, %r12820, %r12825;
	or.b32  	%r12827, %r12824, %r12826;
	add.s32 	%r12828, %r12827, %r12817;
	add.s32 	%r12829, %r12828, %r12823;
	add.s32 	%r12830, %r12829, %r12818;
	add.s32 	%r12831, %r12830, %r12384;
	shf.l.wrap.b32 	%r12832, %r12822, %r12822, 30;
	shf.l.wrap.b32 	%r12833, %r12831, %r12831, 5;
	and.b32  	%r12834, %r12821, %r12832;
	not.b32 	%r12835, %r12821;
	and.b32  	%r12836, %r12819, %r12835;
	or.b32  	%r12837, %r12834, %r12836;
	add.s32 	%r12838, %r12837, %r12820;
	add.s32 	%r12839, %r12838, %r12833;
	add.s32 	%r12840, %r12839, %r12818;
	add.s32 	%r12841, %r12840, %r12392;
	shf.l.wrap.b32 	%r12842, %r12821, %r12821, 30;
	shf.l.wrap.b32 	%r12843, %r12841, %r12841, 5;
	and.b32  	%r12844, %r12831, %r12842;
	not.b32 	%r12845, %r12831;
	and.b32  	%r12846, %r12832, %r12845;
	or.b32  	%r12847, %r12844, %r12846;
	add.s32 	%r12848, %r12847, %r12819;
	add.s32 	%r12849, %r12848, %r12843;
	add.s32 	%r12850, %r12849, %r12818;
	add.s32 	%r12851, %r12850, %r12408;
	shf.l.wrap.b32 	%r12852, %r12831, %r12831, 30;
	shf.l.wrap.b32 	%r12853, %r12851, %r12851, 5;
	and.b32  	%r12854, %r12841, %r12852;
	not.b32 	%r12855, %r12841;
	and.b32  	%r12856, %r12842, %r12855;
	or.b32  	%r12857, %r12854, %r12856;
	add.s32 	%r12858, %r12857, %r12832;
	add.s32 	%r12859, %r12858, %r12853;
	add.s32 	%r12860, %r12859, %r12818;
	add.s32 	%r12861, %r12860, %r12416;
	shf.l.wrap.b32 	%r12862, %r12841, %r12841, 30;
	shf.l.wrap.b32 	%r12863, %r12861, %r12861, 5;
	and.b32  	%r12864, %r12851, %r12862;
	not.b32 	%r12865, %r12851;
	and.b32  	%r12866, %r12852, %r12865;
	or.b32  	%r12867, %r12864, %r12866;
	add.s32 	%r12868, %r12867, %r12842;
	add.s32 	%r12869, %r12868, %r12863;
	add.s32 	%r12870, %r12869, %r12818;
	add.s32 	%r12871, %r12870, %r12432;
	shf.l.wrap.b32 	%r12872, %r12851, %r12851, 30;
	shf.l.wrap.b32 	%r12873, %r12871, %r12871, 5;
	and.b32  	%r12874, %r12861, %r12872;
	not.b32 	%r12875, %r12861;
	and.b32  	%r12876, %r12862, %r12875;
	or.b32  	%r12877, %r12874, %r12876;
	add.s32 	%r12878, %r12877, %r12852;
	add.s32 	%r12879, %r12878, %r12873;
	add.s32 	%r12880, %r12879, %r12818;
	add.s32 	%r12881, %r12880, %r12440;
	shf.l.wrap.b32 	%r12882, %r12861, %r12861, 30;
	shf.l.wrap.b32 	%r12883, %r12881, %r12881, 5;
	and.b32  	%r12884, %r12871, %r12882;
	not.b32 	%r12885, %r12871;
	and.b32  	%r12886, %r12872, %r12885;
	or.b32  	%r12887, %r12884, %r12886;
	add.s32 	%r12888, %r12887, %r12862;
	add.s32 	%r12889, %r12888, %r12883;
	add.s32 	%r12890, %r12889, %r12818;
	add.s32 	%r12891, %r12890, %r12456;
	shf.l.wrap.b32 	%r12892, %r12871, %r12871, 30;
	shf.l.wrap.b32 	%r12893, %r12891, %r12891, 5;
	and.b32  	%r12894, %r12881, %r12892;
	not.b32 	%r12895, %r12881;
	and.b32  	%r12896, %r12882, %r12895;
	or.b32  	%r12897, %r12894, %r12896;
	add.s32 	%r12898, %r12897, %r12872;
	add.s32 	%r12899, %r12898, %r12893;
	add.s32 	%r12900, %r12899, %r12818;
	add.s32 	%r12901, %r12900, %r12464;
	shf.l.wrap.b32 	%r12902, %r12881, %r12881, 30;
	shf.l.wrap.b32 	%r12903, %r12901, %r12901, 5;
	and.b32  	%r12904, %r12891, %r12902;
	not.b32 	%r12905, %r12891;
	and.b32  	%r12906, %r12892, %r12905;
	or.b32  	%r12907, %r12904, %r12906;
	add.s32 	%r12908, %r12907, %r12882;
	add.s32 	%r12909, %r12908, %r12903;
	add.s32 	%r12910, %r12909, %r12818;
	add.s32 	%r12911, %r12910, %r12480;
	shf.l.wrap.b32 	%r12912, %r12891, %r12891, 30;
	shf.l.wrap.b32 	%r12913, %r12911, %r12911, 5;
	and.b32  	%r12914, %r12901, %r12912;
	not.b32 	%r12915, %r12901;
	and.b32  	%r12916, %r12902, %r12915;
	or.b32  	%r12917, %r12914, %r12916;
	add.s32 	%r12918, %r12917, %r12892;
	add.s32 	%r12919, %r12918, %r12913;
	add.s32 	%r12920, %r12919, %r12818;
	add.s32 	%r12921, %r12920, %r12488;
	shf.l.wrap.b32 	%r12922, %r12901, %r12901, 30;
	shf.l.wrap.b32 	%r12923, %r12921, %r12921, 5;
	and.b32  	%r12924, %r12911, %r12922;
	not.b32 	%r12925, %r12911;
	and.b32  	%r12926, %r12912, %r12925;
	or.b32  	%r12927, %r12924, %r12926;
	add.s32 	%r12928, %r12927, %r12902;
	add.s32 	%r12929, %r12928, %r12923;
	add.s32 	%r12930, %r12929, %r12818;
	add.s32 	%r12931, %r12930, %r12504;
	shf.l.wrap.b32 	%r12932, %r12911, %r12911, 30;
	shf.l.wrap.b32 	%r12933, %r12931, %r12931, 5;
	and.b32  	%r12934, %r12921, %r12932;
	not.b32 	%r12935, %r12921;
	and.b32  	%r12936, %r12922, %r12935;
	or.b32  	%r12937, %r12934, %r12936;
	add.s32 	%r12938, %r12937, %r12912;
	add.s32 	%r12939, %r12938, %r12933;
	add.s32 	%r12940, %r12939, %r12818;
	add.s32 	%r12941, %r12940, %r12512;
	shf.l.wrap.b32 	%r12942, %r12921, %r12921, 30;
	shf.l.wrap.b32 	%r12943, %r12941, %r12941, 5;
	and.b32  	%r12944, %r12931, %r12942;
	not.b32 	%r12945, %r12931;
	and.b32  	%r12946, %r12932, %r12945;
	or.b32  	%r12947, %r12944, %r12946;
	add.s32 	%r12948, %r12947, %r12922;
	add.s32 	%r12949, %r12948, %r12943;
	add.s32 	%r12950, %r12949, %r12818;
	add.s32 	%r12951, %r12950, %r12528;
	shf.l.wrap.b32 	%r12952, %r12931, %r12931, 30;
	shf.l.wrap.b32 	%r12953, %r12951, %r12951, 5;
	and.b32  	%r12954, %r12941, %r12952;
	not.b32 	%r12955, %r12941;
	and.b32  	%r12956, %r12942, %r12955;
	or.b32  	%r12957, %r12954, %r12956;
	add.s32 	%r12958, %r12957, %r12932;
	add.s32 	%r12959, %r12958, %r12953;
	add.s32 	%r12960, %r12959, %r12818;
	add.s32 	%r12961, %r12960, %r12536;
	shf.l.wrap.b32 	%r12962, %r12941, %r12941, 30;
	shf.l.wrap.b32 	%r12963, %r12961, %r12961, 5;
	and.b32  	%r12964, %r12951, %r12962;
	not.b32 	%r12965, %r12951;
	and.b32  	%r12966, %r12952, %r12965;
	or.b32  	%r12967, %r12964, %r12966;
	add.s32 	%r12968, %r12967, %r12942;
	add.s32 	%r12969, %r12968, %r12963;
	add.s32 	%r12970, %r12969, %r12818;
	add.s32 	%r12971, %r12970, %r12552;
	shf.l.wrap.b32 	%r12972, %r12951, %r12951, 30;
	shf.l.wrap.b32 	%r12973, %r12971, %r12971, 5;
	and.b32  	%r12974, %r12961, %r12972;
	not.b32 	%r12975, %r12961;
	and.b32  	%r12976, %r12962, %r12975;
	or.b32  	%r12977, %r12974, %r12976;
	add.s32 	%r12978, %r12977, %r12952;
	add.s32 	%r12979, %r12978, %r12973;
	add.s32 	%r12980, %r12979, %r12818;
	add.s32 	%r12981, %r12980, %r12560;
	shf.l.wrap.b32 	%r12982, %r12961, %r12961, 30;
	shf.l.wrap.b32 	%r12983, %r12981, %r12981, 5;
	and.b32  	%r12984, %r12971, %r12982;
	not.b32 	%r12985, %r12971;
	and.b32  	%r12986, %r12972, %r12985;
	or.b32  	%r12987, %r12984, %r12986;
	add.s32 	%r12988, %r12987, %r12962;
	add.s32 	%r12989, %r12988, %r12983;
	add.s32 	%r12990, %r12989, %r12818;
	add.s32 	%r12991, %r12990, %r12564;
	shf.l.wrap.b32 	%r12992, %r12971, %r12971, 30;
	shf.l.wrap.b32 	%r12993, %r12991, %r12991, 5;
	and.b32  	%r12994, %r12981, %r12992;
	not.b32 	%r12995, %r12981;
	and.b32  	%r12996, %r12982, %r12995;
	or.b32  	%r12997, %r12994, %r12996;
	add.s32 	%r12998, %r12997, %r12972;
	add.s32 	%r12999, %r12998, %r12993;
	add.s32 	%r13000, %r12999, %r12818;
	add.s32 	%r13001, %r13000, %r12568;
	shf.l.wrap.b32 	%r13002, %r12981, %r12981, 30;
	shf.l.wrap.b32 	%r13003, %r13001, %r13001, 5;
	and.b32  	%r13004, %r12991, %r13002;
	not.b32 	%r13005, %r12991;
	and.b32  	%r13006, %r12992, %r13005;
	or.b32  	%r13007, %r13004, %r13006;
	add.s32 	%r13008, %r13007, %r12982;
	add.s32 	%r13009, %r13008, %r13003;
	add.s32 	%r13010, %r13009, %r12818;
	add.s32 	%r13011, %r13010, %r12572;
	shf.l.wrap.b32 	%r13012, %r12991, %r12991, 30;
	shf.l.wrap.b32 	%r13013, %r13011, %r13011, 5;
	and.b32  	%r13014, %r13001, %r13012;
	not.b32 	%r13015, %r13001;
	and.b32  	%r13016, %r13002, %r13015;
	or.b32  	%r13017, %r13014, %r13016;
	add.s32 	%r13018, %r13017, %r12992;
	add.s32 	%r13019, %r13018, %r13013;
	add.s32 	%r13020, %r13019, %r12818;
	add.s32 	%r13021, %r13020, %r12576;
	shf.l.wrap.b32 	%r13022, %r13001, %r13001, 30;
	ld.local.v2.u32 	{%r13023, %r13024}, [%rd5+104];
	shf.l.wrap.b32 	%r13025, %r13021, %r13021, 5;
	xor.b32  	%r13026, %r13022, %r13012;
	xor.b32  	%r13027, %r13026, %r13011;
	add.s32 	%r13028, %r13027, %r13002;
	add.s32 	%r13029, %r13028, %r13025;
	add.s32 	%r13030, %r13029, %r13023;
	add.s32 	%r13031, %r13030, %r12580;
	shf.l.wrap.b32 	%r13032, %r13011, %r13011, 30;
	shf.l.wrap.b32 	%r13033, %r13031, %r13031, 5;
	xor.b32  	%r13034, %r13032, %r13022;
	xor.b32  	%r13035, %r13034, %r13021;
	add.s32 	%r13036, %r13035, %r13012;
	add.s32 	%r13037, %r13036, %r13033;
	add.s32 	%r13038, %r13037, %r13023;
	add.s32 	%r13039, %r13038, %r12584;
	shf.l.wrap.b32 	%r13040, %r13021, %r13021, 30;
	shf.l.wrap.b32 	%r13041, %r13039, %r13039, 5;
	xor.b32  	%r13042, %r13040, %r13032;
	xor.b32  	%r13043, %r13042, %r13031;
	add.s32 	%r13044, %r13043, %r13022;
	add.s32 	%r13045, %r13044, %r13041;
	add.s32 	%r13046, %r13045, %r13023;
	add.s32 	%r13047, %r13046, %r12588;
	shf.l.wrap.b32 	%r13048, %r13031, %r13031, 30;
	shf.l.wrap.b32 	%r13049, %r13047, %r13047, 5;
	xor.b32  	%r13050, %r13048, %r13040;
	xor.b32  	%r13051, %r13050, %r13039;
	add.s32 	%r13052, %r13051, %r13032;
	add.s32 	%r13053, %r13052, %r13049;
	add.s32 	%r13054, %r13053, %r13023;
	add.s32 	%r13055, %r13054, %r12592;
	shf.l.wrap.b32 	%r13056, %r13039, %r13039, 30;
	shf.l.wrap.b32 	%r13057, %r13055, %r13055, 5;
	xor.b32  	%r13058, %r13056, %r13048;
	xor.b32  	%r13059, %r13058, %r13047;
	add.s32 	%r13060, %r13059, %r13040;
	add.s32 	%r13061, %r13060, %r13057;
	add.s32 	%r13062, %r13061, %r13023;
	add.s32 	%r13063, %r13062, %r12596;
	shf.l.wrap.b32 	%r13064, %r13047, %r13047, 30;
	shf.l.wrap.b32 	%r13065, %r13063, %r13063, 5;
	xor.b32  	%r13066, %r13064, %r13056;
	xor.b32  	%r13067, %r13066, %r13055;
	add.s32 	%r13068, %r13067, %r13048;
	add.s32 	%r13069, %r13068, %r13065;
	add.s32 	%r13070, %r13069, %r13023;
	add.s32 	%r13071, %r13070, %r12600;
	shf.l.wrap.b32 	%r13072, %r13055, %r13055, 30;
	shf.l.wrap.b32 	%r13073, %r13071, %r13071, 5;
	xor.b32  	%r13074, %r13072, %r13064;
	xor.b32  	%r13075, %r13074, %r13063;
	add.s32 	%r13076, %r13075, %r13056;
	add.s32 	%r13077, %r13076, %r13073;
	add.s32 	%r13078, %r13077, %r13023;
	add.s32 	%r13079, %r13078, %r12604;
	shf.l.wrap.b32 	%r13080, %r13063, %r13063, 30;
	shf.l.wrap.b32 	%r13081, %r13079, %r13079, 5;
	xor.b32  	%r13082, %r13080, %r13072;
	xor.b32  	%r13083, %r13082, %r13071;
	add.s32 	%r13084, %r13083, %r13064;
	add.s32 	%r13085, %r13084, %r13081;
	add.s32 	%r13086, %r13085, %r13023;
	add.s32 	%r13087, %r13086, %r12608;
	shf.l.wrap.b32 	%r13088, %r13071, %r13071, 30;
	shf.l.wrap.b32 	%r13089, %r13087, %r13087, 5;
	xor.b32  	%r13090, %r13088, %r13080;
	xor.b32  	%r13091, %r13090, %r13079;
	add.s32 	%r13092, %r13091, %r13072;
	add.s32 	%r13093, %r13092, %r13089;
	add.s32 	%r13094, %r13093, %r13023;
	add.s32 	%r13095, %r13094, %r12612;
	shf.l.wrap.b32 	%r13096, %r13079, %r13079, 30;
	shf.l.wrap.b32 	%r13097, %r13095, %r13095, 5;
	xor.b32  	%r13098, %r13096, %r13088;
	xor.b32  	%r13099, %r13098, %r13087;
	add.s32 	%r13100, %r13099, %r13080;
	add.s32 	%r13101, %r13100, %r13097;
	add.s32 	%r13102, %r13101, %r13023;
	add.s32 	%r13103, %r13102, %r12616;
	shf.l.wrap.b32 	%r13104, %r13087, %r13087, 30;
	shf.l.wrap.b32 	%r13105, %r13103, %r13103, 5;
	xor.b32  	%r13106, %r13104, %r13096;
	xor.b32  	%r13107, %r13106, %r13095;
	add.s32 	%r13108, %r13107, %r13088;
	add.s32 	%r13109, %r13108, %r13105;
	add.s32 	%r13110, %r13109, %r13023;
	add.s32 	%r13111, %r13110, %r12620;
	shf.l.wrap.b32 	%r13112, %r13095, %r13095, 30;
	shf.l.wrap.b32 	%r13113, %r13111, %r13111, 5;
	xor.b32  	%r13114, %r13112, %r13104;
	xor.b32  	%r13115, %r13114, %r13103;
	add.s32 	%r13116, %r13115, %r13096;
	add.s32 	%r13117, %r13116, %r13113;
	add.s32 	%r13118, %r13117, %r13023;
	add.s32 	%r13119, %r13118, %r12624;
	shf.l.wrap.b32 	%r13120, %r13103, %r13103, 30;
	shf.l.wrap.b32 	%r13121, %r13119, %r13119, 5;
	xor.b32  	%r13122, %r13120, %r13112;
	xor.b32  	%r13123, %r13122, %r13111;
	add.s32 	%r13124, %r13123, %r13104;
	add.s32 	%r13125, %r13124, %r13121;
	add.s32 	%r13126, %r13125, %r13023;
	add.s32 	%r13127, %r13126, %r12628;
	shf.l.wrap.b32 	%r13128, %r13111, %r13111, 30;
	shf.l.wrap.b32 	%r13129, %r13127, %r13127, 5;
	xor.b32  	%r13130, %r13128, %r13120;
	xor.b32  	%r13131, %r13130, %r13119;
	add.s32 	%r13132, %r13131, %r13112;
	add.s32 	%r13133, %r13132, %r13129;
	add.s32 	%r13134, %r13133, %r13023;
	add.s32 	%r13135, %r13134, %r12632;
	shf.l.wrap.b32 	%r13136, %r13119, %r13119, 30;
	shf.l.wrap.b32 	%r13137, %r13135, %r13135, 5;
	xor.b32  	%r13138, %r13136, %r13128;
	xor.b32  	%r13139, %r13138, %r13127;
	add.s32 	%r13140, %r13139, %r13120;
	add.s32 	%r13141, %r13140, %r13137;
	add.s32 	%r13142, %r13141, %r13023;
	add.s32 	%r13143, %r13142, %r12636;
	shf.l.wrap.b32 	%r13144, %r13127, %r13127, 30;
	shf.l.wrap.b32 	%r13145, %r13143, %r13143, 5;
	xor.b32  	%r13146, %r13144, %r13136;
	xor.b32  	%r13147, %r13146, %r13135;
	add.s32 	%r13148, %r13147, %r13128;
	add.s32 	%r13149, %r13148, %r13145;
	add.s32 	%r13150, %r13149, %r13023;
	add.s32 	%r13151, %r13150, %r12640;
	shf.l.wrap.b32 	%r13152, %r13135, %r13135, 30;
	shf.l.wrap.b32 	%r13153, %r13151, %r13151, 5;
	xor.b32  	%r13154, %r13152, %r13144;
	xor.b32  	%r13155, %r13154, %r13143;
	add.s32 	%r13156, %r13155, %r13136;
	add.s32 	%r13157, %r13156, %r13153;
	add.s32 	%r13158, %r13157, %r13023;
	add.s32 	%r13159, %r13158, %r12644;
	shf.l.wrap.b32 	%r13160, %r13143, %r13143, 30;
	shf.l.wrap.b32 	%r13161, %r13159, %r13159, 5;
	xor.b32  	%r13162, %r13160, %r13152;
	xor.b32  	%r13163, %r13162, %r13151;
	add.s32 	%r13164, %r13163, %r13144;
	add.s32 	%r13165, %r13164, %r13161;
	add.s32 	%r13166, %r13165, %r13023;
	add.s32 	%r13167, %r13166, %r12648;
	shf.l.wrap.b32 	%r13168, %r13151, %r13151, 30;
	shf.l.wrap.b32 	%r13169, %r13167, %r13167, 5;
	xor.b32  	%r13170, %r13168, %r13160;
	xor.b32  	%r13171, %r13170, %r13159;
	add.s32 	%r13172, %r13171, %r13152;
	add.s32 	%r13173, %r13172, %r13169;
	add.s32 	%r13174, %r13173, %r13023;
	add.s32 	%r13175, %r13174, %r12652;
	shf.l.wrap.b32 	%r13176, %r13159, %r13159, 30;
	shf.l.wrap.b32 	%r13177, %r13175, %r13175, 5;
	xor.b32  	%r13178, %r13176, %r13168;
	xor.b32  	%r13179, %r13178, %r13167;
	add.s32 	%r13180, %r13179, %r13160;
	add.s32 	%r13181, %r13180, %r13177;
	add.s32 	%r13182, %r13181, %r13023;
	add.s32 	%r13183, %r13182, %r12656;
	shf.l.wrap.b32 	%r13184, %r13167, %r13167, 30;
	shf.l.wrap.b32 	%r13185, %r13183, %r13183, 5;
	xor.b32  	%r13186, %r13184, %r13176;
	and.b32  	%r13187, %r13175, %r13186;
	and.b32  	%r13188, %r13184, %r13176;
	xor.b32  	%r13189, %r13187, %r13188;
	add.s32 	%r13190, %r13189, %r13168;
	add.s32 	%r13191, %r13190, %r13185;
	add.s32 	%r13192, %r13191, %r13024;
	add.s32 	%r13193, %r13192, %r12660;
	shf.l.wrap.b32 	%r13194, %r13175, %r13175, 30;
	shf.l.wrap.b32 	%r13195, %r13193, %r13193, 5;
	xor.b32  	%r13196, %r13194, %r13184;
	and.b32  	%r13197, %r13183, %r13196;
	and.b32  	%r13198, %r13194, %r13184;
	xor.b32  	%r13199, %r13197, %r13198;
	add.s32 	%r13200, %r13199, %r13176;
	add.s32 	%r13201, %r13200, %r13195;
	add.s32 	%r13202, %r13201, %r13024;
	add.s32 	%r13203, %r13202, %r12664;
	shf.l.wrap.b32 	%r13204, %r13183, %r13183, 30;
	shf.l.wrap.b32 	%r13205, %r13203, %r13203, 5;
	xor.b32  	%r13206, %r13204, %r13194;
	and.b32  	%r13207, %r13193, %r13206;
	and.b32  	%r13208, %r13204, %r13194;
	xor.b32  	%r13209, %r13207, %r13208;
	add.s32 	%r13210, %r13209, %r13184;
	add.s32 	%r13211, %r13210, %r13205;
	add.s32 	%r13212, %r13211, %r13024;
	add.s32 	%r13213, %r13212, %r12668;
	shf.l.wrap.b32 	%r13214, %r13193, %r13193, 30;
	shf.l.wrap.b32 	%r13215, %r13213, %r13213, 5;
	xor.b32  	%r13216, %r13214, %r13204;
	and.b32  	%r13217, %r13203, %r13216;
	and.b32  	%r13218, %r13214, %r13204;
	xor.b32  	%r13219, %r13217, %r13218;
	add.s32 	%r13220, %r13219, %r13194;
	add.s32 	%r13221, %r13220, %r13215;
	add.s32 	%r13222, %r13221, %r13024;
	add.s32 	%r13223, %r13222, %r12672;
	shf.l.wrap.b32 	%r13224, %r13203, %r13203, 30;
	shf.l.wrap.b32 	%r13225, %r13223, %r13223, 5;
	xor.b32  	%r13226, %r13224, %r13214;
	and.b32  	%r13227, %r13213, %r13226;
	and.b32  	%r13228, %r13224, %r13214;
	xor.b32  	%r13229, %r13227, %r13228;
	add.s32 	%r13230, %r13229, %r13204;
	add.s32 	%r13231, %r13230, %r13225;
	add.s32 	%r13232, %r13231, %r13024;
	add.s32 	%r13233, %r13232, %r12676;
	shf.l.wrap.b32 	%r13234, %r13213, %r13213, 30;
	shf.l.wrap.b32 	%r13235, %r13233, %r13233, 5;
	xor.b32  	%r13236, %r13234, %r13224;
	and.b32  	%r13237, %r13223, %r13236;
	and.b32  	%r13238, %r13234, %r13224;
	xor.b32  	%r13239, %r13237, %r13238;
	add.s32 	%r13240, %r13239, %r13214;
	add.s32 	%r13241, %r13240, %r13235;
	add.s32 	%r13242, %r13241, %r13024;
	add.s32 	%r13243, %r13242, %r12680;
	shf.l.wrap.b32 	%r13244, %r13223, %r13223, 30;
	shf.l.wrap.b32 	%r13245, %r13243, %r13243, 5;
	xor.b32  	%r13246, %r13244, %r13234;
	and.b32  	%r13247, %r13233, %r13246;
	and.b32  	%r13248, %r13244, %r13234;
	xor.b32  	%r13249, %r13247, %r13248;
	add.s32 	%r13250, %r13249, %r13224;
	add.s32 	%r13251, %r13250, %r13245;
	add.s32 	%r13252, %r13251, %r13024;
	add.s32 	%r13253, %r13252, %r12684;
	shf.l.wrap.b32 	%r13254, %r13233, %r13233, 30;
	shf.l.wrap.b32 	%r13255, %r13253, %r13253, 5;
	xor.b32  	%r13256, %r13254, %r13244;
	and.b32  	%r13257, %r13243, %r13256;
	and.b32  	%r13258, %r13254, %r13244;
	xor.b32  	%r13259, %r13257, %r13258;
	add.s32 	%r13260, %r13259, %r13234;
	add.s32 	%r13261, %r13260, %r13255;
	add.s32 	%r13262, %r13261, %r13024;
	add.s32 	%r13263, %r13262, %r12688;
	shf.l.wrap.b32 	%r13264, %r13243, %r13243, 30;
	shf.l.wrap.b32 	%r13265, %r13263, %r13263, 5;
	xor.b32  	%r13266, %r13264, %r13254;
	and.b32  	%r13267, %r13253, %r13266;
	and.b32  	%r13268, %r13264, %r13254;
	xor.b32  	%r13269, %r13267, %r13268;
	add.s32 	%r13270, %r13269, %r13244;
	add.s32 	%r13271, %r13270, %r13265;
	add.s32 	%r13272, %r13271, %r13024;
	add.s32 	%r13273, %r13272, %r12692;
	shf.l.wrap.b32 	%r13274, %r13253, %r13253, 30;
	shf.l.wrap.b32 	%r13275, %r13273, %r13273, 5;
	xor.b32  	%r13276, %r13274, %r13264;
	and.b32  	%r13277, %r13263, %r13276;
	and.b32  	%r13278, %r13274, %r13264;
	xor.b32  	%r13279, %r13277, %r13278;
	add.s32 	%r13280, %r13279, %r13254;
	add.s32 	%r13281, %r13280, %r13275;
	add.s32 	%r13282, %r13281, %r13024;
	add.s32 	%r13283, %r13282, %r12696;
	shf.l.wrap.b32 	%r13284, %r13263, %r13263, 30;
	shf.l.wrap.b32 	%r13285, %r13283, %r13283, 5;
	xor.b32  	%r13286, %r13284, %r13274;
	and.b32  	%r13287, %r13273, %r13286;
	and.b32  	%r13288, %r13284, %r13274;
	xor.b32  	%r13289, %r13287, %r13288;
	add.s32 	%r13290, %r13289, %r13264;
	add.s32 	%r13291, %r13290, %r13285;
	add.s32 	%r13292, %r13291, %r13024;
	add.s32 	%r13293, %r13292, %r12700;
	shf.l.wrap.b32 	%r13294, %r13273, %r13273, 30;
	shf.l.wrap.b32 	%r13295, %r13293, %r13293, 5;
	xor.b32  	%r13296, %r13294, %r13284;
	and.b32  	%r13297, %r13283, %r13296;
	and.b32  	%r13298, %r13294, %r13284;
	xor.b32  	%r13299, %r13297, %r13298;
	add.s32 	%r13300, %r13299, %r13274;
	add.s32 	%r13301, %r13300, %r13295;
	add.s32 	%r13302, %r13301, %r13024;
	add.s32 	%r13303, %r13302, %r12704;
	shf.l.wrap.b32 	%r13304, %r13283, %r13283, 30;
	shf.l.wrap.b32 	%r13305, %r13303, %r13303, 5;
	xor.b32  	%r13306, %r13304, %r13294;
	and.b32  	%r13307, %r13293, %r13306;
	and.b32  	%r13308, %r13304, %r13294;
	xor.b32  	%r13309, %r13307, %r13308;
	add.s32 	%r13310, %r13309, %r13284;
	add.s32 	%r13311, %r13310, %r13305;
	add.s32 	%r13312, %r13311, %r13024;
	add.s32 	%r13313, %r13312, %r12708;
	shf.l.wrap.b32 	%r13314, %r13293, %r13293, 30;
	shf.l.wrap.b32 	%r13315, %r13313, %r13313, 5;
	xor.b32  	%r13316, %r13314, %r13304;
	and.b32  	%r13317, %r13303, %r13316;
	and.b32  	%r13318, %r13314, %r13304;
	xor.b32  	%r13319, %r13317, %r13318;
	add.s32 	%r13320, %r13319, %r13294;
	add.s32 	%r13321, %r13320, %r13315;
	add.s32 	%r13322, %r13321, %r13024;
	add.s32 	%r13323, %r13322, %r12712;
	shf.l.wrap.b32 	%r13324, %r13303, %r13303, 30;
	shf.l.wrap.b32 	%r13325, %r13323, %r13323, 5;
	xor.b32  	%r13326, %r13324, %r13314;
	and.b32  	%r13327, %r13313, %r13326;
	and.b32  	%r13328, %r13324, %r13314;
	xor.b32  	%r13329, %r13327, %r13328;
	add.s32 	%r13330, %r13329, %r13304;
	add.s32 	%r13331, %r13330, %r13325;
	add.s32 	%r13332, %r13331, %r13024;
	add.s32 	%r13333, %r13332, %r12716;
	shf.l.wrap.b32 	%r13334, %r13313, %r13313, 30;
	shf.l.wrap.b32 	%r13335, %r13333, %r13333, 5;
	xor.b32  	%r13336, %r13334, %r13324;
	and.b32  	%r13337, %r13323, %r13336;
	and.b32  	%r13338, %r13334, %r13324;
	xor.b32  	%r13339, %r13337, %r13338;
	add.s32 	%r13340, %r13339, %r13314;
	add.s32 	%r13341, %r13340, %r13335;
	add.s32 	%r13342, %r13341, %r13024;
	add.s32 	%r13343, %r13342, %r12720;
	shf.l.wrap.b32 	%r13344, %r13323, %r13323, 30;
	shf.l.wrap.b32 	%r13345, %r13343, %r13343, 5;
	xor.b32  	%r13346, %r13344, %r13334;
	and.b32  	%r13347, %r13333, %r13346;
	and.b32  	%r13348, %r13344, %r13334;
	xor.b32  	%r13349, %r13347, %r13348;
	add.s32 	%r13350, %r13349, %r13324;
	add.s32 	%r13351, %r13350, %r13345;
	add.s32 	%r13352, %r13351, %r13024;
	add.s32 	%r13353, %r13352, %r12724;
	shf.l.wrap.b32 	%r13354, %r13333, %r13333, 30;
	shf.l.wrap.b32 	%r13355, %r13353, %r13353, 5;
	xor.b32  	%r13356, %r13354, %r13344;
	and.b32  	%r13357, %r13343, %r13356;
	and.b32  	%r13358, %r13354, %r13344;
	xor.b32  	%r13359, %r13357, %r13358;
	add.s32 	%r13360, %r13359, %r13334;
	add.s32 	%r13361, %r13360, %r13355;
	add.s32 	%r13362, %r13361, %r13024;
	add.s32 	%r13363, %r13362, %r12728;
	shf.l.wrap.b32 	%r13364, %r13343, %r13343, 30;
	shf.l.wrap.b32 	%r13365, %r13363, %r13363, 5;
	xor.b32  	%r13366, %r13364, %r13354;
	and.b32  	%r13367, %r13353, %r13366;
	and.b32  	%r13368, %r13364, %r13354;
	xor.b32  	%r13369, %r13367, %r13368;
	add.s32 	%r13370, %r13369, %r13344;
	add.s32 	%r13371, %r13370, %r13365;
	add.s32 	%r13372, %r13371, %r13024;
	add.s32 	%r13373, %r13372, %r12732;
	shf.l.wrap.b32 	%r13374, %r13353, %r13353, 30;
	shf.l.wrap.b32 	%r13375, %r13373, %r13373, 5;
	xor.b32  	%r13376, %r13374, %r13364;
	and.b32  	%r13377, %r13363, %r13376;
	and.b32  	%r13378, %r13374, %r13364;
	xor.b32  	%r13379, %r13377, %r13378;
	add.s32 	%r13380, %r13379, %r13354;
	add.s32 	%r13381, %r13380, %r13375;
	add.s32 	%r13382, %r13381, %r13024;
	add.s32 	%r13383, %r13382, %r12736;
	shf.l.wrap.b32 	%r13384, %r13363, %r13363, 30;
	ld.local.u32 	%r13385, [%rd5+112];
	shf.l.wrap.b32 	%r13386, %r13383, %r13383, 5;
	xor.b32  	%r13387, %r13384, %r13374;
	xor.b32  	%r13388, %r13387, %r13373;
	add.s32 	%r13389, %r13388, %r13364;
	add.s32 	%r13390, %r13389, %r13386;
	add.s32 	%r13391, %r13390, %r13385;
	add.s32 	%r13392, %r13391, %r12740;
	shf.l.wrap.b32 	%r13393, %r13373, %r13373, 30;
	shf.l.wrap.b32 	%r13394, %r13392, %r13392, 5;
	xor.b32  	%r13395, %r13393, %r13384;
	xor.b32  	%r13396, %r13395, %r13383;
	add.s32 	%r13397, %r13396, %r13374;
	add.s32 	%r13398, %r13397, %r13394;
	add.s32 	%r13399, %r13398, %r13385;
	add.s32 	%r13400, %r13399, %r12744;
	shf.l.wrap.b32 	%r13401, %r13383, %r13383, 30;
	shf.l.wrap.b32 	%r13402, %r13400, %r13400, 5;
	xor.b32  	%r13403, %r13401, %r13393;
	xor.b32  	%r13404, %r13403, %r13392;
	add.s32 	%r13405, %r13404, %r13384;
	add.s32 	%r13406, %r13405, %r13402;
	add.s32 	%r13407, %r13406, %r13385;
	add.s32 	%r13408, %r13407, %r12748;
	shf.l.wrap.b32 	%r13409, %r13392, %r13392, 30;
	shf.l.wrap.b32 	%r13410, %r13408, %r13408, 5;
	xor.b32  	%r13411, %r13409, %r13401;
	xor.b32  	%r13412, %r13411, %r13400;
	add.s32 	%r13413, %r13412, %r13393;
	add.s32 	%r13414, %r13413, %r13410;
	add.s32 	%r13415, %r13414, %r13385;
	add.s32 	%r13416, %r13415, %r12752;
	shf.l.wrap.b32 	%r13417, %r13400, %r13400, 30;
	shf.l.wrap.b32 	%r13418, %r13416, %r13416, 5;
	xor.b32  	%r13419, %r13417, %r13409;
	xor.b32  	%r13420, %r13419, %r13408;
	add.s32 	%r13421, %r13420, %r13401;
	add.s32 	%r13422, %r13421, %r13418;
	add.s32 	%r13423, %r13422, %r13385;
	add.s32 	%r13424, %r13423, %r12756;
	shf.l.wrap.b32 	%r13425, %r13408, %r13408, 30;
	shf.l.wrap.b32 	%r13426, %r13424, %r13424, 5;
	xor.b32  	%r13427, %r13425, %r13417;
	xor.b32  	%r13428, %r13427, %r13416;
	add.s32 	%r13429, %r13428, %r13409;
	add.s32 	%r13430, %r13429, %r13426;
	add.s32 	%r13431, %r13430, %r13385;
	add.s32 	%r13432, %r13431, %r12760;
	shf.l.wrap.b32 	%r13433, %r13416, %r13416, 30;
	shf.l.wrap.b32 	%r13434, %r13432, %r13432, 5;
	xor.b32  	%r13435, %r13433, %r13425;
	xor.b32  	%r13436, %r13435, %r13424;
	add.s32 	%r13437, %r13436, %r13417;
	add.s32 	%r13438, %r13437, %r13434;
	add.s32 	%r13439, %r13438, %r13385;
	add.s32 	%r13440, %r13439, %r12764;
	shf.l.wrap.b32 	%r13441, %r13424, %r13424, 30;
	shf.l.wrap.b32 	%r13442, %r13440, %r13440, 5;
	xor.b32  	%r13443, %r13441, %r13433;
	xor.b32  	%r13444, %r13443, %r13432;
	add.s32 	%r13445, %r13444, %r13425;
	add.s32 	%r13446, %r13445, %r13442;
	add.s32 	%r13447, %r13446, %r13385;
	add.s32 	%r13448, %r13447, %r12768;
	shf.l.wrap.b32 	%r13449, %r13432, %r13432, 30;
	shf.l.wrap.b32 	%r13450, %r13448, %r13448, 5;
	xor.b32  	%r13451, %r13449, %r13441;
	xor.b32  	%r13452, %r13451, %r13440;
	add.s32 	%r13453, %r13452, %r13433;
	add.s32 	%r13454, %r13453, %r13450;
	add.s32 	%r13455, %r13454, %r13385;
	add.s32 	%r13456, %r13455, %r12772;
	shf.l.wrap.b32 	%r13457, %r13440, %r13440, 30;
	shf.l.wrap.b32 	%r13458, %r13456, %r13456, 5;
	xor.b32  	%r13459, %r13457, %r13449;
	xor.b32  	%r13460, %r13459, %r13448;
	add.s32 	%r13461, %r13460, %r13441;
	add.s32 	%r13462, %r13461, %r13458;
	add.s32 	%r13463, %r13462, %r13385;
	add.s32 	%r13464, %r13463, %r12776;
	shf.l.wrap.b32 	%r13465, %r13448, %r13448, 30;
	shf.l.wrap.b32 	%r13466, %r13464, %r13464, 5;
	xor.b32  	%r13467, %r13465, %r13457;
	xor.b32  	%r13468, %r13467, %r13456;
	add.s32 	%r13469, %r13468, %r13449;
	add.s32 	%r13470, %r13469, %r13466;
	add.s32 	%r13471, %r13470, %r13385;
	add.s32 	%r13472, %r13471, %r12780;
	shf.l.wrap.b32 	%r13473, %r13456, %r13456, 30;
	shf.l.wrap.b32 	%r13474, %r13472, %r13472, 5;
	xor.b32  	%r13475, %r13473, %r13465;
	xor.b32  	%r13476, %r13475, %r13464;
	add.s32 	%r13477, %r13476, %r13457;
	add.s32 	%r13478, %r13477, %r13474;
	add.s32 	%r13479, %r13478, %r13385;
	add.s32 	%r13480, %r13479, %r12784;
	shf.l.wrap.b32 	%r13481, %r13464, %r13464, 30;
	shf.l.wrap.b32 	%r13482, %r13480, %r13480, 5;
	xor.b32  	%r13483, %r13481, %r13473;
	xor.b32  	%r13484, %r13483, %r13472;
	add.s32 	%r13485, %r13484, %r13465;
	add.s32 	%r13486, %r13485, %r13482;
	add.s32 	%r13487, %r13486, %r13385;
	add.s32 	%r13488, %r13487, %r12788;
	shf.l.wrap.b32 	%r13489, %r13472, %r13472, 30;
	shf.l.wrap.b32 	%r13490, %r13488, %r13488, 5;
	xor.b32  	%r13491, %r13489, %r13481;
	xor.b32  	%r13492, %r13491, %r13480;
	add.s32 	%r13493, %r13492, %r13473;
	add.s32 	%r13494, %r13493, %r13490;
	add.s32 	%r13495, %r13494, %r13385;
	add.s32 	%r13496, %r13495, %r12792;
	shf.l.wrap.b32 	%r13497, %r13480, %r13480, 30;
	shf.l.wrap.b32 	%r13498, %r13496, %r13496, 5;
	xor.b32  	%r13499, %r13497, %r13489;
	xor.b32  	%r13500, %r13499, %r13488;
	add.s32 	%r13501, %r13500, %r13481;
	add.s32 	%r13502, %r13501, %r13498;
	add.s32 	%r13503, %r13502, %r13385;
	add.s32 	%r13504, %r13503, %r12796;
	shf.l.wrap.b32 	%r13505, %r13488, %r13488, 30;
	shf.l.wrap.b32 	%r13506, %r13504, %r13504, 5;
	xor.b32  	%r13507, %r13505, %r13497;
	xor.b32  	%r13508, %r13507, %r13496;
	add.s32 	%r13509, %r13508, %r13489;
	add.s32 	%r13510, %r13509, %r13506;
	add.s32 	%r13511, %r13510, %r13385;
	add.s32 	%r13512, %r13511, %r12800;
	shf.l.wrap.b32 	%r13513, %r13496, %r13496, 30;
	shf.l.wrap.b32 	%r13514, %r13512, %r13512, 5;
	xor.b32  	%r13515, %r13513, %r13505;
	xor.b32  	%r13516, %r13515, %r13504;
	add.s32 	%r13517, %r13516, %r13497;
	add.s32 	%r13518, %r13517, %r13514;
	add.s32 	%r13519, %r13518, %r13385;
	add.s32 	%r13520, %r13519, %r12804;
	shf.l.wrap.b32 	%r13521, %r13504, %r13504, 30;
	shf.l.wrap.b32 	%r13522, %r13520, %r13520, 5;
	xor.b32  	%r13523, %r13521, %r13513;
	xor.b32  	%r13524, %r13523, %r13512;
	add.s32 	%r13525, %r13524, %r13505;
	add.s32 	%r13526, %r13525, %r13522;
	add.s32 	%r13527, %r13526, %r13385;
	add.s32 	%r13528, %r13527, %r12808;
	shf.l.wrap.b32 	%r13529, %r13512, %r13512, 30;
	shf.l.wrap.b32 	%r13530, %r13528, %r13528, 5;
	xor.b32  	%r13531, %r13529, %r13521;
	xor.b32  	%r13532, %r13531, %r13520;
	add.s32 	%r13533, %r13532, %r13513;
	add.s32 	%r13534, %r13533, %r13530;
	add.s32 	%r13535, %r13534, %r13385;
	add.s32 	%r13536, %r13535, %r12812;
	shf.l.wrap.b32 	%r13537, %r13520, %r13520, 30;
	shf.l.wrap.b32 	%r13538, %r13536, %r13536, 5;
	xor.b32  	%r13539, %r13537, %r13529;
	xor.b32  	%r13540, %r13539, %r13528;
	add.s32 	%r13541, %r13540, %r13521;
	add.s32 	%r13542, %r13541, %r13538;
	add.s32 	%r13543, %r13542, %r13385;
	add.s32 	%r13544, %r13543, %r12816;
	shf.l.wrap.b32 	%r13545, %r13528, %r13528, 30;
	add.s32 	%r13546, %r12821, %r13544;
	add.s32 	%r13547, %r12822, %r13536;
	st.local.v2.u32 	[%rd5+80], {%r13546, %r13547};
	add.s32 	%r13548, %r12819, %r13545;
	add.s32 	%r13549, %r12820, %r13537;
	st.local.v2.u32 	[%rd5+88], {%r13548, %r13549};
	add.s32 	%r13550, %r12817, %r13529;
	st.local.u32 	[%rd5+96], %r13550;
	mov.b32 	%r13551, 0;
	st.local.v2.u32 	[%rd5], {%r13551, %r13551};
	st.local.v2.u32 	[%rd5+8], {%r13551, %r13551};
	st.local.v2.u32 	[%rd5+16], {%r13551, %r13551};
	st.local.v2.u32 	[%rd5+24], {%r13551, %r13551};
	st.local.v2.u32 	[%rd5+32], {%r13551, %r13551};
	st.local.v2.u32 	[%rd5+40], {%r13551, %r13551};
	st.local.v2.u32 	[%rd5+48], {%r13551, %r13551};
$L__BB0_226:
	ld.local.u32 	%r13553, [%rd5+64];
	shl.b32 	%r13554, %r13553, 3;
	cvt.u64.u32 	%rd470, %r13554;
	ld.local.u64 	%rd471, [%rd5+72];
	add.s64 	%rd472, %rd471, %rd470;
	st.local.u64 	[%rd5+72], %rd472;
	shr.u64 	%rd473, %rd472, 8;
	shr.u64 	%rd474, %rd472, 16;
	shr.u64 	%rd475, %rd472, 24;
	cvt.u32.u64 	%r13555, %rd473;
	cvt.u32.u64 	%r13556, %rd472;
	prmt.b32 	%r13557, %r13555, %r13556, 0x3340U;
	cvt.u32.u64 	%r13558, %rd475;
	cvt.u32.u64 	%r13559, %rd474;
	prmt.b32 	%r13560, %r13558, %r13559, 0x3340U;
	prmt.b32 	%r13561, %r13560, %r13557, 0x5410U;
	st.local.u32 	[%rd5+60], %r13561;
	shr.u64 	%rd476, %rd472, 32;
	cvt.u16.u64 	%rs779, %rd476;
	shr.u64 	%rd477, %rd472, 40;
	cvt.u16.u64 	%rs780, %rd477;
	st.local.v2.u8 	[%rd5+58], {%rs780, %rs779};
	shr.u64 	%rd478, %rd472, 48;
	ld.local.v2.b32 	{%r13562, %r13563}, [%rd5];
	bfe.u32 	%r13564, %r13563, 16, 8;
	cvt.u16.u32 	%rs781, %r13564;
	bfe.u32 	%r13565, %r13563, 8, 8;
	bfe.u32 	%r13566, %r13563, 0, 8;
	bfe.u32 	%r13567, %r13562, 16, 8;
	cvt.u16.u32 	%rs782, %r13567;
	bfe.u32 	%r13568, %r13562, 8, 8;
	bfe.u32 	%r13569, %r13562, 0, 8;
	shl.b32 	%r13570, %r13569, 24;
	shl.b32 	%r13571, %r13568, 16;
	and.b32  	%r13572, %r13571, 16711680;
	or.b32  	%r13573, %r13572, %r13570;
	and.b16  	%rs783, %rs782, 255;
	mul.wide.u16 	%r13574, %rs783, 256;
	or.b32  	%r13575, %r13573, %r13574;
	bfe.u32 	%r13576, %r13562, 24, 8;
	or.b32  	%r13577, %r13575, %r13576;
	shl.b32 	%r13578, %r13566, 24;
	shl.b32 	%r13579, %r13565, 16;
	and.b32  	%r13580, %r13579, 16711680;
	or.b32  	%r13581, %r13580, %r13578;
	and.b16  	%rs784, %rs781, 255;
	mul.wide.u16 	%r13582, %rs784, 256;
	or.b32  	%r13583, %r13581, %r13582;
	bfe.u32 	%r13584, %r13563, 24, 8;
	or.b32  	%r13585, %r13583, %r13584;
	ld.local.v2.b32 	{%r13586, %r13587}, [%rd5+8];
	bfe.u32 	%r13588, %r13587, 16, 8;
	cvt.u16.u32 	%rs785, %r13588;
	bfe.u32 	%r13589, %r13587, 8, 8;
	bfe.u32 	%r13590, %r13587, 0, 8;
	bfe.u32 	%r13591, %r13586, 16, 8;
	cvt.u16.u32 	%rs786, %r13591;
	bfe.u32 	%r13592, %r13586, 8, 8;
	bfe.u32 	%r13593, %r13586, 0, 8;
	shl.b32 	%r13594, %r13593, 24;
	shl.b32 	%r13595, %r13592, 16;
	and.b32  	%r13596, %r13595, 16711680;
	or.b32  	%r13597, %r13596, %r13594;
	and.b16  	%rs787, %rs786, 255;
	mul.wide.u16 	%r13598, %rs787, 256;
	or.b32  	%r13599, %r13597, %r13598;
	bfe.u32 	%r13600, %r13586, 24, 8;
	or.b32  	%r13601, %r13599, %r13600;
	shl.b32 	%r13602, %r13590, 24;
	shl.b32 	%r13603, %r13589, 16;
	and.b32  	%r13604, %r13603, 16711680;
	or.b32  	%r13605, %r13604, %r13602;
	and.b16  	%rs788, %rs785, 255;
	mul.wide.u16 	%r13606, %rs788, 256;
	or.b32  	%r13607, %r13605, %r13606;
	bfe.u32 	%r13608, %r13587, 24, 8;
	or.b32  	%r13609, %r13607, %r13608;
	ld.local.v2.b32 	{%r13610, %r13611}, [%rd5+16];
	bfe.u32 	%r13612, %r13611, 16, 8;
	cvt.u16.u32 	%rs789, %r13612;
	bfe.u32 	%r13613, %r13611, 8, 8;
	bfe.u32 	%r13614, %r13611, 0, 8;
	bfe.u32 	%r13615, %r13610, 16, 8;
	cvt.u16.u32 	%rs790, %r13615;
	bfe.u32 	%r13616, %r13610, 8, 8;
	bfe.u32 	%r13617, %r13610, 0, 8;
	shl.b32 	%r13618, %r13617, 24;
	shl.b32 	%r13619, %r13616, 16;
	and.b32  	%r13620, %r13619, 16711680;
	or.b32  	%r13621, %r13620, %r13618;
	and.b16  	%rs791, %rs790, 255;
	mul.wide.u16 	%r13622, %rs791, 256;
	or.b32  	%r13623, %r13621, %r13622;
	bfe.u32 	%r13624, %r13610, 24, 8;
	or.b32  	%r13625, %r13623, %r13624;
	shl.b32 	%r13626, %r13614, 24;
	shl.b32 	%r13627, %r13613, 16;
	and.b32  	%r13628, %r13627, 16711680;
	or.b32  	%r13629, %r13628, %r13626;
	and.b16  	%rs792, %rs789, 255;
	mul.wide.u16 	%r13630, %rs792, 256;
	or.b32  	%r13631, %r13629, %r13630;
	bfe.u32 	%r13632, %r13611, 24, 8;
	or.b32  	%r13633, %r13631, %r13632;
	ld.local.v2.b32 	{%r13634, %r13635}, [%rd5+24];
	bfe.u32 	%r13636, %r13635, 16, 8;
	cvt.u16.u32 	%rs793, %r13636;
	bfe.u32 	%r13637, %r13635, 8, 8;
	bfe.u32 	%r13638, %r13635, 0, 8;
	bfe.u32 	%r13639, %r13634, 16, 8;
	cvt.u16.u32 	%rs794, %r13639;
	bfe.u32 	%r13640, %r13634, 8, 8;
	bfe.u32 	%r13641, %r13634, 0, 8;
	shl.b32 	%r13642, %r13641, 24;
	shl.b32 	%r13643, %r13640, 16;
	and.b32  	%r13644, %r13643, 16711680;
	or.b32  	%r13645, %r13644, %r13642;
	and.b16  	%rs795, %rs794, 255;
	mul.wide.u16 	%r13646, %rs795, 256;
	or.b32  	%r13647, %r13645, %r13646;
	bfe.u32 	%r13648, %r13634, 24, 8;
	or.b32  	%r13649, %r13647, %r13648;
	shl.b32 	%r13650, %r13638, 24;
	shl.b32 	%r13651, %r13637, 16;
	and.b32  	%r13652, %r13651, 16711680;
	or.b32  	%r13653, %r13652, %r13650;
	and.b16  	%rs796, %rs793, 255;
	mul.wide.u16 	%r13654, %rs796, 256;
	or.b32  	%r13655, %r13653, %r13654;
	bfe.u32 	%r13656, %r13635, 24, 8;
	or.b32  	%r13657, %r13655, %r13656;
	ld.local.v2.b32 	{%r13658, %r13659}, [%rd5+32];
	bfe.u32 	%r13660, %r13659, 16, 8;
	cvt.u16.u32 	%rs797, %r13660;
	bfe.u32 	%r13661, %r13659, 8, 8;
	bfe.u32 	%r13662, %r13659, 0, 8;
	bfe.u32 	%r13663, %r13658, 16, 8;
	cvt.u16.u32 	%rs798, %r13663;
	bfe.u32 	%r13664, %r13658, 8, 8;
	bfe.u32 	%r13665, %r13658, 0, 8;
	shl.b32 	%r13666, %r13665, 24;
	shl.b32 	%r13667, %r13664, 16;
	and.b32  	%r13668, %r13667, 16711680;
	or.b32  	%r13669, %r13668, %r13666;
	and.b16  	%rs799, %rs798, 255;
	mul.wide.u16 	%r13670, %rs799, 256;
	or.b32  	%r13671, %r13669, %r13670;
	bfe.u32 	%r13672, %r13658, 24, 8;
	or.b32  	%r13673, %r13671, %r13672;
	shl.b32 	%r13674, %r13662, 24;
	shl.b32 	%r13675, %r13661, 16;
	and.b32  	%r13676, %r13675, 16711680;
	or.b32  	%r13677, %r13676, %r13674;
	and.b16  	%rs800, %rs797, 255;
	mul.wide.u16 	%r13678, %rs800, 256;
	or.b32  	%r13679, %r13677, %r13678;
	bfe.u32 	%r13680, %r13659, 24, 8;
	or.b32  	%r13681, %r13679, %r13680;
	ld.local.v2.b32 	{%r13682, %r13683}, [%rd5+40];
	bfe.u32 	%r13684, %r13683, 16, 8;
	cvt.u16.u32 	%rs801, %r13684;
	bfe.u32 	%r13685, %r13683, 8, 8;
	bfe.u32 	%r13686, %r13683, 0, 8;
	bfe.u32 	%r13687, %r13682, 16, 8;
	cvt.u16.u32 	%rs802, %r13687;
	bfe.u32 	%r13688, %r13682, 8, 8;
	bfe.u32 	%r13689, %r13682, 0, 8;
	shl.b32 	%r13690, %r13689, 24;
	shl.b32 	%r13691, %r13688, 16;
	and.b32  	%r13692, %r13691, 16711680;
	or.b32  	%r13693, %r13692, %r13690;
	and.b16  	%rs803, %rs802, 255;
	mul.wide.u16 	%r13694, %rs803, 256;
	or.b32  	%r13695, %r13693, %r13694;
	bfe.u32 	%r13696, %r13682, 24, 8;
	or.b32  	%r13697, %r13695, %r13696;
	shl.b32 	%r13698, %r13686, 24;
	shl.b32 	%r13699, %r13685, 16;
	and.b32  	%r13700, %r13699, 16711680;
	or.b32  	%r13701, %r13700, %r13698;
	and.b16  	%rs804, %rs801, 255;
	mul.wide.u16 	%r13702, %rs804, 256;
	or.b32  	%r13703, %r13701, %r13702;
	bfe.u32 	%r13704, %r13683, 24, 8;
	or.b32  	%r13705, %r13703, %r13704;
	ld.local.v2.b32 	{%r13706, %r13707}, [%rd5+48];
	bfe.u32 	%r13708, %r13707, 16, 8;
	cvt.u16.u32 	%rs805, %r13708;
	bfe.u32 	%r13709, %r13707, 8, 8;
	bfe.u32 	%r13710, %r13707, 0, 8;
	bfe.u32 	%r13711, %r13706, 16, 8;
	cvt.u16.u32 	%rs806, %r13711;
	bfe.u32 	%r13712, %r13706, 8, 8;
	bfe.u32 	%r13713, %r13706, 0, 8;
	shl.b32 	%r13714, %r13713, 24;
	shl.b32 	%r13715, %r13712, 16;
	and.b32  	%r13716, %r13715, 16711680;
	or.b32  	%r13717, %r13716, %r13714;
	and.b16  	%rs807, %rs806, 255;
	mul.wide.u16 	%r13718, %rs807, 256;
	or.b32  	%r13719, %r13717, %r13718;
	bfe.u32 	%r13720, %r13706, 24, 8;
	or.b32  	%r13721, %r13719, %r13720;
	shl.b32 	%r13722, %r13710, 24;
	shl.b32 	%r13723, %r13709, 16;
	and.b32  	%r13724, %r13723, 16711680;
	or.b32  	%r13725, %r13724, %r13722;
	and.b16  	%rs808, %rs805, 255;
	mul.wide.u16 	%r13726, %rs808, 256;
	or.b32  	%r13727, %r13725, %r13726;
	bfe.u32 	%r13728, %r13707, 24, 8;
	or.b32  	%r13729, %r13727, %r13728;
	{ .reg .b32 tmp; mov.b64 {tmp, %r13730}, %rd472; }
	and.b32  	%r13731, %r13730, -16777216;
	cvt.u32.u64 	%r13732, %rd478;
	shl.b32 	%r13733, %r13732, 16;
	and.b32  	%r13734, %r13733, 16711680;
	or.b32  	%r13735, %r13734, %r13731;
	cvt.u32.u64 	%r13736, %rd477;
	shl.b32 	%r13737, %r13736, 8;
	and.b32  	%r13738, %r13737, 65280;
	or.b32  	%r13739, %r13735, %r13738;
	and.b32  	%r13740, %r13730, 255;
	or.b32  	%r13741, %r13739, %r13740;
	shl.b32 	%r13742, %r13558, 24;
	shl.b32 	%r13743, %r13559, 16;
	and.b32  	%r13744, %r13743, 16711680;
	or.b32  	%r13745, %r13744, %r13742;
	shl.b32 	%r13746, %r13555, 8;
	and.b32  	%r13747, %r13746, 65280;
	or.b32  	%r13748, %r13745, %r13747;
	and.b32  	%r13749, %r13556, 255;
	or.b32  	%r13750, %r13748, %r13749;
	xor.b32  	%r13751, %r13673, %r13729;
	xor.b32  	%r13752, %r13751, %r13601;
	xor.b32  	%r13753, %r13752, %r13577;
	shf.l.wrap.b32 	%r13754, %r13753, %r13753, 1;
	xor.b32  	%r13755, %r13681, %r13741;
	xor.b32  	%r13756, %r13755, %r13609;
	xor.b32  	%r13757, %r13756, %r13585;
	shf.l.wrap.b32 	%r13758, %r13757, %r13757, 1;
	xor.b32  	%r13759, %r13697, %r13750;
	xor.b32  	%r13760, %r13759, %r13625;
	xor.b32  	%r13761, %r13760, %r13601;
	shf.l.wrap.b32 	%r13762, %r13761, %r13761, 1;
	xor.b32  	%r13763, %r13705, %r13754;
	xor.b32  	%r13764, %r13763, %r13633;
	xor.b32  	%r13765, %r13764, %r13609;
	shf.l.wrap.b32 	%r13766, %r13765, %r13765, 1;
	xor.b32  	%r13767, %r13721, %r13758;
	xor.b32  	%r13768, %r13767, %r13649;
	xor.b32  	%r13769, %r13768, %r13625;
	shf.l.wrap.b32 	%r13770, %r13769, %r13769, 1;
	xor.b32  	%r13771, %r13729, %r13762;
	xor.b32  	%r13772, %r13771, %r13657;
	xor.b32  	%r13773, %r13772, %r13633;
	shf.l.wrap.b32 	%r13774, %r13773, %r13773, 1;
	xor.b32  	%r13775, %r13741, %r13766;
	xor.b32  	%r13776, %r13775, %r13673;
	xor.b32  	%r13777, %r13776, %r13649;
	shf.l.wrap.b32 	%r13778, %r13777, %r13777, 1;
	xor.b32  	%r13779, %r13750, %r13770;
	xor.b32  	%r13780, %r13779, %r13681;
	xor.b32  	%r13781, %r13780, %r13657;
	shf.l.wrap.b32 	%r13782, %r13781, %r13781, 1;
	xor.b32  	%r13783, %r13754, %r13774;
	xor.b32  	%r13784, %r13783, %r13697;
	xor.b32  	%r13785, %r13784, %r13673;
	shf.l.wrap.b32 	%r13786, %r13785, %r13785, 1;
	xor.b32  	%r13787, %r13758, %r13778;
	xor.b32  	%r13788, %r13787, %r13705;
	xor.b32  	%r13789, %r13788, %r13681;
	shf.l.wrap.b32 	%r13790, %r13789, %r13789, 1;
	xor.b32  	%r13791, %r13762, %r13782;
	xor.b32  	%r13792, %r13791, %r13721;
	xor.b32  	%r13793, %r13792, %r13697;
	shf.l.wrap.b32 	%r13794, %r13793, %r13793, 1;
	xor.b32  	%r13795, %r13766, %r13786;
	xor.b32  	%r13796, %r13795, %r13729;
	xor.b32  	%r13797, %r13796, %r13705;
	shf.l.wrap.b32 	%r13798, %r13797, %r13797, 1;
	xor.b32  	%r13799, %r13770, %r13790;
	xor.b32  	%r13800, %r13799, %r13741;
	xor.b32  	%r13801, %r13800, %r13721;
	shf.l.wrap.b32 	%r13802, %r13801, %r13801, 1;
	xor.b32  	%r13803, %r13774, %r13794;
	xor.b32  	%r13804, %r13803, %r13750;
	xor.b32  	%r13805, %r13804, %r13729;
	shf.l.wrap.b32 	%r13806, %r13805, %r13805, 1;
	xor.b32  	%r13807, %r13778, %r13798;
	xor.b32  	%r13808, %r13807, %r13754;
	xor.b32  	%r13809, %r13808, %r13741;
	shf.l.wrap.b32 	%r13810, %r13809, %r13809, 1;
	xor.b32  	%r13811, %r13782, %r13802;
	xor.b32  	%r13812, %r13811, %r13758;
	xor.b32  	%r13813, %r13812, %r13750;
	shf.l.wrap.b32 	%r13814, %r13813, %r13813, 1;
	xor.b32  	%r13815, %r13786, %r13806;
	xor.b32  	%r13816, %r13815, %r13762;
	xor.b32  	%r13817, %r13816, %r13754;
	shf.l.wrap.b32 	%r13818, %r13817, %r13817, 1;
	xor.b32  	%r13819, %r13790, %r13810;
	xor.b32  	%r13820, %r13819, %r13766;
	xor.b32  	%r13821, %r13820, %r13758;
	shf.l.wrap.b32 	%r13822, %r13821, %r13821, 1;
	xor.b32  	%r13823, %r13794, %r13814;
	xor.b32  	%r13824, %r13823, %r13770;
	xor.b32  	%r13825, %r13824, %r13762;
	shf.l.wrap.b32 	%r13826, %r13825, %r13825, 1;
	xor.b32  	%r13827, %r13798, %r13818;
	xor.b32  	%r13828, %r13827, %r13774;
	xor.b32  	%r13829, %r13828, %r13766;
	shf.l.wrap.b32 	%r13830, %r13829, %r13829, 1;
	xor.b32  	%r13831, %r13802, %r13822;
	xor.b32  	%r13832, %r13831, %r13778;
	xor.b32  	%r13833, %r13832, %r13770;
	shf.l.wrap.b32 	%r13834, %r13833, %r13833, 1;
	xor.b32  	%r13835, %r13806, %r13826;
	xor.b32  	%r13836, %r13835, %r13782;
	xor.b32  	%r13837, %r13836, %r13774;
	shf.l.wrap.b32 	%r13838, %r13837, %r13837, 1;
	xor.b32  	%r13839, %r13810, %r13830;
	xor.b32  	%r13840, %r13839, %r13786;
	xor.b32  	%r13841, %r13840, %r13778;
	shf.l.wrap.b32 	%r13842, %r13841, %r13841, 1;
	xor.b32  	%r13843, %r13814, %r13834;
	xor.b32  	%r13844, %r13843, %r13790;
	xor.b32  	%r13845, %r13844, %r13782;
	shf.l.wrap.b32 	%r13846, %r13845, %r13845, 1;
	xor.b32  	%r13847, %r13818, %r13838;
	xor.b32  	%r13848, %r13847, %r13794;
	xor.b32  	%r13849, %r13848, %r13786;
	shf.l.wrap.b32 	%r13850, %r13849, %r13849, 1;
	xor.b32  	%r13851, %r13822, %r13842;
	xor.b32  	%r13852, %r13851, %r13798;
	xor.b32  	%r13853, %r13852, %r13790;
	shf.l.wrap.b32 	%r13854, %r13853, %r13853, 1;
	xor.b32  	%r13855, %r13826, %r13846;
	xor.b32  	%r13856, %r13855, %r13802;
	xor.b32  	%r13857, %r13856, %r13794;
	shf.l.wrap.b32 	%r13858, %r13857, %r13857, 1;
	xor.b32  	%r13859, %r13830, %r13850;
	xor.b32  	%r13860, %r13859, %r13806;
	xor.b32  	%r13861, %r13860, %r13798;
	shf.l.wrap.b32 	%r13862, %r13861, %r13861, 1;
	xor.b32  	%r13863, %r13834, %r13854;
	xor.b32  	%r13864, %r13863, %r13810;
	xor.b32  	%r13865, %r13864, %r13802;
	shf.l.wrap.b32 	%r13866, %r13865, %r13865, 1;
	xor.b32  	%r13867, %r13838, %r13858;
	xor.b32  	%r13868, %r13867, %r13814;
	xor.b32  	%r13869, %r13868, %r13806;
	shf.l.wrap.b32 	%r13870, %r13869, %r13869, 1;
	xor.b32  	%r13871, %r13842, %r13862;
	xor.b32  	%r13872, %r13871, %r13818;
	xor.b32  	%r13873, %r13872, %r13810;
	shf.l.wrap.b32 	%r13874, %r13873, %r13873, 1;
	xor.b32  	%r13875, %r13846, %r13866;
	xor.b32  	%r13876, %r13875, %r13822;
	xor.b32  	%r13877, %r13876, %r13814;
	shf.l.wrap.b32 	%r13878, %r13877, %r13877, 1;
	xor.b32  	%r13879, %r13850, %r13870;
	xor.b32  	%r13880, %r13879, %r13826;
	xor.b32  	%r13881, %r13880, %r13818;
	shf.l.wrap.b32 	%r13882, %r13881, %r13881, 1;
	xor.b32  	%r13883, %r13854, %r13874;
	xor.b32  	%r13884, %r13883, %r13830;
	xor.b32  	%r13885, %r13884, %r13822;
	shf.l.wrap.b32 	%r13886, %r13885, %r13885, 1;
	xor.b32  	%r13887, %r13858, %r13878;
	xor.b32  	%r13888, %r13887, %r13834;
	xor.b32  	%r13889, %r13888, %r13826;
	shf.l.wrap.b32 	%r13890, %r13889, %r13889, 1;
	xor.b32  	%r13891, %r13862, %r13882;
	xor.b32  	%r13892, %r13891, %r13838;
	xor.b32  	%r13893, %r13892, %r13830;
	shf.l.wrap.b32 	%r13894, %r13893, %r13893, 1;
	xor.b32  	%r13895, %r13866, %r13886;
	xor.b32  	%r13896, %r13895, %r13842;
	xor.b32  	%r13897, %r13896, %r13834;
	shf.l.wrap.b32 	%r13898, %r13897, %r13897, 1;
	xor.b32  	%r13899, %r13870, %r13890;
	xor.b32  	%r13900, %r13899, %r13846;
	xor.b32  	%r13901, %r13900, %r13838;
	shf.l.wrap.b32 	%r13902, %r13901, %r13901, 1;
	xor.b32  	%r13903, %r13874, %r13894;
	xor.b32  	%r13904, %r13903, %r13850;
	xor.b32  	%r13905, %r13904, %r13842;
	shf.l.wrap.b32 	%r13906, %r13905, %r13905, 1;
	xor.b32  	%r13907, %r13878, %r13898;
	xor.b32  	%r13908, %r13907, %r13854;
	xor.b32  	%r13909, %r13908, %r13846;
	shf.l.wrap.b32 	%r13910, %r13909, %r13909, 1;
	xor.b32  	%r13911, %r13882, %r13902;
	xor.b32  	%r13912, %r13911, %r13858;
	xor.b32  	%r13913, %r13912, %r13850;
	shf.l.wrap.b32 	%r13914, %r13913, %r13913, 1;
	xor.b32  	%r13915, %r13886, %r13906;
	xor.b32  	%r13916, %r13915, %r13862;
	xor.b32  	%r13917, %r13916, %r13854;
	shf.l.wrap.b32 	%r13918, %r13917, %r13917, 1;
	xor.b32  	%r13919, %r13890, %r13910;
	xor.b32  	%r13920, %r13919, %r13866;
	xor.b32  	%r13921, %r13920, %r13858;
	shf.l.wrap.b32 	%r13922, %r13921, %r13921, 1;
	xor.b32  	%r13923, %r13894, %r13914;
	xor.b32  	%r13924, %r13923, %r13870;
	xor.b32  	%r13925, %r13924, %r13862;
	shf.l.wrap.b32 	%r13926, %r13925, %r13925, 1;
	xor.b32  	%r13927, %r13898, %r13918;
	xor.b32  	%r13928, %r13927, %r13874;
	xor.b32  	%r13929, %r13928, %r13866;
	shf.l.wrap.b32 	%r13930, %r13929, %r13929, 1;
	xor.b32  	%r13931, %r13902, %r13922;
	xor.b32  	%r13932, %r13931, %r13878;
	xor.b32  	%r13933, %r13932, %r13870;
	shf.l.wrap.b32 	%r13934, %r13933, %r13933, 1;
	xor.b32  	%r13935, %r13906, %r13926;
	xor.b32  	%r13936, %r13935, %r13882;
	xor.b32  	%r13937, %r13936, %r13874;
	shf.l.wrap.b32 	%r13938, %r13937, %r13937, 1;
	xor.b32  	%r13939, %r13910, %r13930;
	xor.b32  	%r13940, %r13939, %r13886;
	xor.b32  	%r13941, %r13940, %r13878;
	shf.l.wrap.b32 	%r13942, %r13941, %r13941, 1;
	xor.b32  	%r13943, %r13914, %r13934;
	xor.b32  	%r13944, %r13943, %r13890;
	xor.b32  	%r13945, %r13944, %r13882;
	shf.l.wrap.b32 	%r13946, %r13945, %r13945, 1;
	xor.b32  	%r13947, %r13918, %r13938;
	xor.b32  	%r13948, %r13947, %r13894;
	xor.b32  	%r13949, %r13948, %r13886;
	shf.l.wrap.b32 	%r13950, %r13949, %r13949, 1;
	xor.b32  	%r13951, %r13922, %r13942;
	xor.b32  	%r13952, %r13951, %r13898;
	xor.b32  	%r13953, %r13952, %r13890;
	shf.l.wrap.b32 	%r13954, %r13953, %r13953, 1;
	xor.b32  	%r13955, %r13926, %r13946;
	xor.b32  	%r13956, %r13955, %r13902;
	xor.b32  	%r13957, %r13956, %r13894;
	shf.l.wrap.b32 	%r13958, %r13957, %r13957, 1;
	xor.b32  	%r13959, %r13930, %r13950;
	xor.b32  	%r13960, %r13959, %r13906;
	xor.b32  	%r13961, %r13960, %r13898;
	shf.l.wrap.b32 	%r13962, %r13961, %r13961, 1;
	xor.b32  	%r13963, %r13934, %r13954;
	xor.b32  	%r13964, %r13963, %r13910;
	xor.b32  	%r13965, %r13964, %r13902;
	shf.l.wrap.b32 	%r13966, %r13965, %r13965, 1;
	xor.b32  	%r13967, %r13938, %r13958;
	xor.b32  	%r13968, %r13967, %r13914;
	xor.b32  	%r13969, %r13968, %r13906;
	shf.l.wrap.b32 	%r13970, %r13969, %r13969, 1;
	xor.b32  	%r13971, %r13942, %r13962;
	xor.b32  	%r13972, %r13971, %r13918;
	xor.b32  	%r13973, %r13972, %r13910;
	shf.l.wrap.b32 	%r13974, %r13973, %r13973, 1;
	xor.b32  	%r13975, %r13946, %r13966;
	xor.b32  	%r13976, %r13975, %r13922;
	xor.b32  	%r13977, %r13976, %r13914;
	shf.l.wrap.b32 	%r13978, %r13977, %r13977, 1;
	xor.b32  	%r13979, %r13950, %r13970;
	xor.b32  	%r13980, %r13979, %r13926;
	xor.b32  	%r13981, %r13980, %r13918;
	shf.l.wrap.b32 	%r13982, %r13981, %r13981, 1;
	xor.b32  	%r13983, %r13954, %r13974;
	xor.b32  	%r13984, %r13983, %r13930;
	xor.b32  	%r13985, %r13984, %r13922;
	shf.l.wrap.b32 	%r13986, %r13985, %r13985, 1;
	xor.b32  	%r13987, %r13958, %r13978;
	xor.b32  	%r13988, %r13987, %r13934;
	xor.b32  	%r13989, %r13988, %r13926;
	shf.l.wrap.b32 	%r13990, %r13989, %r13989, 1;
	xor.b32  	%r13991, %r13962, %r13982;
	xor.b32  	%r13992, %r13991, %r13938;
	xor.b32  	%r13993, %r13992, %r13930;
	shf.l.wrap.b32 	%r13994, %r13993, %r13993, 1;
	xor.b32  	%r13995, %r13966, %r13986;
	xor.b32  	%r13996, %r13995, %r13942;
	xor.b32  	%r13997, %r13996, %r13934;
	shf.l.wrap.b32 	%r13998, %r13997, %r13997, 1;
	xor.b32  	%r13999, %r13970, %r13990;
	xor.b32  	%r14000, %r13999, %r13946;
	xor.b32  	%r14001, %r14000, %r13938;
	shf.l.wrap.b32 	%r14002, %r14001, %r14001, 1;
	xor.b32  	%r14003, %r13974, %r13994;
	xor.b32  	%r14004, %r14003, %r13950;
	xor.b32  	%r14005, %r14004, %r13942;
	shf.l.wrap.b32 	%r14006, %r14005, %r14005, 1;
	ld.local.v2.u32 	{%r14007, %r14008}, [%rd5+96];
	ld.local.v2.u32 	{%r14009, %r14010}, [%rd5+88];
	ld.local.v2.u32 	{%r14011, %r14012}, [%rd5+80];
	shf.l.wrap.b32 	%r14013, %r14011, %r14011, 5;
	and.b32  	%r14014, %r14012, %r14009;
	not.b32 	%r14015, %r14012;
	and.b32  	%r14016, %r14010, %r14015;
	or.b32  	%r14017, %r14014, %r14016;
	add.s32 	%r14018, %r14017, %r14007;
	add.s32 	%r14019, %r14018, %r14013;
	add.s32 	%r14020, %r14019, %r14008;
	add.s32 	%r14021, %r14020, %r13577;
	shf.l.wrap.b32 	%r14022, %r14012, %r14012, 30;
	shf.l.wrap.b32 	%r14023, %r14021, %r14021, 5;
	and.b32  	%r14024, %r14011, %r14022;
	not.b32 	%r14025, %r14011;
	and.b32  	%r14026, %r14009, %r14025;
	or.b32  	%r14027, %r14024, %r14026;
	add.s32 	%r14028, %r14027, %r14010;
	add.s32 	%r14029, %r14028, %r14023;
	add.s32 	%r14030, %r14029, %r14008;
	add.s32 	%r14031, %r14030, %r13585;
	shf.l.wrap.b32 	%r14032, %r14011, %r14011, 30;
	shf.l.wrap.b32 	%r14033, %r14031, %r14031, 5;
	and.b32  	%r14034, %r14021, %r14032;
	not.b32 	%r14035, %r14021;
	and.b32  	%r14036, %r14022, %r14035;
	or.b32  	%r14037, %r14034, %r14036;
	add.s32 	%r14038, %r14037, %r14009;
	add.s32 	%r14039, %r14038, %r14033;
	add.s32 	%r14040, %r14039, %r14008;
	add.s32 	%r14041, %r14040, %r13601;
	shf.l.wrap.b32 	%r14042, %r14021, %r14021, 30;
	shf.l.wrap.b32 	%r14043, %r14041, %r14041, 5;
	and.b32  	%r14044, %r14031, %r14042;
	not.b32 	%r14045, %r14031;
	and.b32  	%r14046, %r14032, %r14045;
	or.b32  	%r14047, %r14044, %r14046;
	add.s32 	%r14048, %r14047, %r14022;
	add.s32 	%r14049, %r14048, %r14043;
	add.s32 	%r14050, %r14049, %r14008;
	add.s32 	%r14051, %r14050, %r13609;
	shf.l.wrap.b32 	%r14052, %r14031, %r14031, 30;
	shf.l.wrap.b32 	%r14053, %r14051, %r14051, 5;
	and.b32  	%r14054, %r14041, %r14052;
	not.b32 	%r14055, %r14041;
	and.b32  	%r14056, %r14042, %r14055;
	or.b32  	%r14057, %r14054, %r14056;
	add.s32 	%r14058, %r14057, %r14032;
	add.s32 	%r14059, %r14058, %r14053;
	add.s32 	%r14060, %r14059, %r14008;
	add.s32 	%r14061, %r14060, %r13625;
	shf.l.wrap.b32 	%r14062, %r14041, %r14041, 30;
	shf.l.wrap.b32 	%r14063, %r14061, %r14061, 5;
	and.b32  	%r14064, %r14051, %r14062;
	not.b32 	%r14065, %r14051;
	and.b32  	%r14066, %r14052, %r14065;
	or.b32  	%r14067, %r14064, %r14066;
	add.s32 	%r14068, %r14067, %r14042;
	add.s32 	%r14069, %r14068, %r14063;
	add.s32 	%r14070, %r14069, %r14008;
	add.s32 	%r14071, %r14070, %r13633;
	shf.l.wrap.b32 	%r14072, %r14051, %r14051, 30;
	shf.l.wrap.b32 	%r14073, %r14071, %r14071, 5;
	and.b32  	%r14074, %r14061, %r14072;
	not.b32 	%r14075, %r14061;
	and.b32  	%r14076, %r14062, %r14075;
	or.b32  	%r14077, %r14074, %r14076;
	add.s32 	%r14078, %r14077, %r14052;
	add.s32 	%r14079, %r14078, %r14073;
	add.s32 	%r14080, %r14079, %r14008;
	add.s32 	%r14081, %r14080, %r13649;
	shf.l.wrap.b32 	%r14082, %r14061, %r14061, 30;
	shf.l.wrap.b32 	%r14083, %r14081, %r14081, 5;
	and.b32  	%r14084, %r14071, %r14082;
	not.b32 	%r14085, %r14071;
	and.b32  	%r14086, %r14072, %r14085;
	or.b32  	%r14087, %r14084, %r14086;
	add.s32 	%r14088, %r14087, %r14062;
	add.s32 	%r14089, %r14088, %r14083;
	add.s32 	%r14090, %r14089, %r14008;
	add.s32 	%r14091, %r14090, %r13657;
	shf.l.wrap.b32 	%r14092, %r14071, %r14071, 30;
	shf.l.wrap.b32 	%r14093, %r14091, %r14091, 5;
	and.b32  	%r14094, %r14081, %r14092;
	not.b32 	%r14095, %r14081;
	and.b32  	%r14096, %r14082, %r14095;
	or.b32  	%r14097, %r14094, %r14096;
	add.s32 	%r14098, %r14097, %r14072;
	add.s32 	%r14099, %r14098, %r14093;
	add.s32 	%r14100, %r14099, %r14008;
	add.s32 	%r14101, %r14100, %r13673;
	shf.l.wrap.b32 	%r14102, %r14081, %r14081, 30;
	shf.l.wrap.b32 	%r14103, %r14101, %r14101, 5;
	and.b32  	%r14104, %r14091, %r14102;
	not.b32 	%r14105, %r14091;
	and.b32  	%r14106, %r14092, %r14105;
	or.b32  	%r14107, %r14104, %r14106;
	add.s32 	%r14108, %r14107, %r14082;
	add.s32 	%r14109, %r14108, %r14103;
	add.s32 	%r14110, %r14109, %r14008;
	add.s32 	%r14111, %r14110, %r13681;
	shf.l.wrap.b32 	%r14112, %r14091, %r14091, 30;
	shf.l.wrap.b32 	%r14113, %r14111, %r14111, 5;
	and.b32  	%r14114, %r14101, %r14112;
	not.b32 	%r14115, %r14101;
	and.b32  	%r14116, %r14102, %r14115;
	or.b32  	%r14117, %r14114, %r14116;
	add.s32 	%r14118, %r14117, %r14092;
	add.s32 	%r14119, %r14118, %r14113;
	add.s32 	%r14120, %r14119, %r14008;
	add.s32 	%r14121, %r14120, %r13697;
	shf.l.wrap.b32 	%r14122, %r14101, %r14101, 30;
	shf.l.wrap.b32 	%r14123, %r14121, %r14121, 5;
	and.b32  	%r14124, %r14111, %r14122;
	not.b32 	%r14125, %r14111;
	and.b32  	%r14126, %r14112, %r14125;
	or.b32  	%r14127, %r14124, %r14126;
	add.s32 	%r14128, %r14127, %r14102;
	add.s32 	%r14129, %r14128, %r14123;
	add.s32 	%r14130, %r14129, %r14008;
	add.s32 	%r14131, %r14130, %r13705;
	shf.l.wrap.b32 	%r14132, %r14111, %r14111, 30;
	shf.l.wrap.b32 	%r14133, %r14131, %r14131, 5;
	and.b32  	%r14134, %r14121, %r14132;
	not.b32 	%r14135, %r14121;
	and.b32  	%r14136, %r14122, %r14135;
	or.b32  	%r14137, %r14134, %r14136;
	add.s32 	%r14138, %r14137, %r14112;
	add.s32 	%r14139, %r14138, %r14133;
	add.s32 	%r14140, %r14139, %r14008;
	add.s32 	%r14141, %r14140, %r13721;
	shf.l.wrap.b32 	%r14142, %r14121, %r14121, 30;
	shf.l.wrap.b32 	%r14143, %r14141, %r14141, 5;
	and.b32  	%r14144, %r14131, %r14142;
	not.b32 	%r14145, %r14131;
	and.b32  	%r14146, %r14132, %r14145;
	or.b32  	%r14147, %r14144, %r14146;
	add.s32 	%r14148, %r14147, %r14122;
	add.s32 	%r14149, %r14148, %r14143;
	add.s32 	%r14150, %r14149, %r14008;
	add.s32 	%r14151, %r14150, %r13729;
	shf.l.wrap.b32 	%r14152, %r14131, %r14131, 30;
	shf.l.wrap.b32 	%r14153, %r14151, %r14151, 5;
	and.b32  	%r14154, %r14141, %r14152;
	not.b32 	%r14155, %r14141;
	and.b32  	%r14156, %r14142, %r14155;
	or.b32  	%r14157, %r14154, %r14156;
	add.s32 	%r14158, %r14157, %r14132;
	add.s32 	%r14159, %r14158, %r14153;
	add.s32 	%r14160, %r14159, %r14008;
	add.s32 	%r14161, %r14160, %r13741;
	shf.l.wrap.b32 	%r14162, %r14141, %r14141, 30;
	shf.l.wrap.b32 	%r14163, %r14161, %r14161, 5;
	and.b32  	%r14164, %r14151, %r14162;
	not.b32 	%r14165, %r14151;
	and.b32  	%r14166, %r14152, %r14165;
	or.b32  	%r14167, %r14164, %r14166;
	add.s32 	%r14168, %r14167, %r14142;
	add.s32 	%r14169, %r14168, %r14163;
	add.s32 	%r14170, %r14169, %r14008;
	add.s32 	%r14171, %r14170, %r13750;
	shf.l.wrap.b32 	%r14172, %r14151, %r14151, 30;
	shf.l.wrap.b32 	%r14173, %r14171, %r14171, 5;
	and.b32  	%r14174, %r14161, %r14172;
	not.b32 	%r14175, %r14161;
	and.b32  	%r14176, %r14162, %r14175;
	or.b32  	%r14177, %r14174, %r14176;
	add.s32 	%r14178, %r14177, %r14152;
	add.s32 	%r14179, %r14178, %r14173;
	add.s32 	%r14180, %r14179, %r14008;
	add.s32 	%r14181, %r14180, %r13754;
	shf.l.wrap.b32 	%r14182, %r14161, %r14161, 30;
	shf.l.wrap.b32 	%r14183, %r14181, %r14181, 5;
	and.b32  	%r14184, %r14171, %r14182;
	not.b32 	%r14185, %r14171;
	and.b32  	%r14186, %r14172, %r14185;
	or.b32  	%r14187, %r14184, %r14186;
	add.s32 	%r14188, %r14187, %r14162;
	add.s32 	%r14189, %r14188, %r14183;
	add.s32 	%r14190, %r14189, %r14008;
	add.s32 	%r14191, %r14190, %r13758;
	shf.l.wrap.b32 	%r14192, %r14171, %r14171, 30;
	shf.l.wrap.b32 	%r14193, %r14191, %r14191, 5;
	and.b32  	%r14194, %r14181, %r14192;
	not.b32 	%r14195, %r14181;
	and.b32  	%r14196, %r14182, %r14195;
	or.b32  	%r14197, %r14194, %r14196;
	add.s32 	%r14198, %r14197, %r14172;
	add.s32 	%r14199, %r14198, %r14193;
	add.s32 	%r14200, %r14199, %r14008;
	add.s32 	%r14201, %r14200, %r13762;
	shf.l.wrap.b32 	%r14202, %r14181, %r14181, 30;
	shf.l.wrap.b32 	%r14203, %r14201, %r14201, 5;
	and.b32  	%r14204, %r14191, %r14202;
	not.b32 	%r14205, %r14191;
	and.b32  	%r14206, %r14192, %r14205;
	or.b32  	%r14207, %r14204, %r14206;
	add.s32 	%r14208, %r14207, %r14182;
	add.s32 	%r14209, %r14208, %r14203;
	add.s32 	%r14210, %r14209, %r14008;
	add.s32 	%r14211, %r14210, %r13766;
	shf.l.wrap.b32 	%r14212, %r14191, %r14191, 30;
	ld.local.v2.u32 	{%r14213, %r14214}, [%rd5+104];
	shf.l.wrap.b32 	%r14215, %r14211, %r14211, 5;
	xor.b32  	%r14216, %r14212, %r14202;
	xor.b32  	%r14217, %r14216, %r14201;
	add.s32 	%r14218, %r14217, %r14192;
	add.s32 	%r14219, %r14218, %r14215;
	add.s32 	%r14220, %r14219, %r14213;
	add.s32 	%r14221, %r14220, %r13770;
	shf.l.wrap.b32 	%r14222, %r14201, %r14201, 30;
	shf.l.wrap.b32 	%r14223, %r14221, %r14221, 5;
	xor.b32  	%r14224, %r14222, %r14212;
	xor.b32  	%r14225, %r14224, %r14211;
	add.s32 	%r14226, %r14225, %r14202;
	add.s32 	%r14227, %r14226, %r14223;
	add.s32 	%r14228, %r14227, %r14213;
	add.s32 	%r14229, %r14228, %r13774;
	shf.l.wrap.b32 	%r14230, %r14211, %r14211, 30;
	shf.l.wrap.b32 	%r14231, %r14229, %r14229, 5;
	xor.b32  	%r14232, %r14230, %r14222;
	xor.b32  	%r14233, %r14232, %r14221;
	add.s32 	%r14234, %r14233, %r14212;
	add.s32 	%r14235, %r14234, %r14231;
	add.s32 	%r14236, %r14235, %r14213;
	add.s32 	%r14237, %r14236, %r13778;
	shf.l.wrap.b32 	%r14238, %r14221, %r14221, 30;
	shf.l.wrap.b32 	%r14239, %r14237, %r14237, 5;
	xor.b32  	%r14240, %r14238, %r14230;
	xor.b32  	%r14241, %r14240, %r14229;
	add.s32 	%r14242, %r14241, %r14222;
	add.s32 	%r14243, %r14242, %r14239;
	add.s32 	%r14244, %r14243, %r14213;
	add.s32 	%r14245, %r14244, %r13782;
	shf.l.wrap.b32 	%r14246, %r14229, %r14229, 30;
	shf.l.wrap.b32 	%r14247, %r14245, %r14245, 5;
	xor.b32  	%r14248, %r14246, %r14238;
	xor.b32  	%r14249, %r14248, %r14237;
	add.s32 	%r14250, %r14249, %r14230;
	add.s32 	%r14251, %r14250, %r14247;
	add.s32 	%r14252, %r14251, %r14213;
	add.s32 	%r14253, %r14252, %r13786;
	shf.l.wrap.b32 	%r14254, %r14237, %r14237, 30;
	shf.l.wrap.b32 	%r14255, %r14253, %r14253, 5;
	xor.b32  	%r14256, %r14254, %r14246;
	xor.b32  	%r14257, %r14256, %r14245;
	add.s32 	%r14258, %r14257, %r14238;
	add.s32 	%r14259, %r14258, %r14255;
	add.s32 	%r14260, %r14259, %r14213;
	add.s32 	%r14261, %r14260, %r13790;
	shf.l.wrap.b32 	%r14262, %r14245, %r14245, 30;
	shf.l.wrap.b32 	%r14263, %r14261, %r14261, 5;
	xor.b32  	%r14264, %r14262, %r14254;
	xor.b32  	%r14265, %r14264, %r14253;
	add.s32 	%r14266, %r14265, %r14246;
	add.s32 	%r14267, %r14266, %r14263;
	add.s32 	%r14268, %r14267, %r14213;
	add.s32 	%r14269, %r14268, %r13794;
	shf.l.wrap.b32 	%r14270, %r14253, %r14253, 30;
	shf.l.wrap.b32 	%r14271, %r14269, %r14269, 5;
	xor.b32  	%r14272, %r14270, %r14262;
	xor.b32  	%r14273, %r14272, %r14261;
	add.s32 	%r14274, %r14273, %r14254;
	add.s32 	%r14275, %r14274, %r14271;
	add.s32 	%r14276, %r14275, %r14213;
	add.s32 	%r14277, %r14276, %r13798;
	shf.l.wrap.b32 	%r14278, %r14261, %r14261, 30;
	shf.l.wrap.b32 	%r14279, %r14277, %r14277, 5;
	xor.b32  	%r14280, %r14278, %r14270;
	xor.b32  	%r14281, %r14280, %r14269;
	add.s32 	%r14282, %r14281, %r14262;
	add.s32 	%r14283, %r14282, %r14279;
	add.s32 	%r14284, %r14283, %r14213;
	add.s32 	%r14285, %r14284, %r13802;
	shf.l.wrap.b32 	%r14286, %r14269, %r14269, 30;
	shf.l.wrap.b32 	%r14287, %r14285, %r14285, 5;
	xor.b32  	%r14288, %r14286, %r14278;
	xor.b32  	%r14289, %r14288, %r14277;
	add.s32 	%r14290, %r14289, %r14270;
	add.s32 	%r14291, %r14290, %r14287;
	add.s32 	%r14292, %r14291, %r14213;
	add.s32 	%r14293, %r14292, %r13806;
	shf.l.wrap.b32 	%r14294, %r14277, %r14277, 30;
	shf.l.wrap.b32 	%r14295, %r14293, %r14293, 5;
	xor.b32  	%r14296, %r14294, %r14286;
	xor.b32  	%r14297, %r14296, %r14285;
	add.s32 	%r14298, %r14297, %r14278;
	add.s32 	%r14299, %r14298, %r14295;
	add.s32 	%r14300, %r14299, %r14213;
	add.s32 	%r14301, %r14300, %r13810;
	shf.l.wrap.b32 	%r14302, %r14285, %r14285, 30;
	shf.l.wrap.b32 	%r14303, %r14301, %r14301, 5;
	xor.b32  	%r14304, %r14302, %r14294;
	xor.b32  	%r14305, %r14304, %r14293;
	add.s32 	%r14306, %r14305, %r14286;
	add.s32 	%r14307, %r14306, %r14303;
	add.s32 	%r14308, %r14307, %r14213;
	add.s32 	%r14309, %r14308, %r13814;
	shf.l.wrap.b32 	%r14310, %r14293, %r14293, 30;
	shf.l.wrap.b32 	%r14311, %r14309, %r14309, 5;
	xor.b32  	%r14312, %r14310, %r14302;
	xor.b32  	%r14313, %r14312, %r14301;
	add.s32 	%r14314, %r14313, %r14294;
	add.s32 	%r14315, %r14314, %r14311;
	add.s32 	%r14316, %r14315, %r14213;
	add.s32 	%r14317, %r14316, %r13818;
	shf.l.wrap.b32 	%r14318, %r14301, %r14301, 30;
	shf.l.wrap.b32 	%r14319, %r14317, %r14317, 5;
	xor.b32  	%r14320, %r14318, %r14310;
	xor.b32  	%r14321, %r14320, %r14309;
	add.s32 	%r14322, %r14321, %r14302;
	add.s32 	%r14323, %r14322, %r14319;
	add.s32 	%r14324, %r14323, %r14213;
	add.s32 	%r14325, %r14324, %r13822;
	shf.l.wrap.b32 	%r14326, %r14309, %r14309, 30;
	shf.l.wrap.b32 	%r14327, %r14325, %r14325, 5;
	xor.b32  	%r14328, %r14326, %r14318;
	xor.b32  	%r14329, %r14328, %r14317;
	add.s32 	%r14330, %r14329, %r14310;
	add.s32 	%r14331, %r14330, %r14327;
	add.s32 	%r14332, %r14331, %r14213;
	add.s32 	%r14333, %r14332, %r13826;
	shf.l.wrap.b32 	%r14334, %r14317, %r14317, 30;
	shf.l.wrap.b32 	%r14335, %r14333, %r14333, 5;
	xor.b32  	%r14336, %r14334, %r14326;
	xor.b32  	%r14337, %r14336, %r14325;
	add.s32 	%r14338, %r14337, %r14318;
	add.s32 	%r14339, %r14338, %r14335;
	add.s32 	%r14340, %r14339, %r14213;
	add.s32 	%r14341, %r14340, %r13830;
	shf.l.wrap.b32 	%r14342, %r14325, %r14325, 30;
	shf.l.wrap.b32 	%r14343, %r14341, %r14341, 5;
	xor.b32  	%r14344, %r14342, %r14334;
	xor.b32  	%r14345, %r14344, %r14333;
	add.s32 	%r14346, %r14345, %r14326;
	add.s32 	%r14347, %r14346, %r14343;
	add.s32 	%r14348, %r14347, %r14213;
	add.s32 	%r14349, %r14348, %r13834;
	shf.l.wrap.b32 	%r14350, %r14333, %r14333, 30;
	shf.l.wrap.b32 	%r14351, %r14349, %r14349, 5;
	xor.b32  	%r14352, %r14350, %r14342;
	xor.b32  	%r14353, %r14352, %r14341;
	add.s32 	%r14354, %r14353, %r14334;
	add.s32 	%r14355, %r14354, %r14351;
	add.s32 	%r14356, %r14355, %r14213;
	add.s32 	%r14357, %r14356, %r13838;
	shf.l.wrap.b32 	%r14358, %r14341, %r14341, 30;
	shf.l.wrap.b32 	%r14359, %r14357, %r14357, 5;
	xor.b32  	%r14360, %r14358, %r14350;
	xor.b32  	%r14361, %r14360, %r14349;
	add.s32 	%r14362, %r14361, %r14342;
	add.s32 	%r14363, %r14362, %r14359;
	add.s32 	%r14364, %r14363, %r14213;
	add.s32 	%r14365, %r14364, %r13842;
	shf.l.wrap.b32 	%r14366, %r14349, %r14349, 30;
	shf.l.wrap.b32 	%r14367, %r14365, %r14365, 5;
	xor.b32  	%r14368, %r14366, %r14358;
	xor.b32  	%r14369, %r14368, %r14357;
	add.s32 	%r14370, %r14369, %r14350;
	add.s32 	%r14371, %r14370, %r14367;
	add.s32 	%r14372, %r14371, %r14213;
	add.s32 	%r14373, %r14372, %r13846;
	shf.l.wrap.b32 	%r14374, %r14357, %r14357, 30;
	shf.l.wrap.b32 	%r14375, %r14373, %r14373, 5;
	xor.b32  	%r14376, %r14374, %r14366;
	and.b32  	%r14377, %r14365, %r14376;
	and.b32  	%r14378, %r14374, %r14366;
	xor.b32  	%r14379, %r14377, %r14378;
	add.s32 	%r14380, %r14379, %r14358;
	add.s32 	%r14381, %r14380, %r14375;
	add.s32 	%r14382, %r14381, %r14214;
	add.s32 	%r14383, %r14382, %r13850;
	shf.l.wrap.b32 	%r14384, %r14365, %r14365, 30;
	shf.l.wrap.b32 	%r14385, %r14383, %r14383, 5;
	xor.b32  	%r14386, %r14384, %r14374;
	and.b32  	%r14387, %r14373, %r14386;
	and.b32  	%r14388, %r14384, %r14374;
	xor.b32  	%r14389, %r14387, %r14388;
	add.s32 	%r14390, %r14389, %r14366;
	add.s32 	%r14391, %r14390, %r14385;
	add.s32 	%r14392, %r14391, %r14214;
	add.s32 	%r14393, %r14392, %r13854;
	shf.l.wrap.b32 	%r14394, %r14373, %r14373, 30;
	shf.l.wrap.b32 	%r14395, %r14393, %r14393, 5;
	xor.b32  	%r14396, %r14394, %r14384;
	and.b32  	%r14397, %r14383, %r14396;
	and.b32  	%r14398, %r14394, %r14384;
	xor.b32  	%r14399, %r14397, %r14398;
	add.s32 	%r14400, %r14399, %r14374;
	add.s32 	%r14401, %r14400, %r14395;
	add.s32 	%r14402, %r14401, %r14214;
	add.s32 	%r14403, %r14402, %r13858;
	shf.l.wrap.b32 	%r14404, %r14383, %r14383, 30;
	shf.l.wrap.b32 	%r14405, %r14403, %r14403, 5;
	xor.b32  	%r14406, %r14404, %r14394;
	and.b32  	%r14407, %r14393, %r14406;
	and.b32  	%r14408, %r14404, %r14394;
	xor.b32  	%r14409, %r14407, %r14408;
	add.s32 	%r14410, %r14409, %r14384;
	add.s32 	%r14411, %r14410, %r14405;
	add.s32 	%r14412, %r14411, %r14214;
	add.s32 	%r14413, %r14412, %r13862;
	shf.l.wrap.b32 	%r14414, %r14393, %r14393, 30;
	shf.l.wrap.b32 	%r14415, %r14413, %r14413, 5;
	xor.b32  	%r14416, %r14414, %r14404;
	and.b32  	%r14417, %r14403, %r14416;
	and.b32  	%r14418, %r14414, %r14404;
	xor.b32  	%r14419, %r14417, %r14418;
	add.s32 	%r14420, %r14419, %r14394;
	add.s32 	%r14421, %r14420, %r14415;
	add.s32 	%r14422, %r14421, %r14214;
	add.s32 	%r14423, %r14422, %r13866;
	shf.l.wrap.b32 	%r14424, %r14403, %r14403, 30;
	shf.l.wrap.b32 	%r14425, %r14423, %r14423, 5;
	xor.b32  	%r14426, %r14424, %r14414;
	and.b32  	%r14427, %r14413, %r14426;
	and.b32  	%r14428, %r14424, %r14414;
	xor.b32  	%r14429, %r14427, %r14428;
	add.s32 	%r14430, %r14429, %r14404;
	add.s32 	%r14431, %r14430, %r14425;
	add.s32 	%r14432, %r14431, %r14214;
	add.s32 	%r14433, %r14432, %r13870;
	shf.l.wrap.b32 	%r14434, %r14413, %r14413, 30;
	shf.l.wrap.b32 	%r14435, %r14433, %r14433, 5;
	xor.b32  	%r14436, %r14434, %r14424;
	and.b32  	%r14437, %r14423, %r14436;
	and.b32  	%r14438, %r14434, %r14424;
	xor.b32  	%r14439, %r14437, %r14438;
	add.s32 	%r14440, %r14439, %r14414;
	add.s32 	%r14441, %r14440, %r14435;
	add.s32 	%r14442, %r14441, %r14214;
	add.s32 	%r14443, %r14442, %r13874;
	shf.l.wrap.b32 	%r14444, %r14423, %r14423, 30;
	shf.l.wrap.b32 	%r14445, %r14443, %r14443, 5;
	xor.b32  	%r14446, %r14444, %r14434;
	and.b32  	%r14447, %r14433, %r14446;
	and.b32  	%r14448, %r14444, %r14434;
	xor.b32  	%r14449, %r14447, %r14448;
	add.s32 	%r14450, %r14449, %r14424;
	add.s32 	%r14451, %r14450, %r14445;
	add.s32 	%r14452, %r14451, %r14214;
	add.s32 	%r14453, %r14452, %r13878;
	shf.l.wrap.b32 	%r14454, %r14433, %r14433, 30;
	shf.l.wrap.b32 	%r14455, %r14453, %r14453, 5;
	xor.b32  	%r14456, %r14454, %r14444;
	and.b32  	%r14457, %r14443, %r14456;
	and.b32  	%r14458, %r14454, %r14444;
	xor.b32  	%r14459, %r14457, %r14458;
	add.s32 	%r14460, %r14459, %r14434;
	add.s32 	%r14461, %r14460, %r14455;
	add.s32 	%r14462, %r14461, %r14214;
	add.s32 	%r14463, %r14462, %r13882;
	shf.l.wrap.b32 	%r14464, %r14443, %r14443, 30;
	shf.l.wrap.b32 	%r14465, %r14463, %r14463, 5;
	xor.b32  	%r14466, %r14464, %r14454;
	and.b32  	%r14467, %r14453, %r14466;
	and.b32  	%r14468, %r14464, %r14454;
	xor.b32  	%r14469, %r14467, %r14468;
	add.s32 	%r14470, %r14469, %r14444;
	add.s32 	%r14471, %r14470, %r14465;
	add.s32 	%r14472, %r14471, %r14214;
	add.s32 	%r14473, %r14472, %r13886;
	shf.l.wrap.b32 	%r14474, %r14453, %r14453, 30;
	shf.l.wrap.b32 	%r14475, %r14473, %r14473, 5;
	xor.b32  	%r14476, %r14474, %r14464;
	and.b32  	%r14477, %r14463, %r14476;
	and.b32  	%r14478, %r14474, %r14464;
	xor.b32  	%r14479, %r14477, %r14478;
	add.s32 	%r14480, %r14479, %r14454;
	add.s32 	%r14481, %r14480, %r14475;
	add.s32 	%r14482, %r14481, %r14214;
	add.s32 	%r14483, %r14482, %r13890;
	shf.l.wrap.b32 	%r14484, %r14463, %r14463, 30;
	shf.l.wrap.b32 	%r14485, %r14483, %r14483, 5;
	xor.b32  	%r14486, %r14484, %r14474;
	and.b32  	%r14487, %r14473, %r14486;
	and.b32  	%r14488, %r14484, %r14474;
	xor.b32  	%r14489, %r14487, %r14488;
	add.s32 	%r14490, %r14489, %r14464;
	add.s32 	%r14491, %r14490, %r14485;
	add.s32 	%r14492, %r14491, %r14214;
	add.s32 	%r14493, %r14492, %r13894;
	shf.l.wrap.b32 	%r14494, %r14473, %r14473, 30;
	shf.l.wrap.b32 	%r14495, %r14493, %r14493, 5;
	xor.b32  	%r14496, %r14494, %r14484;
	and.b32  	%r14497, %r14483, %r14496;
	and.b32  	%r14498, %r14494, %r14484;
	xor.b32  	%r14499, %r14497, %r14498;
	add.s32 	%r14500, %r14499, %r14474;
	add.s32 	%r14501, %r14500, %r14495;
	add.s32 	%r14502, %r14501, %r14214;
	add.s32 	%r14503, %r14502, %r13898;
	shf.l.wrap.b32 	%r14504, %r14483, %r14483, 30;
	shf.l.wrap.b32 	%r14505, %r14503, %r14503, 5;
	xor.b32  	%r14506, %r14504, %r14494;
	and.b32  	%r14507, %r14493, %r14506;
	and.b32  	%r14508, %r14504, %r14494;
	xor.b32  	%r14509, %r14507, %r14508;
	add.s32 	%r14510, %r14509, %r14484;
	add.s32 	%r14511, %r14510, %r14505;
	add.s32 	%r14512, %r14511, %r14214;
	add.s32 	%r14513, %r14512, %r13902;
	shf.l.wrap.b32 	%r14514, %r14493, %r14493, 30;
	shf.l.wrap.b32 	%r14515, %r14513, %r14513, 5;
	xor.b32  	%r14516, %r14514, %r14504;
	and.b32  	%r14517, %r14503, %r14516;
	and.b32  	%r14518, %r14514, %r14504;
	xor.b32  	%r14519, %r14517, %r14518;
	add.s32 	%r14520, %r14519, %r14494;
	add.s32 	%r14521, %r14520, %r14515;
	add.s32 	%r14522, %r14521, %r14214;
	add.s32 	%r14523, %r14522, %r13906;
	shf.l.wrap.b32 	%r14524, %r14503, %r14503, 30;
	shf.l.wrap.b32 	%r14525, %r14523, %r14523, 5;
	xor.b32  	%r14526, %r14524, %r14514;
	and.b32  	%r14527, %r14513, %r14526;
	and.b32  	%r14528, %r14524, %r14514;
	xor.b32  	%r14529, %r14527, %r14528;
	add.s32 	%r14530, %r14529, %r14504;
	add.s32 	%r14531, %r14530, %r14525;
	add.s32 	%r14532, %r14531, %r14214;
	add.s32 	%r14533, %r14532, %r13910;
	shf.l.wrap.b32 	%r14534, %r14513, %r14513, 30;
	shf.l.wrap.b32 	%r14535, %r14533, %r14533, 5;
	xor.b32  	%r14536, %r14534, %r14524;
	and.b32  	%r14537, %r14523, %r14536;
	and.b32  	%r14538, %r14534, %r14524;
	xor.b32  	%r14539, %r14537, %r14538;
	add.s32 	%r14540, %r14539, %r14514;
	add.s32 	%r14541, %r14540, %r14535;
	add.s32 	%r14542, %r14541, %r14214;
	add.s32 	%r14543, %r14542, %r13914;
	shf.l.wrap.b32 	%r14544, %r14523, %r14523, 30;
	shf.l.wrap.b32 	%r14545, %r14543, %r14543, 5;
	xor.b32  	%r14546, %r14544, %r14534;
	and.b32  	%r14547, %r14533, %r14546;
	and.b32  	%r14548, %r14544, %r14534;
	xor.b32  	%r14549, %r14547, %r14548;
	add.s32 	%r14550, %r14549, %r14524;
	add.s32 	%r14551, %r14550, %r14545;
	add.s32 	%r14552, %r14551, %r14214;
	add.s32 	%r14553, %r14552, %r13918;
	shf.l.wrap.b32 	%r14554, %r14533, %r14533, 30;
	shf.l.wrap.b32 	%r14555, %r14553, %r14553, 5;
	xor.b32  	%r14556, %r14554, %r14544;
	and.b32  	%r14557, %r14543, %r14556;
	and.b32  	%r14558, %r14554, %r14544;
	xor.b32  	%r14559, %r14557, %r14558;
	add.s32 	%r14560, %r14559, %r14534;
	add.s32 	%r14561, %r14560, %r14555;
	add.s32 	%r14562, %r14561, %r14214;
	add.s32 	%r14563, %r14562, %r13922;
	shf.l.wrap.b32 	%r14564, %r14543, %r14543, 30;
	shf.l.wrap.b32 	%r14565, %r14563, %r14563, 5;
	xor.b32  	%r14566, %r14564, %r14554;
	and.b32  	%r14567, %r14553, %r14566;
	and.b32  	%r14568, %r14564, %r14554;
	xor.b32  	%r14569, %r14567, %r14568;
	add.s32 	%r14570, %r14569, %r14544;
	add.s32 	%r14571, %r14570, %r14565;
	add.s32 	%r14572, %r14571, %r14214;
	add.s32 	%r14573, %r14572, %r13926;
	shf.l.wrap.b32 	%r14574, %r14553, %r14553, 30;
	ld.local.u32 	%r14575, [%rd5+112];
	shf.l.wrap.b32 	%r14576, %r14573, %r14573, 5;
	xor.b32  	%r14577, %r14574, %r14564;
	xor.b32  	%r14578, %r14577, %r14563;
	add.s32 	%r14579, %r14578, %r14554;
	add.s32 	%r14580, %r14579, %r14576;
	add.s32 	%r14581, %r14580, %r14575;
	add.s32 	%r14582, %r14581, %r13930;
	shf.l.wrap.b32 	%r14583, %r14563, %r14563, 30;
	shf.l.wrap.b32 	%r14584, %r14582, %r14582, 5;
	xor.b32  	%r14585, %r14583, %r14574;
	xor.b32  	%r14586, %r14585, %r14573;
	add.s32 	%r14587, %r14586, %r14564;
	add.s32 	%r14588, %r14587, %r14584;
	add.s32 	%r14589, %r14588, %r14575;
	add.s32 	%r14590, %r14589, %r13934;
	shf.l.wrap.b32 	%r14591, %r14573, %r14573, 30;
	shf.l.wrap.b32 	%r14592, %r14590, %r14590, 5;
	xor.b32  	%r14593, %r14591, %r14583;
	xor.b32  	%r14594, %r14593, %r14582;
	add.s32 	%r14595, %r14594, %r14574;
	add.s32 	%r14596, %r14595, %r14592;
	add.s32 	%r14597, %r14596, %r14575;
	add.s32 	%r14598, %r14597, %r13938;
	shf.l.wrap.b32 	%r14599, %r14582, %r14582, 30;
	shf.l.wrap.b32 	%r14600, %r14598, %r14598, 5;
	xor.b32  	%r14601, %r14599, %r14591;
	xor.b32  	%r14602, %r14601, %r14590;
	add.s32 	%r14603, %r14602, %r14583;
	add.s32 	%r14604, %r14603, %r14600;
	add.s32 	%r14605, %r14604, %r14575;
	add.s32 	%r14606, %r14605, %r13942;
	shf.l.wrap.b32 	%r14607, %r14590, %r14590, 30;
	shf.l.wrap.b32 	%r14608, %r14606, %r14606, 5;
	xor.b32  	%r14609, %r14607, %r14599;
	xor.b32  	%r14610, %r14609, %r14598;
	add.s32 	%r14611, %r14610, %r14591;
	add.s32 	%r14612, %r14611, %r14608;
	add.s32 	%r14613, %r14612, %r14575;
	add.s32 	%r14614, %r14613, %r13946;
	shf.l.wrap.b32 	%r14615, %r14598, %r14598, 30;
	shf.l.wrap.b32 	%r14616, %r14614, %r14614, 5;
	xor.b32  	%r14617, %r14615, %r14607;
	xor.b32  	%r14618, %r14617, %r14606;
	add.s32 	%r14619, %r14618, %r14599;
	add.s32 	%r14620, %r14619, %r14616;
	add.s32 	%r14621, %r14620, %r14575;
	add.s32 	%r14622, %r14621, %r13950;
	shf.l.wrap.b32 	%r14623, %r14606, %r14606, 30;
	shf.l.wrap.b32 	%r14624, %r14622, %r14622, 5;
	xor.b32  	%r14625, %r14623, %r14615;
	xor.b32  	%r14626, %r14625, %r14614;
	add.s32 	%r14627, %r14626, %r14607;
	add.s32 	%r14628, %r14627, %r14624;
	add.s32 	%r14629, %r14628, %r14575;
	add.s32 	%r14630, %r14629, %r13954;
	shf.l.wrap.b32 	%r14631, %r14614, %r14614, 30;
	shf.l.wrap.b32 	%r14632, %r14630, %r14630, 5;
	xor.b32  	%r14633, %r14631, %r14623;
	xor.b32  	%r14634, %r14633, %r14622;
	add.s32 	%r14635, %r14634, %r14615;
	add.s32 	%r14636, %r14635, %r14632;
	add.s32 	%r14637, %r14636, %r14575;
	add.s32 	%r14638, %r14637, %r13958;
	shf.l.wrap.b32 	%r14639, %r14622, %r14622, 30;
	shf.l.wrap.b32 	%r14640, %r14638, %r14638, 5;
	xor.b32  	%r14641, %r14639, %r14631;
	xor.b32  	%r14642, %r14641, %r14630;
	add.s32 	%r14643, %r14642, %r14623;
	add.s32 	%r14644, %r14643, %r14640;
	add.s32 	%r14645, %r14644, %r14575;
	add.s32 	%r14646, %r14645, %r13962;
	shf.l.wrap.b32 	%r14647, %r14630, %r14630, 30;
	shf.l.wrap.b32 	%r14648, %r14646, %r14646, 5;
	xor.b32  	%r14649, %r14647, %r14639;
	xor.b32  	%r14650, %r14649, %r14638;
	add.s32 	%r14651, %r14650, %r14631;
	add.s32 	%r14652, %r14651, %r14648;
	add.s32 	%r14653, %r14652, %r14575;
	add.s32 	%r14654, %r14653, %r13966;
	shf.l.wrap.b32 	%r14655, %r14638, %r14638, 30;
	shf.l.wrap.b32 	%r14656, %r14654, %r14654, 5;
	xor.b32  	%r14657, %r14655, %r14647;
	xor.b32  	%r14658, %r14657, %r14646;
	add.s32 	%r14659, %r14658, %r14639;
	add.s32 	%r14660, %r14659, %r14656;
	add.s32 	%r14661, %r14660, %r14575;
	add.s32 	%r14662, %r14661, %r13970;
	shf.l.wrap.b32 	%r14663, %r14646, %r14646, 30;
	shf.l.wrap.b32 	%r14664, %r14662, %r14662, 5;
	xor.b32  	%r14665, %r14663, %r14655;
	xor.b32  	%r14666, %r14665, %r14654;
	add.s32 	%r14667, %r14666, %r14647;
	add.s32 	%r14668, %r14667, %r14664;
	add.s32 	%r14669, %r14668, %r14575;
	add.s32 	%r14670, %r14669, %r13974;
	shf.l.wrap.b32 	%r14671, %r14654, %r14654, 30;
	shf.l.wrap.b32 	%r14672, %r14670, %r14670, 5;
	xor.b32  	%r14673, %r14671, %r14663;
	xor.b32  	%r14674, %r14673, %r14662;
	add.s32 	%r14675, %r14674, %r14655;
	add.s32 	%r14676, %r14675, %r14672;
	add.s32 	%r14677, %r14676, %r14575;
	add.s32 	%r14678, %r14677, %r13978;
	shf.l.wrap.b32 	%r14679, %r14662, %r14662, 30;
	shf.l.wrap.b32 	%r14680, %r14678, %r14678, 5;
	xor.b32  	%r14681, %r14679, %r14671;
	xor.b32  	%r14682, %r14681, %r14670;
	add.s32 	%r14683, %r14682, %r14663;
	add.s32 	%r14684, %r14683, %r14680;
	add.s32 	%r14685, %r14684, %r14575;
	add.s32 	%r14686, %r14685, %r13982;
	shf.l.wrap.b32 	%r14687, %r14670, %r14670, 30;
	shf.l.wrap.b32 	%r14688, %r14686, %r14686, 5;
	xor.b32  	%r14689, %r14687, %r14679;
	xor.b32  	%r14690, %r14689, %r14678;
	add.s32 	%r14691, %r14690, %r14671;
	add.s32 	%r14692, %r14691, %r14688;
	add.s32 	%r14693, %r14692, %r14575;
	add.s32 	%r14694, %r14693, %r13986;
	shf.l.wrap.b32 	%r14695, %r14678, %r14678, 30;
	shf.l.wrap.b32 	%r14696, %r14694, %r14694, 5;
	xor.b32  	%r14697, %r14695, %r14687;
	xor.b32  	%r14698, %r14697, %r14686;
	add.s32 	%r14699, %r14698, %r14679;
	add.s32 	%r14700, %r14699, %r14696;
	add.s32 	%r14701, %r14700, %r14575;
	add.s32 	%r14702, %r14701, %r13990;
	shf.l.wrap.b32 	%r14703, %r14686, %r14686, 30;
	shf.l.wrap.b32 	%r14704, %r14702, %r14702, 5;
	xor.b32  	%r14705, %r14703, %r14695;
	xor.b32  	%r14706, %r14705, %r14694;
	add.s32 	%r14707, %r14706, %r14687;
	add.s32 	%r14708, %r14707, %r14704;
	add.s32 	%r14709, %r14708, %r14575;
	add.s32 	%r14710, %r14709, %r13994;
	shf.l.wrap.b32 	%r14711, %r14694, %r14694, 30;
	shf.l.wrap.b32 	%r14712, %r14710, %r14710, 5;
	xor.b32  	%r14713, %r14711, %r14703;
	xor.b32  	%r14714, %r14713, %r14702;
	add.s32 	%r14715, %r14714, %r14695;
	add.s32 	%r14716, %r14715, %r14712;
	add.s32 	%r14717, %r14716, %r14575;
	add.s32 	%r14718, %r14717, %r13998;
	shf.l.wrap.b32 	%r14719, %r14702, %r14702, 30;
	shf.l.wrap.b32 	%r14720, %r14718, %r14718, 5;
	xor.b32  	%r14721, %r14719, %r14711;
	xor.b32  	%r14722, %r14721, %r14710;
	add.s32 	%r14723, %r14722, %r14703;
	add.s32 	%r14724, %r14723, %r14720;
	add.s32 	%r14725, %r14724, %r14575;
	add.s32 	%r14726, %r14725, %r14002;
	shf.l.wrap.b32 	%r14727, %r14710, %r14710, 30;
	shf.l.wrap.b32 	%r14728, %r14726, %r14726, 5;
	xor.b32  	%r14729, %r14727, %r14719;
	xor.b32  	%r14730, %r14729, %r14718;
	add.s32 	%r14731, %r14730, %r14711;
	add.s32 	%r14732, %r14731, %r14728;
	add.s32 	%r14733, %r14732, %r14575;
	add.s32 	%r14734, %r14733, %r14006;
	shf.l.wrap.b32 	%r14735, %r14718, %r14718, 30;
	add.s32 	%r22062, %r14011, %r14734;
	add.s32 	%r22061, %r14012, %r14726;
	add.s32 	%r22063, %r14009, %r14735;
	add.s32 	%r22064, %r14010, %r14727;
	add.s32 	%r22065, %r14007, %r14719;
	{ // callseq 6, 0
	.param .b64 param0;
	st.param.b64 	[param0], %rd288;
	call.uni 
	free, 
	(
	param0
	);
	} // callseq 6
	bra.uni 	$L__BB0_432;
$L__BB0_227:
	setp.eq.s32 	%p12, %r247, 0;
	{ // callseq 1, 0
	.param .b64 param0;
	st.param.b64 	[param0], 84;
	.param .b64 retval0;
	call.uni (retval0), 
	malloc, 
	(
	param0
	);
	ld.param.b64 	%rd111, [retval0];
	} // callseq 1
	@%p12 bra 	$L__BB0_229;
	ld.local.u8 	%rs72, [%rd7];
	xor.b16  	%rs73, %rs72, 54;
	st.u8 	[%rd111], %rs73;
	xor.b16  	%rs1245, %rs72, 92;
	bra.uni 	$L__BB0_230;
$L__BB0_229:
	mov.b16 	%rs75, 54;
	st.u8 	[%rd111], %rs75;
	mov.b16 	%rs1245, 92;
$L__BB0_230:
	setp.gt.u32 	%p13, %r247, 1;
	st.local.u8 	[%rd4], %rs1245;
	@%p13 bra 	$L__BB0_232;
	mov.b16 	%rs76, 54;
	st.u8 	[%rd111+1], %rs76;
	mov.b16 	%rs77, 92;
	st.local.u8 	[%rd4+1], %rs77;
	bra.uni 	$L__BB0_233;
$L__BB0_232:
	ld.local.u8 	%rs78, [%rd7+1];
	xor.b16  	%rs79, %rs78, 54;
	st.u8 	[%rd111+1], %rs79;
	xor.b16  	%rs80, %rs78, 92;
	st.local.u8 	[%rd4+1], %rs80;
$L__BB0_233:
	setp.gt.u32 	%p14, %r247, 2;
	@%p14 bra 	$L__BB0_235;
	mov.b16 	%rs81, 54;
	st.u8 	[%rd111+2], %rs81;
	mov.b16 	%rs82, 92;
	st.local.u8 	[%rd4+2], %rs82;
	bra.uni 	$L__BB0_236;
$L__BB0_235:
	ld.local.u8 	%rs83, [%rd7+2];
	xor.b16  	%rs84, %rs83, 54;
	st.u8 	[%rd111+2], %rs84;
	xor.b16  	%rs85, %rs83, 92;
	st.local.u8 	[%rd4+2], %rs85;
$L__BB0_236:
	setp.gt.u32 	%p15, %r247, 3;
	@%p15 bra 	$L__BB0_238;
	mov.b16 	%rs86, 54;
	st.u8 	[%rd111+3], %rs86;
	mov.b16 	%rs87, 92;
	st.local.u8 	[%rd4+3], %rs87;
	bra.uni 	$L__BB0_239;
$L__BB0_238:
	ld.local.u8 	%rs88, [%rd7+3];
	xor.b16  	%rs89, %rs88, 54;
	st.u8 	[%rd111+3], %rs89;
	xor.b16  	%rs90, %rs88, 92;
	st.local.u8 	[%rd4+3], %rs90;
$L__BB0_239:
	setp.gt.u32 	%p16, %r247, 4;
	@%p16 bra 	$L__BB0_241;
	mov.b16 	%rs91, 54;
	st.u8 	[%rd111+4], %rs91;
	mov.b16 	%rs92, 92;
	st.local.u8 	[%rd4+4], %rs92;
	bra.uni 	$L__BB0_242;
$L__BB0_241:
	ld.local.u8 	%rs93, [%rd7+4];
	xor.b16  	%rs94, %rs93, 54;
	st.u8 	[%rd111+4], %rs94;
	xor.b16  	%rs95, %rs93, 92;
	st.local.u8 	[%rd4+4], %rs95;
$L__BB0_242:
	setp.gt.u32 	%p17, %r247, 5;
	@%p17 bra 	$L__BB0_244;
	mov.b16 	%rs96, 54;
	st.u8 	[%rd111+5], %rs96;
	mov.b16 	%rs97, 92;
	st.local.u8 	[%rd4+5], %rs97;
	bra.uni 	$L__BB0_245;
$L__BB0_244:
	ld.local.u8 	%rs98, [%rd7+5];
	xor.b16  	%rs99, %rs98, 54;
	st.u8 	[%rd111+5], %rs99;
	xor.b16  	%rs100, %rs98, 92;
	st.local.u8 	[%rd4+5], %rs100;
$L__BB0_245:
	setp.gt.u32 	%p18, %r247, 6;
	@%p18 bra 	$L__BB0_247;
	mov.b16 	%rs101, 54;
	st.u8 	[%rd111+6], %rs101;
	mov.b16 	%rs102, 92;
	st.local.u8 	[%rd4+6], %rs102;
	bra.uni 	$L__BB0_248;
$L__BB0_247:
	ld.local.u8 	%rs103, [%rd7+6];
	xor.b16  	%rs104, %rs103, 54;
	st.u8 	[%rd111+6], %rs104;
	xor.b16  	%rs105, %rs103, 92;
	st.local.u8 	[%rd4+6], %rs105;
$L__BB0_248:
	setp.gt.u32 	%p19, %r247, 7;
	@%p19 bra 	$L__BB0_250;
	mov.b16 	%rs106, 54;
	st.u8 	[%rd111+7], %rs106;
	mov.b16 	%rs107, 92;
	st.local.u8 	[%rd4+7], %rs107;
	bra.uni 	$L__BB0_251;
$L__BB0_250:
	ld.local.u8 	%rs108, [%rd7+7];
	xor.b16  	%rs109, %rs108, 54;
	st.u8 	[%rd111+7], %rs109;
	xor.b16  	%rs110, %rs108, 92;
	st.local.u8 	[%rd4+7], %rs110;
$L__BB0_251:
	setp.gt.u32 	%p20, %r247, 8;
	@%p20 bra 	$L__BB0_253;
	mov.b16 	%rs111, 54;
	st.u8 	[%rd111+8], %rs111;
	mov.b16 	%rs112, 92;
	st.local.u8 	[%rd4+8], %rs112;
$L__BB0_253:
	setp.gt.u32 	%p21, %r247, 9;
	@%p21 bra 	$L__BB0_255;
	mov.b16 	%rs113, 54;
	st.u8 	[%rd111+9], %rs113;
	mov.b16 	%rs114, 92;
	st.local.u8 	[%rd4+9], %rs114;
$L__BB0_255:
	setp.gt.u32 	%p22, %r247, 10;
	@%p22 bra 	$L__BB0_257;
	mov.b16 	%rs115, 54;
	st.u8 	[%rd111+10], %rs115;
	mov.b16 	%rs116, 92;
	st.local.u8 	[%rd4+10], %rs116;
$L__BB0_257:
	setp.gt.u32 	%p23, %r247, 11;
	@%p23 bra 	$L__BB0_259;
	mov.b16 	%rs117, 54;
	st.u8 	[%rd111+11], %rs117;
	mov.b16 	%rs118, 92;
	st.local.u8 	[%rd4+11], %rs118;
$L__BB0_259:
	setp.gt.u32 	%p24, %r247, 12;
	@%p24 bra 	$L__BB0_261;
	mov.b16 	%rs119, 54;
	st.u8 	[%rd111+12], %rs119;
	mov.b16 	%rs120, 92;
	st.local.u8 	[%rd4+12], %rs120;
$L__BB0_261:
	setp.gt.u32 	%p25, %r247, 13;
	@%p25 bra 	$L__BB0_263;
	mov.b16 	%rs121, 54;
	st.u8 	[%rd111+13], %rs121;
	mov.b16 	%rs122, 92;
	st.local.u8 	[%rd4+13], %rs122;
$L__BB0_263:
	setp.gt.u32 	%p26, %r247, 14;
	@%p26 bra 	$L__BB0_265;
	mov.b16 	%rs123, 54;
	st.u8 	[%rd111+14], %rs123;
	mov.b16 	%rs124, 92;
	st.local.u8 	[%rd4+14], %rs124;
$L__BB0_265:
	setp.gt.u32 	%p27, %r247, 15;
	@%p27 bra 	$L__BB0_267;
	mov.b16 	%rs125, 54;
	st.u8 	[%rd111+15], %rs125;
	mov.b16 	%rs126, 92;
	st.local.u8 	[%rd4+15], %rs126;
$L__BB0_267:
	setp.gt.u32 	%p28, %r247, 16;
	@%p28 bra 	$L__BB0_269;
	mov.b16 	%rs127, 54;
	st.u8 	[%rd111+16], %rs127;
	mov.b16 	%rs128, 92;
	st.local.u8 	[%rd4+16], %rs128;
$L__BB0_269:
	setp.gt.u32 	%p29, %r247, 17;
	@%p29 bra 	$L__BB0_271;
	mov.b16 	%rs129, 54;
	st.u8 	[%rd111+17], %rs129;
	mov.b16 	%rs130, 92;
	st.local.u8 	[%rd4+17], %rs130;
$L__BB0_271:
	setp.gt.u32 	%p30, %r247, 18;
	@%p30 bra 	$L__BB0_273;
	mov.b16 	%rs131, 54;
	st.u8 	[%rd111+18], %rs131;
	mov.b16 	%rs132, 92;
	st.local.u8 	[%rd4+18], %rs132;
$L__BB0_273:
	setp.gt.u32 	%p31, %r247, 19;
	@%p31 bra 	$L__BB0_275;
	mov.b16 	%rs133, 54;
	st.u8 	[%rd111+19], %rs133;
	mov.b16 	%rs134, 92;
	st.local.u8 	[%rd4+19], %rs134;
$L__BB0_275:
	setp.gt.u32 	%p32, %r247, 20;
	@%p32 bra 	$L__BB0_277;
	mov.b16 	%rs135, 54;
	st.u8 	[%rd111+20], %rs135;
	mov.b16 	%rs136, 92;
	st.local.u8 	[%rd4+20], %rs136;
$L__BB0_277:
	setp.gt.u32 	%p33, %r247, 21;
	@%p33 bra 	$L__BB0_279;
	mov.b16 	%rs137, 54;
	st.u8 	[%rd111+21], %rs137;
	mov.b16 	%rs138, 92;
	st.local.u8 	[%rd4+21], %rs138;
$L__BB0_279:
	setp.gt.u32 	%p34, %r247, 22;
	@%p34 bra 	$L__BB0_281;
	mov.b16 	%rs139, 54;
	st.u8 	[%rd111+22], %rs139;
	mov.b16 	%rs140, 92;
	st.local.u8 	[%rd4+22], %rs140;
$L__BB0_281:
	setp.gt.u32 	%p35, %r247, 23;
	@%p35 bra 	$L__BB0_283;
	mov.b16 	%rs141, 54;
	st.u8 	[%rd111+23], %rs141;
	mov.b16 	%rs142, 92;
	st.local.u8 	[%rd4+23], %rs142;
$L__BB0_283:
	setp.gt.u32 	%p36, %r247, 24;
	@%p36 bra 	$L__BB0_285;
	mov.b16 	%rs143, 54;
	st.u8 	[%rd111+24], %rs143;
	mov.b16 	%rs144, 92;
	st.local.u8 	[%rd4+24], %rs144;
$L__BB0_285:
	setp.gt.u32 	%p37, %r247, 25;
	@%p37 bra 	$L__BB0_287;
	mov.b16 	%rs145, 54;
	st.u8 	[%rd111+25], %rs145;
	mov.b16 	%rs146, 92;
	st.local.u8 	[%rd4+25], %rs146;
$L__BB0_287:
	setp.gt.u32 	%p38, %r247, 26;
	@%p38 bra 	$L__BB0_289;
	mov.b16 	%rs147, 54;
	st.u8 	[%rd111+26], %rs147;
	mov.b16 	%rs148, 92;
	st.local.u8 	[%rd4+26], %rs148;
$L__BB0_289:
	setp.gt.u32 	%p39, %r247, 27;
	@%p39 bra 	$L__BB0_291;
	mov.b16 	%rs149, 54;
	st.u8 	[%rd111+27], %rs149;
	mov.b16 	%rs150, 92;
	st.local.u8 	[%rd4+27], %rs150;
$L__BB0_291:
	setp.gt.u32 	%p40, %r247, 28;
	@%p40 bra 	$L__BB0_293;
	mov.b16 	%rs151, 54;
	st.u8 	[%rd111+28], %rs151;
	mov.b16 	%rs152, 92;
	st.local.u8 	[%rd4+28], %rs152;
$L__BB0_293:
	setp.gt.u32 	%p41, %r247, 29;
	@%p41 bra 	$L__BB0_295;
	mov.b16 	%rs153, 54;
	st.u8 	[%rd111+29], %rs153;
	mov.b16 	%rs154, 92;
	st.local.u8 	[%rd4+29], %rs154;
$L__BB0_295:
	setp.gt.u32 	%p42, %r247, 30;
	@%p42 bra 	$L__BB0_297;
	mov.b16 	%rs155, 54;
	st.u8 	[%rd111+30], %rs155;
	mov.b16 	%rs156, 92;
	st.local.u8 	[%rd4+30], %rs156;
$L__BB0_297:
	setp.gt.u32 	%p43, %r247, 31;
	@%p43 bra 	$L__BB0_299;
	mov.b16 	%rs157, 54;
	st.u8 	[%rd111+31], %rs157;
	mov.b16 	%rs158, 92;
	st.local.u8 	[%rd4+31], %rs158;
$L__BB0_299:
	setp.gt.u32 	%p44, %r247, 32;
	@%p44 bra 	$L__BB0_301;
	mov.b16 	%rs159, 54;
	st.u8 	[%rd111+32], %rs159;
	mov.b16 	%rs160, 92;
	st.local.u8 	[%rd4+32], %rs160;
$L__BB0_301:
	setp.gt.u32 	%p45, %r247, 33;
	@%p45 bra 	$L__BB0_303;
	mov.b16 	%rs161, 54;
	st.u8 	[%rd111+33], %rs161;
	mov.b16 	%rs162, 92;
	st.local.u8 	[%rd4+33], %rs162;
$L__BB0_303:
	setp.gt.u32 	%p46, %r247, 34;
	@%p46 bra 	$L__BB0_305;
	mov.b16 	%rs163, 54;
	st.u8 	[%rd111+34], %rs163;
	mov.b16 	%rs164, 92;
	st.local.u8 	[%rd4+34], %rs164;
$L__BB0_305:
	setp.gt.u32 	%p47, %r247, 35;
	@%p47 bra 	$L__BB0_307;
	mov.b16 	%rs165, 54;
	st.u8 	[%rd111+35], %rs165;
	mov.b16 	%rs166, 92;
	st.local.u8 	[%rd4+35], %rs166;
$L__BB0_307:
	setp.gt.u32 	%p48, %r247, 36;
	@%p48 bra 	$L__BB0_309;
	mov.b16 	%rs167, 54;
	st.u8 	[%rd111+36], %rs167;
	mov.b16 	%rs168, 92;
	st.local.u8 	[%rd4+36], %rs168;
$L__BB0_309:
	setp.gt.u32 	%p49, %r247, 37;
	@%p49 bra 	$L__BB0_311;
	mov.b16 	%rs169, 54;
	st.u8 	[%rd111+37], %rs169;
	mov.b16 	%rs170, 92;
	st.local.u8 	[%rd4+37], %rs170;
$L__BB0_311:
	setp.gt.u32 	%p50, %r247, 38;
	@%p50 bra 	$L__BB0_313;
	mov.b16 	%rs171, 54;
	st.u8 	[%rd111+38], %rs171;
	mov.b16 	%rs172, 92;
	st.local.u8 	[%rd4+38], %rs172;
$L__BB0_313:
	setp.gt.u32 	%p51, %r247, 39;
	@%p51 bra 	$L__BB0_315;
	mov.b16 	%rs173, 54;
	st.u8 	[%rd111+39], %rs173;
	mov.b16 	%rs174, 92;
	st.local.u8 	[%rd4+39], %rs174;
$L__BB0_315:
	setp.gt.u32 	%p52, %r247, 40;
	@%p52 bra 	$L__BB0_317;
	mov.b16 	%rs175, 54;
	st.u8 	[%rd111+40], %rs175;
	mov.b16 	%rs176, 92;
	st.local.u8 	[%rd4+40], %rs176;
$L__BB0_317:
	setp.gt.u32 	%p53, %r247, 41;
	@%p53 bra 	$L__BB0_319;
	mov.b16 	%rs177, 54;
	st.u8 	[%rd111+41], %rs177;
	mov.b16 	%rs178, 92;
	st.local.u8 	[%rd4+41], %rs178;
$L__BB0_319:
	setp.gt.u32 	%p54, %r247, 42;
	@%p54 bra 	$L__BB0_321;
	mov.b16 	%rs179, 54;
	st.u8 	[%rd111+42], %rs179;
	mov.b16 	%rs180, 92;
	st.local.u8 	[%rd4+42], %rs180;
$L__BB0_321:
	setp.gt.u32 	%p55, %r247, 43;
	@%p55 bra 	$L__BB0_323;
	mov.b16 	%rs181, 54;
	st.u8 	[%rd111+43], %rs181;
	mov.b16 	%rs182, 92;
	st.local.u8 	[%rd4+43], %rs182;
$L__BB0_323:
	setp.gt.u32 	%p56, %r247, 44;
	@%p56 bra 	$L__BB0_325;
	mov.b16 	%rs183, 54;
	st.u8 	[%rd111+44], %rs183;
	mov.b16 	%rs184, 92;
	st.local.u8 	[%rd4+44], %rs184;
$L__BB0_325:
	setp.gt.u32 	%p57, %r247, 45;
	@%p57 bra 	$L__BB0_327;
	mov.b16 	%rs185, 54;
	st.u8 	[%rd111+45], %rs185;
	mov.b16 	%rs186, 92;
	st.local.u8 	[%rd4+45], %rs186;
$L__BB0_327:
	setp.gt.u32 	%p58, %r247, 46;
	@%p58 bra 	$L__BB0_329;
	mov.b16 	%rs187, 54;
	st.u8 	[%rd111+46], %rs187;
	mov.b16 	%rs188, 92;
	st.local.u8 	[%rd4+46], %rs188;
$L__BB0_329:
	setp.gt.u32 	%p59, %r247, 47;
	@%p59 bra 	$L__BB0_331;
	mov.b16 	%rs189, 54;
	st.u8 	[%rd111+47], %rs189;
	mov.b16 	%rs190, 92;
	st.local.u8 	[%rd4+47], %rs190;
$L__BB0_331:
	setp.gt.u32 	%p60, %r247, 48;
	@%p60 bra 	$L__BB0_333;
	mov.b16 	%rs191, 54;
	st.u8 	[%rd111+48], %rs191;
	mov.b16 	%rs192, 92;
	st.local.u8 	[%rd4+48], %rs192;
$L__BB0_333:
	setp.gt.u32 	%p61, %r247, 49;
	@%p61 bra 	$L__BB0_335;
	mov.b16 	%rs193, 54;
	st.u8 	[%rd111+49], %rs193;
	mov.b16 	%rs194, 92;
	st.local.u8 	[%rd4+49], %rs194;
$L__BB0_335:
	setp.gt.u32 	%p62, %r247, 50;
	@%p62 bra 	$L__BB0_337;
	mov.b16 	%rs195, 54;
	st.u8 	[%rd111+50], %rs195;
	mov.b16 	%rs196, 92;
	st.local.u8 	[%rd4+50], %rs196;
$L__BB0_337:
	setp.gt.u32 	%p63, %r247, 51;
	@%p63 bra 	$L__BB0_339;
	mov.b16 	%rs197, 54;
	st.u8 	[%rd111+51], %rs197;
	mov.b16 	%rs198, 92;
	st.local.u8 	[%rd4+51], %rs198;
$L__BB0_339:
	setp.gt.u32 	%p64, %r247, 52;
	@%p64 bra 	$L__BB0_341;
	mov.b16 	%rs199, 54;
	st.u8 	[%rd111+52], %rs199;
	mov.b16 	%rs200, 92;
	st.local.u8 	[%rd4+52], %rs200;
$L__BB0_341:
	setp.gt.u32 	%p65, %r247, 53;
	@%p65 bra 	$L__BB0_343;
	mov.b16 	%rs201, 54;
	st.u8 	[%rd111+53], %rs201;
	mov.b16 	%rs202, 92;
	st.local.u8 	[%rd4+53], %rs202;
$L__BB0_343:
	setp.gt.u32 	%p66, %r247, 54;
	@%p66 bra 	$L__BB0_345;
	mov.b16 	%rs203, 54;
	st.u8 	[%rd111+54], %rs203;
	mov.b16 	%rs204, 92;
	st.local.u8 	[%rd4+54], %rs204;
$L__BB0_345:
	setp.gt.u32 	%p67, %r247, 55;
	@%p67 bra 	$L__BB0_347;
	mov.b16 	%rs205, 54;
	st.u8 	[%rd111+55], %rs205;
	mov.b16 	%rs206, 92;
	st.local.u8 	[%rd4+55], %rs206;
$L__BB0_347:
	setp.gt.u32 	%p68, %r247, 56;
	@%p68 bra 	$L__BB0_349;
	mov.b16 	%rs207, 54;
	st.u8 	[%rd111+56], %rs207;
	mov.b16 	%rs208, 92;
	st.local.u8 	[%rd4+56], %rs208;
$L__BB0_349:
	setp.gt.u32 	%p69, %r247, 57;
	@%p69 bra 	$L__BB0_351;
	mov.b16 	%rs209, 54;
	st.u8 	[%rd111+57], %rs209;
	mov.b16 	%rs210, 92;
	st.local.u8 	[%rd4+57], %rs210;
$L__BB0_351:
	setp.gt.u32 	%p70, %r247, 58;
	@%p70 bra 	$L__BB0_353;
	mov.b16 	%rs211, 54;
	st.u8 	[%rd111+58], %rs211;
	mov.b16 	%rs212, 92;
	st.local.u8 	[%rd4+58], %rs212;
$L__BB0_353:
	setp.gt.u32 	%p71, %r247, 59;
	@%p71 bra 	$L__BB0_355;
	mov.b16 	%rs213, 54;
	st.u8 	[%rd111+59], %rs213;
	mov.b16 	%rs214, 92;
	st.local.u8 	[%rd4+59], %rs214;
$L__BB0_355:
	setp.gt.u32 	%p72, %r247, 60;
	@%p72 bra 	$L__BB0_357;
	mov.b16 	%rs215, 54;
	st.u8 	[%rd111+60], %rs215;
	mov.b16 	%rs216, 92;
	st.local.u8 	[%rd4+60], %rs216;
$L__BB0_357:
	setp.gt.u32 	%p73, %r247, 61;
	@%p73 bra 	$L__BB0_359;
	mov.b16 	%rs217, 54;
	st.u8 	[%rd111+61], %rs217;
	mov.b16 	%rs218, 92;
	st.local.u8 	[%rd4+61], %rs218;
$L__BB0_359:
	setp.gt.u32 	%p74, %r247, 62;
	@%p74 bra 	$L__BB0_361;
	mov.b16 	%rs219, 54;
	st.u8 	[%rd111+62], %rs219;
	mov.b16 	%rs220, 92;
	st.local.u8 	[%rd4+62], %rs220;
$L__BB0_361:
	setp.gt.u32 	%p75, %r247, 63;
	@%p75 bra 	$L__BB0_363;
	mov.b16 	%rs221, 54;
	st.u8 	[%rd111+63], %rs221;
	mov.b16 	%rs222, 92;
	st.local.u8 	[%rd4+63], %rs222;
$L__BB0_363:
	st.u8 	[%rd111+64], %rs1231;
	st.u8 	[%rd111+65], %rs1230;
	st.u8 	[%rd111+66], %rs1229;
	st.u8 	[%rd111+67], %rs1228;
	st.u8 	[%rd111+68], %rs1227;
	st.u8 	[%rd111+69], %rs1226;
	st.u8 	[%rd111+70], %rs1225;
	st.u8 	[%rd111+71], %rs1224;
	st.u8 	[%rd111+72], %rs1232;
	st.u8 	[%rd111+73], %rs1233;
	st.u8 	[%rd111+74], %rs1234;
	st.u8 	[%rd111+75], %rs1235;
	st.u8 	[%rd111+76], %rs1236;
	st.u8 	[%rd111+77], %rs1237;
	st.u8 	[%rd111+78], %rs1238;
	st.u8 	[%rd111+79], %rs1239;
	st.u8 	[%rd111+80], %rs1240;
	st.u8 	[%rd111+81], %rs1241;
	st.u8 	[%rd111+82], %rs1242;
	st.u8 	[%rd111+83], %rs1243;
	mov.b32 	%r22038, 0;
	st.local.u32 	[%rd2+64], %r22038;
	mov.b64 	%rd662, 0;
	st.local.u64 	[%rd2+72], %rd662;
	mov.b32 	%r292, -271733879;
	mov.b32 	%r293, 1732584193;
	st.local.v2.u32 	[%rd2+80], {%r293, %r292};
	mov.b32 	%r294, 271733878;
	mov.b32 	%r295, -1732584194;
	st.local.v2.u32 	[%rd2+88], {%r295, %r294};
	mov.b32 	%r296, 1518500249;
	mov.b32 	%r297, -1009589776;
	st.local.v2.u32 	[%rd2+96], {%r297, %r296};
	mov.b32 	%r298, -1894007588;
	mov.b32 	%r299, 1859775393;
	st.local.v2.u32 	[%rd2+104], {%r299, %r298};
	mov.b32 	%r300, -899497514;
	st.local.u32 	[%rd2+112], %r300;
$L__BB0_364:
	add.s64 	%rd113, %rd111, %rd662;
	ld.u8 	%rs223, [%rd113];
	cvt.u64.u32 	%rd114, %r22038;
	add.s64 	%rd115, %rd2, %rd114;
	st.local.u8 	[%rd115], %rs223;
	ld.local.u32 	%r301, [%rd2+64];
	add.s32 	%r22038, %r301, 1;
	st.local.u32 	[%rd2+64], %r22038;
	setp.ne.s32 	%p76, %r22038, 64;
	@%p76 bra 	$L__BB0_366;
	ld.local.v2.b32 	{%r303, %r304}, [%rd2];
	bfe.u32 	%r305, %r304, 16, 8;
	cvt.u16.u32 	%rs224, %r305;
	bfe.u32 	%r306, %r304, 8, 8;
	bfe.u32 	%r307, %r304, 0, 8;
	bfe.u32 	%r308, %r303, 16, 8;
	cvt.u16.u32 	%rs225, %r308;
	bfe.u32 	%r309, %r303, 8, 8;
	bfe.u32 	%r310, %r303, 0, 8;
	shl.b32 	%r311, %r310, 24;
	shl.b32 	%r312, %r309, 16;
	and.b32  	%r313, %r312, 16711680;
	or.b32  	%r314, %r313, %r311;
	and.b16  	%rs226, %rs225, 255;
	mul.wide.u16 	%r315, %rs226, 256;
	or.b32  	%r316, %r314, %r315;
	bfe.u32 	%r317, %r303, 24, 8;
	or.b32  	%r318, %r316, %r317;
	shl.b32 	%r319, %r307, 24;
	shl.b32 	%r320, %r306, 16;
	and.b32  	%r321, %r320, 16711680;
	or.b32  	%r322, %r321, %r319;
	and.b16  	%rs227, %rs224, 255;
	mul.wide.u16 	%r323, %rs227, 256;
	or.b32  	%r324, %r322, %r323;
	bfe.u32 	%r325, %r304, 24, 8;
	or.b32  	%r326, %r324, %r325;
	ld.local.v2.b32 	{%r327, %r328}, [%rd2+8];
	bfe.u32 	%r329, %r328, 16, 8;
	cvt.u16.u32 	%rs228, %r329;
	bfe.u32 	%r330, %r328, 8, 8;
	bfe.u32 	%r331, %r328, 0, 8;
	bfe.u32 	%r332, %r327, 16, 8;
	cvt.u16.u32 	%rs229, %r332;
	bfe.u32 	%r333, %r327, 8, 8;
	bfe.u32 	%r334, %r327, 0, 8;
	shl.b32 	%r335, %r334, 24;
	shl.b32 	%r336, %r333, 16;
	and.b32  	%r337, %r336, 16711680;
	or.b32  	%r338, %r337, %r335;
	and.b16  	%rs230, %rs229, 255;
	mul.wide.u16 	%r339, %rs230, 256;
	or.b32  	%r340, %r338, %r339;
	bfe.u32 	%r341, %r327, 24, 8;
	or.b32  	%r342, %r340, %r341;
	shl.b32 	%r343, %r331, 24;
	shl.b32 	%r344, %r330, 16;
	and.b32  	%r345, %r344, 16711680;
	or.b32  	%r346, %r345, %r343;
	and.b16  	%rs231, %rs228, 255;
	mul.wide.u16 	%r347, %rs231, 256;
	or.b32  	%r348, %r346, %r347;
	bfe.u32 	%r349, %r328, 24, 8;
	or.b32  	%r350, %r348, %r349;
	ld.local.v2.b32 	{%r351, %r352}, [%rd2+16];
	bfe.u32 	%r353, %r352, 16, 8;
	cvt.u16.u32 	%rs232, %r353;
	bfe.u32 	%r354, %r352, 8, 8;
	bfe.u32 	%r355, %r352, 0, 8;
	bfe.u32 	%r356, %r351, 16, 8;
	cvt.u16.u32 	%rs233, %r356;
	bfe.u32 	%r357, %r351, 8, 8;
	bfe.u32 	%r358, %r351, 0, 8;
	shl.b32 	%r359, %r358, 24;
	shl.b32 	%r360, %r357, 16;
	and.b32  	%r361, %r360, 16711680;
	or.b32  	%r362, %r361, %r359;
	and.b16  	%rs234, %rs233, 255;
	mul.wide.u16 	%r363, %rs234, 256;
	or.b32  	%r364, %r362, %r363;
	bfe.u32 	%r365, %r351, 24, 8;
	or.b32  	%r366, %r364, %r365;
	shl.b32 	%r367, %r355, 24;
	shl.b32 	%r368, %r354, 16;
	and.b32  	%r369, %r368, 16711680;
	or.b32  	%r370, %r369, %r367;
	and.b16  	%rs235, %rs232, 255;
	mul.wide.u16 	%r371, %rs235, 256;
	or.b32  	%r372, %r370, %r371;
	bfe.u32 	%r373, %r352, 24, 8;
	or.b32  	%r374, %r372, %r373;
	ld.local.v2.b32 	{%r375, %r376}, [%rd2+24];
	bfe.u32 	%r377, %r376, 16, 8;
	cvt.u16.u32 	%rs236, %r377;
	bfe.u32 	%r378, %r376, 8, 8;
	bfe.u32 	%r379, %r376, 0, 8;
	bfe.u32 	%r380, %r375, 16, 8;
	cvt.u16.u32 	%rs237, %r380;
	bfe.u32 	%r381, %r375, 8, 8;
	bfe.u32 	%r382, %r375, 0, 8;
	shl.b32 	%r383, %r382, 24;
	shl.b32 	%r384, %r381, 16;
	and.b32  	%r385, %r384, 16711680;
	or.b32  	%r386, %r385, %r383;
	and.b16  	%rs238, %rs237, 255;
	mul.wide.u16 	%r387, %rs238, 256;
	or.b32  	%r388, %r386, %r387;
	bfe.u32 	%r389, %r375, 24, 8;
	or.b32  	%r390, %r388, %r389;
	shl.b32 	%r391, %r379, 24;
	shl.b32 	%r392, %r378, 16;
	and.b32  	%r393, %r392, 16711680;
	or.b32  	%r394, %r393, %r391;
	and.b16  	%rs239, %rs236, 255;
	mul.wide.u16 	%r395, %rs239, 256;
	or.b32  	%r396, %r394, %r395;
	bfe.u32 	%r397, %r376, 24, 8;
	or.b32  	%r398, %r396, %r397;
	ld.local.v2.b32 	{%r399, %r400}, [%rd2+32];
	bfe.u32 	%r401, %r400, 16, 8;
	cvt.u16.u32 	%rs240, %r401;
	bfe.u32 	%r402, %r400, 8, 8;
	bfe.u32 	%r403, %r400, 0, 8;
	bfe.u32 	%r404, %r399, 16, 8;
	cvt.u16.u32 	%rs241, %r404;
	bfe.u32 	%r405, %r399, 8, 8;
	bfe.u32 	%r406, %r399, 0, 8;
	shl.b32 	%r407, %r406, 24;
	shl.b32 	%r408, %r405, 16;
	and.b32  	%r409, %r408, 16711680;
	or.b32  	%r410, %r409, %r407;
	and.b16  	%rs242, %rs241, 255;
	mul.wide.u16 	%r411, %rs242, 256;
	or.b32  	%r412, %r410, %r411;
	bfe.u32 	%r413, %r399, 24, 8;
	or.b32  	%r414, %r412, %r413;
	shl.b32 	%r415, %r403, 24;
	shl.b32 	%r416, %r402, 16;
	and.b32  	%r417, %r416, 16711680;
	or.b32  	%r418, %r417, %r415;
	and.b16  	%rs243, %rs240, 255;
	mul.wide.u16 	%r419, %rs243, 256;
	or.b32  	%r420, %r418, %r419;
	bfe.u32 	%r421, %r400, 24, 8;
	or.b32  	%r422, %r420, %r421;
	ld.local.v2.b32 	{%r423, %r424}, [%rd2+40];
	bfe.u32 	%r425, %r424, 16, 8;
	cvt.u16.u32 	%rs244, %r425;
	bfe.u32 	%r426, %r424, 8, 8;
	bfe.u32 	%r427, %r424, 0, 8;
	bfe.u32 	%r428, %r423, 16, 8;
	cvt.u16.u32 	%rs245, %r428;
	bfe.u32 	%r429, %r423, 8, 8;
	bfe.u32 	%r430, %r423, 0, 8;
	shl.b32 	%r431, %r430, 24;
	shl.b32 	%r432, %r429, 16;
	and.b32  	%r433, %r432, 16711680;
	or.b32  	%r434, %r433, %r431;
	and.b16  	%rs246, %rs245, 255;
	mul.wide.u16 	%r435, %rs246, 256;
	or.b32  	%r436, %r434, %r435;
	bfe.u32 	%r437, %r423, 24, 8;
	or.b32  	%r438, %r436, %r437;
	shl.b32 	%r439, %r427, 24;
	shl.b32 	%r440, %r426, 16;
	and.b32  	%r441, %r440, 16711680;
	or.b32  	%r442, %r441, %r439;
	and.b16  	%rs247, %rs244, 255;
	mul.wide.u16 	%r443, %rs247, 256;
	or.b32  	%r444, %r442, %r443;
	bfe.u32 	%r445, %r424, 24, 8;
	or.b32  	%r446, %r444, %r445;
	ld.local.v2.b32 	{%r447, %r448}, [%rd2+48];
	bfe.u32 	%r449, %r448, 16, 8;
	cvt.u16.u32 	%rs248, %r449;
	bfe.u32 	%r450, %r448, 8, 8;
	bfe.u32 	%r451, %r448, 0, 8;
	bfe.u32 	%r452, %r447, 16, 8;
	cvt.u16.u32 	%rs249, %r452;
	bfe.u32 	%r453, %r447, 8, 8;
	bfe.u32 	%r454, %r447, 0, 8;
	shl.b32 	%r455, %r454, 24;
	shl.b32 	%r456, %r453, 16;
	and.b32  	%r457, %r456, 16711680;
	or.b32  	%r458, %r457, %r455;
	and.b16  	%rs250, %rs249, 255;
	mul.wide.u16 	%r459, %rs250, 256;
	or.b32  	%r460, %r458, %r459;
	bfe.u32 	%r461, %r447, 24, 8;
	or.b32  	%r462, %r460, %r461;
	shl.b32 	%r463, %r451, 24;
	shl.b32 	%r464, %r450, 16;
	and.b32  	%r465, %r464, 16711680;
	or.b32  	%r466, %r465, %r463;
	and.b16  	%rs251, %rs248, 255;
	mul.wide.u16 	%r467, %rs251, 256;
	or.b32  	%r468, %r466, %r467;
	bfe.u32 	%r469, %r448, 24, 8;
	or.b32  	%r470, %r468, %r469;
	ld.local.v2.b32 	{%r471, %r472}, [%rd2+56];
	bfe.u32 	%r473, %r472, 16, 8;
	cvt.u16.u32 	%rs252, %r473;
	bfe.u32 	%r474, %r472, 8, 8;
	bfe.u32 	%r475, %r472, 0, 8;
	bfe.u32 	%r476, %r471, 16, 8;
	cvt.u16.u32 	%rs253, %r476;
	bfe.u32 	%r477, %r471, 8, 8;
	bfe.u32 	%r478, %r471, 0, 8;
	shl.b32 	%r479, %r478, 24;
	shl.b32 	%r480, %r477, 16;
	and.b32  	%r481, %r480, 16711680;
	or.b32  	%r482, %r481, %r479;
	and.b16  	%rs254, %rs253, 255;
	mul.wide.u16 	%r483, %rs254, 256;
	or.b32  	%r484, %r482, %r483;
	bfe.u32 	%r485, %r471, 24, 8;
	or.b32  	%r486, %r484, %r485;
	shl.b32 	%r487, %r475, 24;
	shl.b32 	%r488, %r474, 16;
	and.b32  	%r489, %r488, 16711680;
	or.b32  	%r490, %r489, %r487;
	and.b16  	%rs255, %rs252, 255;
	mul.wide.u16 	%r491, %rs255, 256;
	or.b32  	%r492, %r490, %r491;
	bfe.u32 	%r493, %r472, 24, 8;
	or.b32  	%r494, %r492, %r493;
	xor.b32  	%r495, %r414, %r470;
	xor.b32  	%r496, %r495, %r342;
	xor.b32  	%r497, %r496, %r318;
	shf.l.wrap.b32 	%r498, %r497, %r497, 1;
	xor.b32  	%r499, %r422, %r486;
	xor.b32  	%r500, %r499, %r350;
	xor.b32  	%r501, %r500, %r326;
	shf.l.wrap.b32 	%r502, %r501, %r501, 1;
	xor.b32  	%r503, %r438, %r494;
	xor.b32  	%r504, %r503, %r366;
	xor.b32  	%r505, %r504, %r342;
	shf.l.wrap.b32 	%r506, %r505, %r505, 1;
	xor.b32  	%r507, %r446, %r498;
	xor.b32  	%r508, %r507, %r374;
	xor.b32  	%r509, %r508, %r350;
	shf.l.wrap.b32 	%r510, %r509, %r509, 1;
	xor.b32  	%r511, %r462, %r502;
	xor.b32  	%r512, %r511, %r390;
	xor.b32  	%r513, %r512, %r366;
	shf.l.wrap.b32 	%r514, %r513, %r513, 1;
	xor.b32  	%r515, %r470, %r506;
	xor.b32  	%r516, %r515, %r398;
	xor.b32  	%r517, %r516, %r374;
	shf.l.wrap.b32 	%r518, %r517, %r517, 1;
	xor.b32  	%r519, %r486, %r510;
	xor.b32  	%r520, %r519, %r414;
	xor.b32  	%r521, %r520, %r390;
	shf.l.wrap.b32 	%r522, %r521, %r521, 1;
	xor.b32  	%r523, %r494, %r514;
	xor.b32  	%r524, %r523, %r422;
	xor.b32  	%r525, %r524, %r398;
	shf.l.wrap.b32 	%r526, %r525, %r525, 1;
	xor.b32  	%r527, %r498, %r518;
	xor.b32  	%r528, %r527, %r438;
	xor.b32  	%r529, %r528, %r414;
	shf.l.wrap.b32 	%r530, %r529, %r529, 1;
	xor.b32  	%r531, %r502, %r522;
	xor.b32  	%r532, %r531, %r446;
	xor.b32  	%r533, %r532, %r422;
	shf.l.wrap.b32 	%r534, %r533, %r533, 1;
	xor.b32  	%r535, %r506, %r526;
	xor.b32  	%r536, %r535, %r462;
	xor.b32  	%r537, %r536, %r438;
	shf.l.wrap.b32 	%r538, %r537, %r537, 1;
	xor.b32  	%r539, %r510, %r530;
	xor.b32  	%r540, %r539, %r470;
	xor.b32  	%r541, %r540, %r446;
	shf.l.wrap.b32 	%r542, %r541, %r541, 1;
	xor.b32  	%r543, %r514, %r534;
	xor.b32  	%r544, %r543, %r486;
	xor.b32  	%r545, %r544, %r462;
	shf.l.wrap.b32 	%r546, %r545, %r545, 1;
	xor.b32  	%r547, %r518, %r538;
	xor.b32  	%r548, %r547, %r494;
	xor.b32  	%r549, %r548, %r470;
	shf.l.wrap.b32 	%r550, %r549, %r549, 1;
	xor.b32  	%r551, %r522, %r542;
	xor.b32  	%r552, %r551, %r498;
	xor.b32  	%r553, %r552, %r486;
	shf.l.wrap.b32 	%r554, %r553, %r553, 1;
	xor.b32  	%r555, %r526, %r546;
	xor.b32  	%r556, %r555, %r502;
	xor.b32  	%r557, %r556, %r494;
	shf.l.wrap.b32 	%r558, %r557, %r557, 1;
	xor.b32  	%r559, %r530, %r550;
	xor.b32  	%r560, %r559, %r506;
	xor.b32  	%r561, %r560, %r498;
	shf.l.wrap.b32 	%r562, %r561, %r561, 1;
	xor.b32  	%r563, %r534, %r554;
	xor.b32  	%r564, %r563, %r510;
	xor.b32  	%r565, %r564, %r502;
	shf.l.wrap.b32 	%r566, %r565, %r565, 1;
	xor.b32  	%r567, %r538, %r558;
	xor.b32  	%r568, %r567, %r514;
	xor.b32  	%r569, %r568, %r506;
	shf.l.wrap.b32 	%r570, %r569, %r569, 1;
	xor.b32  	%r571, %r542, %r562;
	xor.b32  	%r572, %r571, %r518;
	xor.b32  	%r573, %r572, %r510;
	shf.l.wrap.b32 	%r574, %r573, %r573, 1;
	xor.b32  	%r575, %r546, %r566;
	xor.b32  	%r576, %r575, %r522;
	xor.b32  	%r577, %r576, %r514;
	shf.l.wrap.b32 	%r578, %r577, %r577, 1;
	xor.b32  	%r579, %r550, %r570;
	xor.b32  	%r580, %r579, %r526;
	xor.b32  	%r581, %r580, %r518;
	shf.l.wrap.b32 	%r582, %r581, %r581, 1;
	xor.b32  	%r583, %r554, %r574;
	xor.b32  	%r584, %r583, %r530;
	xor.b32  	%r585, %r584, %r522;
	shf.l.wrap.b32 	%r586, %r585, %r585, 1;
	xor.b32  	%r587, %r558, %r578;
	xor.b32  	%r588, %r587, %r534;
	xor.b32  	%r589, %r588, %r526;
	shf.l.wrap.b32 	%r590, %r589, %r589, 1;
	xor.b32  	%r591, %r562, %r582;
	xor.b32  	%r592, %r591, %r538;
	xor.b32  	%r593, %r592, %r530;
	shf.l.wrap.b32 	%r594, %r593, %r593, 1;
	xor.b32  	%r595, %r566, %r586;
	xor.b32  	%r596, %r595, %r542;
	xor.b32  	%r597, %r596, %r534;
	shf.l.wrap.b32 	%r598, %r597, %r597, 1;
	xor.b32  	%r599, %r570, %r590;
	xor.b32  	%r600, %r599, %r546;
	xor.b32  	%r601, %r600, %r538;
	shf.l.wrap.b32 	%r602, %r601, %r601, 1;
	xor.b32  	%r603, %r574, %r594;
	xor.b32  	%r604, %r603, %r550;
	xor.b32  	%r605, %r604, %r542;
	shf.l.wrap.b32 	%r606, %r605, %r605, 1;
	xor.b32  	%r607, %r578, %r598;
	xor.b32  	%r608, %r607, %r554;
	xor.b32  	%r609, %r608, %r546;
	shf.l.wrap.b32 	%r610, %r609, %r609, 1;
	xor.b32  	%r611, %r582, %r602;
	xor.b32  	%r612, %r611, %r558;
	xor.b32  	%r613, %r612, %r550;
	shf.l.wrap.b32 	%r614, %r613, %r613, 1;
	xor.b32  	%r615, %r586, %r606;
	xor.b32  	%r616, %r615, %r562;
	xor.b32  	%r617, %r616, %r554;
	shf.l.wrap.b32 	%r618, %r617, %r617, 1;
	xor.b32  	%r619, %r590, %r610;
	xor.b32  	%r620, %r619, %r566;
	xor.b32  	%r621, %r620, %r558;
	shf.l.wrap.b32 	%r622, %r621, %r621, 1;
	xor.b32  	%r623, %r594, %r614;
	xor.b32  	%r624, %r623, %r570;
	xor.b32  	%r625, %r624, %r562;
	shf.l.wrap.b32 	%r626, %r625, %r625, 1;
	xor.b32  	%r627, %r598, %r618;
	xor.b32  	%r628, %r627, %r574;
	xor.b32  	%r629, %r628, %r566;
	shf.l.wrap.b32 	%r630, %r629, %r629, 1;
	xor.b32  	%r631, %r602, %r622;
	xor.b32  	%r632, %r631, %r578;
	xor.b32  	%r633, %r632, %r570;
	shf.l.wrap.b32 	%r634, %r633, %r633, 1;
	xor.b32  	%r635, %r606, %r626;
	xor.b32  	%r636, %r635, %r582;
	xor.b32  	%r637, %r636, %r574;
	shf.l.wrap.b32 	%r638, %r637, %r637, 1;
	xor.b32  	%r639, %r610, %r630;
	xor.b32  	%r640, %r639, %r586;
	xor.b32  	%r641, %r640, %r578;
	shf.l.wrap.b32 	%r642, %r641, %r641, 1;
	xor.b32  	%r643, %r614, %r634;
	xor.b32  	%r644, %r643, %r590;
	xor.b32  	%r645, %r644, %r582;
	shf.l.wrap.b32 	%r646, %r645, %r645, 1;
	xor.b32  	%r647, %r618, %r638;
	xor.b32  	%r648, %r647, %r594;
	xor.b32  	%r649, %r648, %r586;
	shf.l.wrap.b32 	%r650, %r649, %r649, 1;
	xor.b32  	%r651, %r622, %r642;
	xor.b32  	%r652, %r651, %r598;
	xor.b32  	%r653, %r652, %r590;
	shf.l.wrap.b32 	%r654, %r653, %r653, 1;
	xor.b32  	%r655, %r626, %r646;
	xor.b32  	%r656, %r655, %r602;
	xor.b32  	%r657, %r656, %r594;
	shf.l.wrap.b32 	%r658, %r657, %r657, 1;
	xor.b32  	%r659, %r630, %r650;
	xor.b32  	%r660, %r659, %r606;
	xor.b32  	%r661, %r660, %r598;
	shf.l.wrap.b32 	%r662, %r661, %r661, 1;
	xor.b32  	%r663, %r634, %r654;
	xor.b32  	%r664, %r663, %r610;
	xor.b32  	%r665, %r664, %r602;
	shf.l.wrap.b32 	%r666, %r665, %r665, 1;
	xor.b32  	%r667, %r638, %r658;
	xor.b32  	%r668, %r667, %r614;
	xor.b32  	%r669, %r668, %r606;
	shf.l.wrap.b32 	%r670, %r669, %r669, 1;
	xor.b32  	%r671, %r642, %r662;
	xor.b32  	%r672, %r671, %r618;
	xor.b32  	%r673, %r672, %r610;
	shf.l.wrap.b32 	%r674, %r673, %r673, 1;
	xor.b32  	%r675, %r646, %r666;
	xor.b32  	%r676, %r675, %r622;
	xor.b32  	%r677, %r676, %r614;
	shf.l.wrap.b32 	%r678, %r677, %r677, 1;
	xor.b32  	%r679, %r650, %r670;
	xor.b32  	%r680, %r679, %r626;
	xor.b32  	%r681, %r680, %r618;
	shf.l.wrap.b32 	%r682, %r681, %r681, 1;
	xor.b32  	%r683, %r654, %r674;
	xor.b32  	%r684, %r683, %r630;
	xor.b32  	%r685, %r684, %r622;
	shf.l.wrap.b32 	%r686, %r685, %r685, 1;
	xor.b32  	%r687, %r658, %r678;
	xor.b32  	%r688, %r687, %r634;
	xor.b32  	%r689, %r688, %r626;
	shf.l.wrap.b32 	%r690, %r689, %r689, 1;
	xor.b32  	%r691, %r662, %r682;
	xor.b32  	%r692, %r691, %r638;
	xor.b32  	%r693, %r692, %r630;
	shf.l.wrap.b32 	%r694, %r693, %r693, 1;
	xor.b32  	%r695, %r666, %r686;
	xor.b32  	%r696, %r695, %r642;
	xor.b32  	%r697, %r696, %r634;
	shf.l.wrap.b32 	%r698, %r697, %r697, 1;
	xor.b32  	%r699, %r670, %r690;
	xor.b32  	%r700, %r699, %r646;
	xor.b32  	%r701, %r700, %r638;
	shf.l.wrap.b32 	%r702, %r701, %r701, 1;
	xor.b32  	%r703, %r674, %r694;
	xor.b32  	%r704, %r703, %r650;
	xor.b32  	%r705, %r704, %r642;
	shf.l.wrap.b32 	%r706, %r705, %r705, 1;
	xor.b32  	%r707, %r678, %r698;
	xor.b32  	%r708, %r707, %r654;
	xor.b32  	%r709, %r708, %r646;
	shf.l.wrap.b32 	%r710, %r709, %r709, 1;
	xor.b32  	%r711, %r682, %r702;
	xor.b32  	%r712, %r711, %r658;
	xor.b32  	%r713, %r712, %r650;
	shf.l.wrap.b32 	%r714, %r713, %r713, 1;
	xor.b32  	%r715, %r686, %r706;
	xor.b32  	%r716, %r715, %r662;
	xor.b32  	%r717, %r716, %r654;
	shf.l.wrap.b32 	%r718, %r717, %r717, 1;
	xor.b32  	%r719, %r690, %r710;
	xor.b32  	%r720, %r719, %r666;
	xor.b32  	%r721, %r720, %r658;
	shf.l.wrap.b32 	%r722, %r721, %r721, 1;
	xor.b32  	%r723, %r694, %r714;
	xor.b32  	%r724, %r723, %r670;
	xor.b32  	%r725, %r724, %r662;
	shf.l.wrap.b32 	%r726, %r725, %r725, 1;
	xor.b32  	%r727, %r698, %r718;
	xor.b32  	%r728, %r727, %r674;
	xor.b32  	%r729, %r728, %r666;
	shf.l.wrap.b32 	%r730, %r729, %r729, 1;
	xor.b32  	%r731, %r702, %r722;
	xor.b32  	%r732, %r731, %r678;
	xor.b32  	%r733, %r732, %r670;
	shf.l.wrap.b32 	%r734, %r733, %r733, 1;
	xor.b32  	%r735, %r706, %r726;
	xor.b32  	%r736, %r735, %r682;
	xor.b32  	%r737, %r736, %r674;
	shf.l.wrap.b32 	%r738, %r737, %r737, 1;
	xor.b32  	%r739, %r710, %r730;
	xor.b32  	%r740, %r739, %r686;
	xor.b32  	%r741, %r740, %r678;
	shf.l.wrap.b32 	%r742, %r741, %r741, 1;
	xor.b32  	%r743, %r714, %r734;
	xor.b32  	%r744, %r743, %r690;
	xor.b32  	%r745, %r744, %r682;
	shf.l.wrap.b32 	%r746, %r745, %r745, 1;
	xor.b32  	%r747, %r718, %r738;
	xor.b32  	%r748, %r747, %r694;
	xor.b32  	%r749, %r748, %r686;
	shf.l.wrap.b32 	%r750, %r749, %r749, 1;
	ld.local.v2.u32 	{%r751, %r752}, [%rd2+96];
	ld.local.v2.u32 	{%r753, %r754}, [%rd2+88];
	ld.local.v2.u32 	{%r755, %r756}, [%rd2+80];
	shf.l.wrap.b32 	%r757, %r755, %r755, 5;
	and.b32  	%r758, %r756, %r753;
	not.b32 	%r759, %r756;
	and.b32  	%r760, %r754, %r759;
	or.b32  	%r761, %r758, %r760;
	add.s32 	%r762, %r761, %r751;
	add.s32 	%r763, %r762, %r757;
	add.s32 	%r764, %r763, %r752;
	add.s32 	%r765, %r764, %r318;
	shf.l.wrap.b32 	%r766, %r756, %r756, 30;
	shf.l.wrap.b32 	%r767, %r765, %r765, 5;
	and.b32  	%r768, %r755, %r766;
	not.b32 	%r769, %r755;
	and.b32  	%r770, %r753, %r769;
	or.b32  	%r771, %r768, %r770;
	add.s32 	%r772, %r771, %r754;
	add.s32 	%r773, %r772, %r767;
	add.s32 	%r774, %r773, %r752;
	add.s32 	%r775, %r774, %r326;
	shf.l.wrap.b32 	%r776, %r755, %r755, 30;
	shf.l.wrap.b32 	%r777, %r775, %r775, 5;
	and.b32  	%r778, %r765, %r776;
	not.b32 	%r779, %r765;
	and.b32  	%r780, %r766, %r779;
	or.b32  	%r781, %r778, %r780;
	add.s32 	%r782, %r781, %r753;
	add.s32 	%r783, %r782, %r777;
	add.s32 	%r784, %r783, %r752;
	add.s32 	%r785, %r784, %r342;
	shf.l.wrap.b32 	%r786, %r765, %r765, 30;
	shf.l.wrap.b32 	%r787, %r785, %r785, 5;
	and.b32  	%r788, %r775, %r786;
	not.b32 	%r789, %r775;
	and.b32  	%r790, %r776, %r789;
	or.b32  	%r791, %r788, %r790;
	add.s32 	%r792, %r791, %r766;
	add.s32 	%r793, %r792, %r787;
	add.s32 	%r794, %r793, %r752;
	add.s32 	%r795, %r794, %r350;
	shf.l.wrap.b32 	%r796, %r775, %r775, 30;
	shf.l.wrap.b32 	%r797, %r795, %r795, 5;
	and.b32  	%r798, %r785, %r796;
	not.b32 	%r799, %r785;
	and.b32  	%r800, %r786, %r799;
	or.b32  	%r801, %r798, %r800;
	add.s32 	%r802, %r801, %r776;
	add.s32 	%r803, %r802, %r797;
	add.s32 	%r804, %r803, %r752;
	add.s32 	%r805, %r804, %r366;
	shf.l.wrap.b32 	%r806, %r785, %r785, 30;
	shf.l.wrap.b32 	%r807, %r805, %r805, 5;
	and.b32  	%r808, %r795, %r806;
	not.b32 	%r809, %r795;
	and.b32  	%r810, %r796, %r809;
	or.b32  	%r811, %r808, %r810;
	add.s32 	%r812, %r811, %r786;
	add.s32 	%r813, %r812, %r807;
	add.s32 	%r814, %r813, %r752;
	add.s32 	%r815, %r814, %r374;
	shf.l.wrap.b32 	%r816, %r795, %r795, 30;
	shf.l.wrap.b32 	%r817, %r815, %r815, 5;
	and.b32  	%r818, %r805, %r816;
	not.b32 	%r819, %r805;
	and.b32  	%r820, %r806, %r819;
	or.b32  	%r821, %r818, %r820;
	add.s32 	%r822, %r821, %r796;
	add.s32 	%r823, %r822, %r817;
	add.s32 	%r824, %r823, %r752;
	add.s32 	%r825, %r824, %r390;
	shf.l.wrap.b32 	%r826, %r805, %r805, 30;
	shf.l.wrap.b32 	%r827, %r825, %r825, 5;
	and.b32  	%r828, %r815, %r826;
	not.b32 	%r829, %r815;
	and.b32  	%r830, %r816, %r829;
	or.b32  	%r831, %r828, %r830;
	add.s32 	%r832, %r831, %r806;
	add.s32 	%r833, %r832, %r827;
	add.s32 	%r834, %r833, %r752;
	add.s32 	%r835, %r834, %r398;
	shf.l.wrap.b32 	%r836, %r815, %r815, 30;
	shf.l.wrap.b32 	%r837, %r835, %r835, 5;
	and.b32  	%r838, %r825, %r836;
	not.b32 	%r839, %r825;
	and.b32  	%r840, %r826, %r839;
	or.b32  	%r841, %r838, %r840;
	add.s32 	%r842, %r841, %r816;
	add.s32 	%r843, %r842, %r837;
	add.s32 	%r844, %r843, %r752;
	add.s32 	%r845, %r844, %r414;
	shf.l.wrap.b32 	%r846, %r825, %r825, 30;
	shf.l.wrap.b32 	%r847, %r845, %r845, 5;
	and.b32  	%r848, %r835, %r846;
	not.b32 	%r849, %r835;
	and.b32  	%r850, %r836, %r849;
	or.b32  	%r851, %r848, %r850;
	add.s32 	%r852, %r851, %r826;
	add.s32 	%r853, %r852, %r847;
	add.s32 	%r854, %r853, %r752;
	add.s32 	%r855, %r854, %r422;
	shf.l.wrap.b32 	%r856, %r835, %r835, 30;
	shf.l.wrap.b32 	%r857, %r855, %r855, 5;
	and.b32  	%r858, %r845, %r856;
	not.b32 	%r859, %r845;
	and.b32  	%r860, %r846, %r859;
	or.b32  	%r861, %r858, %r860;
	add.s32 	%r862, %r861, %r836;
	add.s32 	%r863, %r862, %r857;
	add.s32 	%r864, %r863, %r752;
	add.s32 	%r865, %r864, %r438;
	shf.l.wrap.b32 	%r866, %r845, %r845, 30;
	shf.l.wrap.b32 	%r867, %r865, %r865, 5;
	and.b32  	%r868, %r855, %r866;
	not.b32 	%r869, %r855;
	and.b32  	%r870, %r856, %r869;
	or.b32  	%r871, %r868, %r870;
	add.s32 	%r872, %r871, %r846;
	add.s32 	%r873, %r872, %r867;
	add.s32 	%r874, %r873, %r752;
	add.s32 	%r875, %r874, %r446;
	shf.l.wrap.b32 	%r876, %r855, %r855, 30;
	shf.l.wrap.b32 	%r877, %r875, %r875, 5;
	and.b32  	%r878, %r865, %r876;
	not.b32 	%r879, %r865;
	and.b32  	%r880, %r866, %r879;
	or.b32  	%r881, %r878, %r880;
	add.s32 	%r882, %r881, %r856;
	add.s32 	%r883, %r882, %r877;
	add.s32 	%r884, %r883, %r752;
	add.s32 	%r885, %r884, %r462;
	shf.l.wrap.b32 	%r886, %r865, %r865, 30;
	shf.l.wrap.b32 	%r887, %r885, %r885, 5;
	and.b32  	%r888, %r875, %r886;
	not.b32 	%r889, %r875;
	and.b32  	%r890, %r876, %r889;
	or.b32  	%r891, %r888, %r890;
	add.s32 	%r892, %r891, %r866;
	add.s32 	%r893, %r892, %r887;
	add.s32 	%r894, %r893, %r752;
	add.s32 	%r895, %r894, %r470;
	shf.l.wrap.b32 	%r896, %r875, %r875, 30;
	shf.l.wrap.b32 	%r897, %r895, %r895, 5;
	and.b32  	%r898, %r885, %r896;
	not.b32 	%r899, %r885;
	and.b32  	%r900, %r886, %r899;
	or.b32  	%r901, %r898, %r900;
	add.s32 	%r902, %r901, %r876;
	add.s32 	%r903, %r902, %r897;
	add.s32 	%r904, %r903, %r752;
	add.s32 	%r905, %r904, %r486;
	shf.l.wrap.b32 	%r906, %r885, %r885, 30;
	shf.l.wrap.b32 	%r907, %r905, %r905, 5;
	and.b32  	%r908, %r895, %r906;
	not.b32 	%r909, %r895;
	and.b32  	%r910, %r896, %r909;
	or.b32  	%r911, %r908, %r910;
	add.s32 	%r912, %r911, %r886;
	add.s32 	%r913, %r912, %r907;
	add.s32 	%r914, %r913, %r752;
	add.s32 	%r915, %r914, %r494;
	shf.l.wrap.b32 	%r916, %r895, %r895, 30;
	shf.l.wrap.b32 	%r917, %r915, %r915, 5;
	and.b32  	%r918, %r905, %r916;
	not.b32 	%r919, %r905;
	and.b32  	%r920, %r906, %r919;
	or.b32  	%r921, %r918, %r920;
	add.s32 	%r922, %r921, %r896;
	add.s32 	%r923, %r922, %r917;
	add.s32 	%r924, %r923, %r752;
	add.s32 	%r925, %r924, %r498;
	shf.l.wrap.b32 	%r926, %r905, %r905, 30;
	shf.l.wrap.b32 	%r927, %r925, %r925, 5;
	and.b32  	%r928, %r915, %r926;
	not.b32 	%r929, %r915;
	and.b32  	%r930, %r916, %r929;
	or.b32  	%r931, %r928, %r930;
	add.s32 	%r932, %r931, %r906;
	add.s32 	%r933, %r932, %r927;
	add.s32 	%r934, %r933, %r752;
	add.s32 	%r935, %r934, %r502;
	shf.l.wrap.b32 	%r936, %r915, %r915, 30;
	shf.l.wrap.b32 	%r937, %r935, %r935, 5;
	and.b32  	%r938, %r925, %r936;
	not.b32 	%r939, %r925;
	and.b32  	%r940, %r926, %r939;
	or.b32  	%r941, %r938, %r940;
	add.s32 	%r942, %r941, %r916;
	add.s32 	%r943, %r942, %r937;
	add.s32 	%r944, %r943, %r752;
	add.s32 	%r945, %r944, %r506;
	shf.l.wrap.b32 	%r946, %r925, %r925, 30;
	shf.l.wrap.b32 	%r947, %r945, %r945, 5;
	and.b32  	%r948, %r935, %r946;
	not.b32 	%r949, %r935;
	and.b32  	%r950, %r936, %r949;
	or.b32  	%r951, %r948, %r950;
	add.s32 	%r952, %r951, %r926;
	add.s32 	%r953, %r952, %r947;
	add.s32 	%r954, %r953, %r752;
	add.s32 	%r955, %r954, %r510;
	shf.l.wrap.b32 	%r956, %r935, %r935, 30;
	ld.local.v2.u32 	{%r957, %r958}, [%rd2+104];
	shf.l.wrap.b32 	%r959, %r955, %r955, 5;
	xor.b32  	%r960, %r956, %r946;
	xor.b32  	%r961, %r960, %r945;
	add.s32 	%r962, %r961, %r936;
	add.s32 	%r963, %r962, %r959;
	add.s32 	%r964, %r963, %r957;
	add.s32 	%r965, %r964, %r514;
	shf.l.wrap.b32 	%r966, %r945, %r945, 30;
	shf.l.wrap.b32 	%r967, %r965, %r965, 5;
	xor.b32  	%r968, %r966, %r956;
	xor.b32  	%r969, %r968, %r955;
	add.s32 	%r970, %r969, %r946;
	add.s32 	%r971, %r970, %r967;
	add.s32 	%r972, %r971, %r957;
	add.s32 	%r973, %r972, %r518;
	shf.l.wrap.b32 	%r974, %r955, %r955, 30;
	shf.l.wrap.b32 	%r975, %r973, %r973, 5;
	xor.b32  	%r976, %r974, %r966;
	xor.b32  	%r977, %r976, %r965;
	add.s32 	%r978, %r977, %r956;
	add.s32 	%r979, %r978, %r975;
	add.s32 	%r980, %r979, %r957;
	add.s32 	%r981, %r980, %r522;
	shf.l.wrap.b32 	%r982, %r965, %r965, 30;
	shf.l.wrap.b32 	%r983, %r981, %r981, 5;
	xor.b32  	%r984, %r982, %r974;
	xor.b32  	%r985, %r984, %r973;
	add.s32 	%r986, %r985, %r966;
	add.s32 	%r987, %r986, %r983;
	add.s32 	%r988, %r987, %r957;
	add.s32 	%r989, %r988, %r526;
	shf.l.wrap.b32 	%r990, %r973, %r973, 30;
	shf.l.wrap.b32 	%r991, %r989, %r989, 5;
	xor.b32  	%r992, %r990, %r982;
	xor.b32  	%r993, %r992, %r981;
	add.s32 	%r994, %r993, %r974;
	add.s32 	%r995, %r994, %r991;
	add.s32 	%r996, %r995, %r957;
	add.s32 	%r997, %r996, %r530;
	shf.l.wrap.b32 	%r998, %r981, %r981, 30;
	shf.l.wrap.b32 	%r999, %r997, %r997, 5;
	xor.b32  	%r1000, %r998, %r990;
	xor.b32  	%r1001, %r1000, %r989;
	add.s32 	%r1002, %r1001, %r982;
	add.s32 	%r1003, %r1002, %r999;
	add.s32 	%r1004, %r1003, %r957;
	add.s32 	%r1005, %r1004, %r534;
	shf.l.wrap.b32 	%r1006, %r989, %r989, 30;
	shf.l.wrap.b32 	%r1007, %r1005, %r1005, 5;
	xor.b32  	%r1008, %r1006, %r998;
	xor.b32  	%r1009, %r1008, %r997;
	add.s32 	%r1010, %r1009, %r990;
	add.s32 	%r1011, %r1010, %r1007;
	add.s32 	%r1012, %r1011, %r957;
	add.s32 	%r1013, %r1012, %r538;
	shf.l.wrap.b32 	%r1014, %r997, %r997, 30;
	shf.l.wrap.b32 	%r1015, %r1013, %r1013, 5;
	xor.b32  	%r1016, %r1014, %r1006;
	xor.b32  	%r1017, %r1016, %r1005;
	add.s32 	%r1018, %r1017, %r998;
	add.s32 	%r1019, %r1018, %r1015;
	add.s32 	%r1020, %r1019, %r957;
	add.s32 	%r1021, %r1020, %r542;
	shf.l.wrap.b32 	%r1022, %r1005, %r1005, 30;
	shf.l.wrap.b32 	%r1023, %r1021, %r1021, 5;
	xor.b32  	%r1024, %r1022, %r1014;
	xor.b32  	%r1025, %r1024, %r1013;
	add.s32 	%r1026, %r1025, %r1006;
	add.s32 	%r1027, %r1026, %r1023;
	add.s32 	%r1028, %r1027, %r957;
	add.s32 	%r1029, %r1028, %r546;
	shf.l.wrap.b32 	%r1030, %r1013, %r1013, 30;
	shf.l.wrap.b32 	%r1031, %r1029, %r1029, 5;
	xor.b32  	%r1032, %r1030, %r1022;
	xor.b32  	%r1033, %r1032, %r1021;
	add.s32 	%r1034, %r1033, %r1014;
	add.s32 	%r1035, %r1034, %r1031;
	add.s32 	%r1036, %r1035, %r957;
	add.s32 	%r1037, %r1036, %r550;
	shf.l.wrap.b32 	%r1038, %r1021, %r1021, 30;
	shf.l.wrap.b32 	%r1039, %r1037, %r1037, 5;
	xor.b32  	%r1040, %r1038, %r1030;
	xor.b32  	%r1041, %r1040, %r1029;
	add.s32 	%r1042, %r1041, %r1022;
	add.s32 	%r1043, %r1042, %r1039;
	add.s32 	%r1044, %r1043, %r957;
	add.s32 	%r1045, %r1044, %r554;
	shf.l.wrap.b32 	%r1046, %r1029, %r1029, 30;
	shf.l.wrap.b32 	%r1047, %r1045, %r1045, 5;
	xor.b32  	%r1048, %r1046, %r1038;
	xor.b32  	%r1049, %r1048, %r1037;
	add.s32 	%r1050, %r1049, %r1030;
	add.s32 	%r1051, %r1050, %r1047;
	add.s32 	%r1052, %r1051, %r957;
	add.s32 	%r1053, %r1052, %r558;
	shf.l.wrap.b32 	%r1054, %r1037, %r1037, 30;
	shf.l.wrap.b32 	%r1055, %r1053, %r1053, 5;
	xor.b32  	%r1056, %r1054, %r1046;
	xor.b32  	%r1057, %r1056, %r1045;
	add.s32 	%r1058, %r1057, %r1038;
	add.s32 	%r1059, %r1058, %r1055;
	add.s32 	%r1060, %r1059, %r957;
	add.s32 	%r1061, %r1060, %r562;
	shf.l.wrap.b32 	%r1062, %r1045, %r1045, 30;
	shf.l.wrap.b32 	%r1063, %r1061, %r1061, 5;
	xor.b32  	%r1064, %r1062, %r1054;
	xor.b32  	%r1065, %r1064, %r1053;
	add.s32 	%r1066, %r1065, %r1046;
	add.s32 	%r1067, %r1066, %r1063;
	add.s32 	%r1068, %r1067, %r957;
	add.s32 	%r1069, %r1068, %r566;
	shf.l.wrap.b32 	%r1070, %r1053, %r1053, 30;
	shf.l.wrap.b32 	%r1071, %r1069, %r1069, 5;
	xor.b32  	%r1072, %r1070, %r1062;
	xor.b32  	%r1073, %r1072, %r1061;
	add.s32 	%r1074, %r1073, %r1054;
	add.s32 	%r1075, %r1074, %r1071;
	add.s32 	%r1076, %r1075, %r957;
	add.s32 	%r1077, %r1076, %r570;
	shf.l.wrap.b32 	%r1078, %r1061, %r1061, 30;
	shf.l.wrap.b32 	%r1079, %r1077, %r1077, 5;
	xor.b32  	%r1080, %r1078, %r1070;
	xor.b32  	%r1081, %r1080, %r1069;
	add.s32 	%r1082, %r1081, %r1062;
	add.s32 	%r1083, %r1082, %r1079;
	add.s32 	%r1084, %r1083, %r957;
	add.s32 	%r1085, %r1084, %r574;
	shf.l.wrap.b32 	%r1086, %r1069, %r1069, 30;
	shf.l.wrap.b32 	%r1087, %r1085, %r1085, 5;
	xor.b32  	%r1088, %r1086, %r1078;
	xor.b32  	%r1089, %r1088, %r1077;
	add.s32 	%r1090, %r1089, %r1070;
	add.s32 	%r1091, %r1090, %r1087;
	add.s32 	%r1092, %r1091, %r957;
	add.s32 	%r1093, %r1092, %r578;
	shf.l.wrap.b32 	%r1094, %r1077, %r1077, 30;
	shf.l.wrap.b32 	%r1095, %r1093, %r1093, 5;
	xor.b32  	%r1096, %r1094, %r1086;
	xor.b32  	%r1097, %r1096, %r1085;
	add.s32 	%r1098, %r1097, %r1078;
	add.s32 	%r1099, %r1098, %r1095;
	add.s32 	%r1100, %r1099, %r957;
	add.s32 	%r1101, %r1100, %r582;
	shf.l.wrap.b32 	%r1102, %r1085, %r1085, 30;
	shf.l.wrap.b32 	%r1103, %r1101, %r1101, 5;
	xor.b32  	%r1104, %r1102, %r1094;
	xor.b32  	%r1105, %r1104, %r1093;
	add.s32 	%r1106, %r1105, %r1086;
	add.s32 	%r1107, %r1106, %r1103;
	add.s32 	%r1108, %r1107, %r957;
	add.s32 	%r1109, %r1108, %r586;
	shf.l.wrap.b32 	%r1110, %r1093, %r1093, 30;
	shf.l.wrap.b32 	%r1111, %r1109, %r1109, 5;
	xor.b32  	%r1112, %r1110, %r1102;
	xor.b32  	%r1113, %r1112, %r1101;
	add.s32 	%r1114, %r1113, %r1094;
	add.s32 	%r1115, %r1114, %r1111;
	add.s32 	%r1116, %r1115, %r957;
	add.s32 	%r1117, %r1116, %r590;
	shf.l.wrap.b32 	%r1118, %r1101, %r1101, 30;
	shf.l.wrap.b32 	%r1119, %r1117, %r1117, 5;
	xor.b32  	%r1120, %r1118, %r1110;
	and.b32  	%r1121, %r1109, %r1120;
	and.b32  	%r1122, %r1118, %r1110;
	xor.b32  	%r1123, %r1121, %r1122;
	add.s32 	%r1124, %r1123, %r1102;
	add.s32 	%r1125, %r1124, %r1119;
	add.s32 	%r1126, %r1125, %r958;
	add.s32 	%r1127, %r1126, %r594;
	shf.l.wrap.b32 	%r1128, %r1109, %r1109, 30;
	shf.l.wrap.b32 	%r1129, %r1127, %r1127, 5;
	xor.b32  	%r1130, %r1128, %r1118;
	and.b32  	%r1131, %r1117, %r1130;
	and.b32  	%r1132, %r1128, %r1118;
	xor.b32  	%r1133, %r1131, %r1132;
	add.s32 	%r1134, %r1133, %r1110;
	add.s32 	%r1135, %r1134, %r1129;
	add.s32 	%r1136, %r1135, %r958;
	add.s32 	%r1137, %r1136, %r598;
	shf.l.wrap.b32 	%r1138, %r1117, %r1117, 30;
	shf.l.wrap.b32 	%r1139, %r1137, %r1137, 5;
	xor.b32  	%r1140, %r1138, %r1128;
	and.b32  	%r1141, %r1127, %r1140;
	and.b32  	%r1142, %r1138, %r1128;
	xor.b32  	%r1143, %r1141, %r1142;
	add.s32 	%r1144, %r1143, %r1118;
	add.s32 	%r1145, %r1144, %r1139;
	add.s32 	%r1146, %r1145, %r958;
	add.s32 	%r1147, %r1146, %r602;
	shf.l.wrap.b32 	%r1148, %r1127, %r1127, 30;
	shf.l.wrap.b32 	%r1149, %r1147, %r1147, 5;
	xor.b32  	%r1150, %r1148, %r1138;
	and.b32  	%r1151, %r1137, %r1150;
	and.b32  	%r1152, %r1148, %r1138;
	xor.b32  	%r1153, %r1151, %r1152;
	add.s32 	%r1154, %r1153, %r1128;
	add.s32 	%r1155, %r1154, %r1149;
	add.s32 	%r1156, %r1155, %r958;
	add.s32 	%r1157, %r1156, %r606;
	shf.l.wrap.b32 	%r1158, %r1137, %r1137, 30;
	shf.l.wrap.b32 	%r1159, %r1157, %r1157, 5;
	xor.b32  	%r1160, %r1158, %r1148;
	and.b32  	%r1161, %r1147, %r1160;
	and.b32  	%r1162, %r1158, %r1148;
	xor.b32  	%r1163, %r1161, %r1162;
	add.s32 	%r1164, %r1163, %r1138;
	add.s32 	%r1165, %r1164, %r1159;
	add.s32 	%r1166, %r1165, %r958;
	add.s32 	%r1167, %r1166, %r610;
	shf.l.wrap.b32 	%r1168, %r1147, %r1147, 30;
	shf.l.wrap.b32 	%r1169, %r1167, %r1167, 5;
	xor.b32  	%r1170, %r1168, %r1158;
	and.b32  	%r1171, %r1157, %r1170;
	and.b32  	%r1172, %r1168, %r1158;
	xor.b32  	%r1173, %r1171, %r1172;
	add.s32 	%r1174, %r1173, %r1148;
	add.s32 	%r1175, %r1174, %r1169;
	add.s32 	%r1176, %r1175, %r958;
	add.s32 	%r1177, %r1176, %r614;
	shf.l.wrap.b32 	%r1178, %r1157, %r1157, 30;
	shf.l.wrap.b32 	%r1179, %r1177, %r1177, 5;
	xor.b32  	%r1180, %r1178, %r1168;
	and.b32  	%r1181, %r1167, %r1180;
	and.b32  	%r1182, %r1178, %r1168;
	xor.b32  	%r1183, %r1181, %r1182;
	add.s32 	%r1184, %r1183, %r1158;
	add.s32 	%r1185, %r1184, %r1179;
	add.s32 	%r1186, %r1185, %r958;
	add.s32 	%r1187, %r1186, %r618;
	shf.l.wrap.b32 	%r1188, %r1167, %r1167, 30;
	shf.l.wrap.b32 	%r1189, %r1187, %r1187, 5;
	xor.b32  	%r1190, %r1188, %r1178;
	and.b32  	%r1191, %r1177, %r1190;
	and.b32  	%r1192, %r1188, %r1178;
	xor.b32  	%r1193, %r1191, %r1192;
	add.s32 	%r1194, %r1193, %r1168;
	add.s32 	%r1195, %r1194, %r1189;
	add.s32 	%r1196, %r1195, %r958;
	add.s32 	%r1197, %r1196, %r622;
	shf.l.wrap.b32 	%r1198, %r1177, %r1177, 30;
	shf.l.wrap.b32 	%r1199, %r1197, %r1197, 5;
	xor.b32  	%r1200, %r1198, %r1188;
	and.b32  	%r1201, %r1187, %r1200;
	and.b32  	%r1202, %r1198, %r1188;
	xor.b32  	%r1203, %r1201, %r1202;
	add.s32 	%r1204, %r1203, %r1178;
	add.s32 	%r1205, %r1204, %r1199;
	add.s32 	%r1206, %r1205, %r958;
	add.s32 	%r1207, %r1206, %r626;
	shf.l.wrap.b32 	%r1208, %r1187, %r1187, 30;
	shf.l.wrap.b32 	%r1209, %r1207, %r1207, 5;
	xor.b32  	%r1210, %r1208, %r1198;
	and.b32  	%r1211, %r1197, %r1210;
	and.b32  	%r1212, %r1208, %r1198;
	xor.b32  	%r1213, %r1211, %r1212;
	add.s32 	%r1214, %r1213, %r1188;
	add.s32 	%r1215, %r1214, %r1209;
	add.s32 	%r1216, %r1215, %r958;
	add.s32 	%r1217, %r1216, %r630;
	shf.l.wrap.b32 	%r1218, %r1197, %r1197, 30;
	shf.l.wrap.b32 	%r1219, %r1217, %r1217, 5;
	xor.b32  	%r1220, %r1218, %r1208;
	and.b32  	%r1221, %r1207, %r1220;
	and.b32  	%r1222, %r1218, %r1208;
	xor.b32  	%r1223, %r1221, %r1222;
	add.s32 	%r1224, %r1223, %r1198;
	add.s32 	%r1225, %r1224, %r1219;
	add.s32 	%r1226, %r1225, %r958;
	add.s32 	%r1227, %r1226, %r634;
	shf.l.wrap.b32 	%r1228, %r1207, %r1207, 30;
	shf.l.wrap.b32 	%r1229, %r1227, %r1227, 5;
	xor.b32  	%r1230, %r1228, %r1218;
	and.b32  	%r1231, %r1217, %r1230;
	and.b32  	%r1232, %r1228, %r1218;
	xor.b32  	%r1233, %r1231, %r1232;
	add.s32 	%r1234, %r1233, %r1208;
	add.s32 	%r1235, %r1234, %r1229;
	add.s32 	%r1236, %r1235, %r958;
	add.s32 	%r1237, %r1236, %r638;
	shf.l.wrap.b32 	%r1238, %r1217, %r1217, 30;
	shf.l.wrap.b32 	%r1239, %r1237, %r1237, 5;
	xor.b32  	%r1240, %r1238, %r1228;
	and.b32  	%r1241, %r1227, %r1240;
	and.b32  	%r1242, %r1238, %r1228;
	xor.b32  	%r1243, %r1241, %r1242;
	add.s32 	%r1244, %r1243, %r1218;
	add.s32 	%r1245, %r1244, %r1239;
	add.s32 	%r1246, %r1245, %r958;
	add.s32 	%r1247, %r1246, %r642;
	shf.l.wrap.b32 	%r1248, %r1227, %r1227, 30;
	shf.l.wrap.b32 	%r1249, %r1247, %r1247, 5;
	xor.b32  	%r1250, %r1248, %r1238;
	and.b32  	%r1251, %r1237, %r1250;
	and.b32  	%r1252, %r1248, %r1238;
	xor.b32  	%r1253, %r1251, %r1252;
	add.s32 	%r1254, %r1253, %r1228;
	add.s32 	%r1255, %r1254, %r1249;
	add.s32 	%r1256, %r1255, %r958;
	add.s32 	%r1257, %r1256, %r646;
	shf.l.wrap.b32 	%r1258, %r1237, %r1237, 30;
	shf.l.wrap.b32 	%r1259, %r1257, %r1257, 5;
	xor.b32  	%r1260, %r1258, %r1248;
	and.b32  	%r1261, %r1247, %r1260;
	and.b32  	%r1262, %r1258, %r1248;
	xor.b32  	%r1263, %r1261, %r1262;
	add.s32 	%r1264, %r1263, %r1238;
	add.s32 	%r1265, %r1264, %r1259;
	add.s32 	%r1266, %r1265, %r958;
	add.s32 	%r1267, %r1266, %r650;
	shf.l.wrap.b32 	%r1268, %r1247, %r1247, 30;
	shf.l.wrap.b32 	%r1269, %r1267, %r1267, 5;
	xor.b32  	%r1270, %r1268, %r1258;
	and.b32  	%r1271, %r1257, %r1270;
	and.b32  	%r1272, %r1268, %r1258;
	xor.b32  	%r1273, %r1271, %r1272;
	add.s32 	%r1274, %r1273, %r1248;
	add.s32 	%r1275, %r1274, %r1269;
	add.s32 	%r1276, %r1275, %r958;
	add.s32 	%r1277, %r1276, %r654;
	shf.l.wrap.b32 	%r1278, %r1257, %r1257, 30;
	shf.l.wrap.b32 	%r1279, %r1277, %r1277, 5;
	xor.b32  	%r1280, %r1278, %r1268;
	and.b32  	%r1281, %r1267, %r1280;
	and.b32  	%r1282, %r1278, %r1268;
	xor.b32  	%r1283, %r1281, %r1282;
	add.s32 	%r1284, %r1283, %r1258;
	add.s32 	%r1285, %r1284, %r1279;
	add.s32 	%r1286, %r1285, %r958;
	add.s32 	%r1287, %r1286, %r658;
	shf.l.wrap.b32 	%r1288, %r1267, %r1267, 30;
	shf.l.wrap.b32 	%r1289, %r1287, %r1287, 5;
	xor.b32  	%r1290, %r1288, %r1278;
	and.b32  	%r1291, %r1277, %r1290;
	and.b32  	%r1292, %r1288, %r1278;
	xor.b32  	%r1293, %r1291, %r1292;
	add.s32 	%r1294, %r1293, %r1268;
	add.s32 	%r1295, %r1294, %r1289;
	add.s32 	%r1296, %r1295, %r958;
	add.s32 	%r1297, %r1296, %r662;
	shf.l.wrap.b32 	%r1298, %r1277, %r1277, 30;
	shf.l.wrap.b32 	%r1299, %r1297, %r1297, 5;
	xor.b32  	%r1300, %r1298, %r1288;
	and.b32  	%r1301, %r1287, %r1300;
	and.b32  	%r1302, %r1298, %r1288;
	xor.b32  	%r1303, %r1301, %r1302;
	add.s32 	%r1304, %r1303, %r1278;
	add.s32 	%r1305, %r1304, %r1299;
	add.s32 	%r1306, %r1305, %r958;
	add.s32 	%r1307, %r1306, %r666;
	shf.l.wrap.b32 	%r1308, %r1287, %r1287, 30;
	shf.l.wrap.b32 	%r1309, %r1307, %r1307, 5;
	xor.b32  	%r1310, %r1308, %r1298;
	and.b32  	%r1311, %r1297, %r1310;
	and.b32  	%r1312, %r1308, %r1298;
	xor.b32  	%r1313, %r1311, %r1312;
	add.s32 	%r1314, %r1313, %r1288;
	add.s32 	%r1315, %r1314, %r1309;
	add.s32 	%r1316, %r1315, %r958;
	add.s32 	%r1317, %r1316, %r670;
	shf.l.wrap.b32 	%r1318, %r1297, %r1297, 30;
	ld.local.u32 	%r1319, [%rd2+112];
	shf.l.wrap.b32 	%r1320, %r1317, %r1317, 5;
	xor.b32  	%r1321, %r1318, %r1308;
	xor.b32  	%r1322, %r1321, %r1307;
	add.s32 	%r1323, %r1322, %r1298;
	add.s32 	%r1324, %r1323, %r1320;
	add.s32 	%r1325, %r1324, %r1319;
	add.s32 	%r1326, %r1325, %r674;
	shf.l.wrap.b32 	%r1327, %r1307, %r1307, 30;
	shf.l.wrap.b32 	%r1328, %r1326, %r1326, 5;
	xor.b32  	%r1329, %r1327, %r1318;
	xor.b32  	%r1330, %r1329, %r1317;
	add.s32 	%r1331, %r1330, %r1308;
	add.s32 	%r1332, %r1331, %r1328;
	add.s32 	%r1333, %r1332, %r1319;
	add.s32 	%r1334, %r1333, %r678;
	shf.l.wrap.b32 	%r1335, %r1317, %r1317, 30;
	shf.l.wrap.b32 	%r1336, %r1334, %r1334, 5;
	xor.b32  	%r1337, %r1335, %r1327;
	xor.b32  	%r1338, %r1337, %r1326;
	add.s32 	%r1339, %r1338, %r1318;
	add.s32 	%r1340, %r1339, %r1336;
	add.s32 	%r1341, %r1340, %r1319;
	add.s32 	%r1342, %r1341, %r682;
	shf.l.wrap.b32 	%r1343, %r1326, %r1326, 30;
	shf.l.wrap.b32 	%r1344, %r1342, %r1342, 5;
	xor.b32  	%r1345, %r1343, %r1335;
	xor.b32  	%r1346, %r1345, %r1334;
	add.s32 	%r1347, %r1346, %r1327;
	add.s32 	%r1348, %r1347, %r1344;
	add.s32 	%r1349, %r1348, %r1319;
	add.s32 	%r1350, %r1349, %r686;
	shf.l.wrap.b32 	%r1351, %r1334, %r1334, 30;
	shf.l.wrap.b32 	%r1352, %r1350, %r1350, 5;
	xor.b32  	%r1353, %r1351, %r1343;
	xor.b32  	%r1354, %r1353, %r1342;
	add.s32 	%r1355, %r1354, %r1335;
	add.s32 	%r1356, %r1355, %r1352;
	add.s32 	%r1357, %r1356, %r1319;
	add.s32 	%r1358, %r1357, %r690;
	shf.l.wrap.b32 	%r1359, %r1342, %r1342, 30;
	shf.l.wrap.b32 	%r1360, %r1358, %r1358, 5;
	xor.b32  	%r1361, %r1359, %r1351;
	xor.b32  	%r1362, %r1361, %r1350;
	add.s32 	%r1363, %r1362, %r1343;
	add.s32 	%r1364, %r1363, %r1360;
	add.s32 	%r1365, %r1364, %r1319;
	add.s32 	%r1366, %r1365, %r694;
	shf.l.wrap.b32 	%r1367, %r1350, %r1350, 30;
	shf.l.wrap.b32 	%r1368, %r1366, %r1366, 5;
	xor.b32  	%r1369, %r1367, %r1359;
	xor.b32  	%r1370, %r1369, %r1358;
	add.s32 	%r1371, %r1370, %r1351;
	add.s32 	%r1372, %r1371, %r1368;
	add.s32 	%r1373, %r1372, %r1319;
	add.s32 	%r1374, %r1373, %r698;
	shf.l.wrap.b32 	%r1375, %r1358, %r1358, 30;
	shf.l.wrap.b32 	%r1376, %r1374, %r1374, 5;
	xor.b32  	%r1377, %r1375, %r1367;
	xor.b32  	%r1378, %r1377, %r1366;
	add.s32 	%r1379, %r1378, %r1359;
	add.s32 	%r1380, %r1379, %r1376;
	add.s32 	%r1381, %r1380, %r1319;
	add.s32 	%r1382, %r1381, %r702;
	shf.l.wrap.b32 	%r1383, %r1366, %r1366, 30;
	shf.l.wrap.b32 	%r1384, %r1382, %r1382, 5;
	xor.b32  	%r1385, %r1383, %r1375;
	xor.b32  	%r1386, %r1385, %r1374;
	add.s32 	%r1387, %r1386, %r1367;
	add.s32 	%r1388, %r1387, %r1384;
	add.s32 	%r1389, %r1388, %r1319;
	add.s32 	%r1390, %r1389, %r706;
	shf.l.wrap.b32 	%r1391, %r1374, %r1374, 30;
	shf.l.wrap.b32 	%r1392, %r1390, %r1390, 5;
	xor.b32  	%r1393, %r1391, %r1383;
	xor.b32  	%r1394, %r1393, %r1382;
	add.s32 	%r1395, %r1394, %r1375;
	add.s32 	%r1396, %r1395, %r1392;
	add.s32 	%r1397, %r1396, %r1319;
	add.s32 	%r1398, %r1397, %r710;
	shf.l.wrap.b32 	%r1399, %r1382, %r1382, 30;
	shf.l.wrap.b32 	%r1400, %r1398, %r1398, 5;
	xor.b32  	%r1401, %r1399, %r1391;
	xor.b32  	%r1402, %r1401, %r1390;
	add.s32 	%r1403, %r1402, %r1383;
	add.s32 	%r1404, %r1403, %r1400;
	add.s32 	%r1405, %r1404, %r1319;
	add.s32 	%r1406, %r1405, %r714;
	shf.l.wrap.b32 	%r1407, %r1390, %r1390, 30;
	shf.l.wrap.b32 	%r1408, %r1406, %r1406, 5;
	xor.b32  	%r1409, %r1407, %r1399;
	xor.b32  	%r1410, %r1409, %r1398;
	add.s32 	%r1411, %r1410, %r1391;
	add.s32 	%r1412, %r1411, %r1408;
	add.s32 	%r1413, %r1412, %r1319;
	add.s32 	%r1414, %r1413, %r718;
	shf.l.wrap.b32 	%r1415, %r1398, %r1398, 30;
	shf.l.wrap.b32 	%r1416, %r1414, %r1414, 5;
	xor.b32  	%r1417, %r1415, %r1407;
	xor.b32  	%r1418, %r1417, %r1406;
	add.s32 	%r1419, %r1418, %r1399;
	add.s32 	%r1420, %r1419, %r1416;
	add.s32 	%r1421, %r1420, %r1319;
	add.s32 	%r1422, %r1421, %r722;
	shf.l.wrap.b32 	%r1423, %r1406, %r1406, 30;
	shf.l.wrap.b32 	%r1424, %r1422, %r1422, 5;
	xor.b32  	%r1425, %r1423, %r1415;
	xor.b32  	%r1426, %r1425, %r1414;
	add.s32 	%r1427, %r1426, %r1407;
	add.s32 	%r1428, %r1427, %r1424;
	add.s32 	%r1429, %r1428, %r1319;
	add.s32 	%r1430, %r1429, %r726;
	shf.l.wrap.b32 	%r1431, %r1414, %r1414, 30;
	shf.l.wrap.b32 	%r1432, %r1430, %r1430, 5;
	xor.b32  	%r1433, %r1431, %r1423;
	xor.b32  	%r1434, %r1433, %r1422;
	add.s32 	%r1435, %r1434, %r1415;
	add.s32 	%r1436, %r1435, %r1432;
	add.s32 	%r1437, %r1436, %r1319;
	add.s32 	%r1438, %r1437, %r730;
	shf.l.wrap.b32 	%r1439, %r1422, %r1422, 30;
	shf.l.wrap.b32 	%r1440, %r1438, %r1438, 5;
	xor.b32  	%r1441, %r1439, %r1431;
	xor.b32  	%r1442, %r1441, %r1430;
	add.s32 	%r1443, %r1442, %r1423;
	add.s32 	%r1444, %r1443, %r1440;
	add.s32 	%r1445, %r1444, %r1319;
	add.s32 	%r1446, %r1445, %r734;
	shf.l.wrap.b32 	%r1447, %r1430, %r1430, 30;
	shf.l.wrap.b32 	%r1448, %r1446, %r1446, 5;
	xor.b32  	%r1449, %r1447, %r1439;
	xor.b32  	%r1450, %r1449, %r1438;
	add.s32 	%r1451, %r1450, %r1431;
	add.s32 	%r1452, %r1451, %r1448;
	add.s32 	%r1453, %r1452, %r1319;
	add.s32 	%r1454, %r1453, %r738;
	shf.l.wrap.b32 	%r1455, %r1438, %r1438, 30;
	shf.l.wrap.b32 	%r1456, %r1454, %r1454, 5;
	xor.b32  	%r1457, %r1455, %r1447;
	xor.b32  	%r1458, %r1457, %r1446;
	add.s32 	%r1459, %r1458, %r1439;
	add.s32 	%r1460, %r1459, %r1456;
	add.s32 	%r1461, %r1460, %r1319;
	add.s32 	%r1462, %r1461, %r742;
	shf.l.wrap.b32 	%r1463, %r1446, %r1446, 30;
	shf.l.wrap.b32 	%r1464, %r1462, %r1462, 5;
	xor.b32  	%r1465, %r1463, %r1455;
	xor.b32  	%r1466, %r1465, %r1454;
	add.s32 	%r1467, %r1466, %r1447;
	add.s32 	%r1468, %r1467, %r1464;
	add.s32 	%r1469, %r1468, %r1319;
	add.s32 	%r1470, %r1469, %r746;
	shf.l.wrap.b32 	%r1471, %r1454, %r1454, 30;
	shf.l.wrap.b32 	%r1472, %r1470, %r1470, 5;
	xor.b32  	%r1473, %r1471, %r1463;
	xor.b32  	%r1474, %r1473, %r1462;
	add.s32 	%r1475, %r1474, %r1455;
	add.s32 	%r1476, %r1475, %r1472;
	add.s32 	%r1477, %r1476, %r1319;
	add.s32 	%r1478, %r1477, %r750;
	shf.l.wrap.b32 	%r1479, %r1462, %r1462, 30;
	add.s32 	%r1480, %r755, %r1478;
	add.s32 	%r1481, %r756, %r1470;
	st.local.v2.u32 	[%rd2+80], {%r1480, %r1481};
	add.s32 	%r1482, %r753, %r1479;
	add.s32 	%r1483, %r754, %r1471;
	st.local.v2.u32 	[%rd2+88], {%r1482, %r1483};
	add.s32 	%r1484, %r751, %r1463;
	st.local.u32 	[%rd2+96], %r1484;
	ld.local.u64 	%rd116, [%rd2+72];
	add.s64 	%rd117, %rd116, 512;
	st.local.u64 	[%rd2+72], %rd117;
	mov.b32 	%r22038, 0;
	st.local.u32 	[%rd2+64], %r22038;
$L__BB0_366:
	add.s64 	%rd662, %rd662, 1;
	setp.ne.s64 	%p77, %rd662, 84;
	@%p77 bra 	$L__BB0_364;
	setp.gt.u32 	%p78, %r22038, 55;
	@%p78 bra 	$L__BB0_382;
	cvt.u64.u32 	%rd182, %r22038;
	add.s64 	%rd183, %rd2, %rd182;
	mov.b16 	%rs295, 128;
	st.local.u8 	[%rd183], %rs295;
	setp.eq.s32 	%p89, %r22038, 55;
	@%p89 bra 	$L__BB0_397;
	sub.s32 	%r84, 55, %r22038;
	and.b32  	%r85, %r84, 15;
	setp.gt.u32 	%p90, %r22038, 39;
	@%p90 bra 	$L__BB0_372;
	and.b32  	%r86, %r84, 48;
	mov.b32 	%r22040, 0;
$L__BB0_371:
	.pragma "nounroll";
	cvt.u64.u32 	%rd184, %r22038;
	add.s64 	%rd185, %rd2, %rd184;
	mov.b16 	%rs296, 0;
	st.local.u8 	[%rd185+1], %rs296;
	st.local.u8 	[%rd185+2], %rs296;
	st.local.u8 	[%rd185+3], %rs296;
	st.local.u8 	[%rd185+4], %rs296;
	st.local.u8 	[%rd185+5], %rs296;
	st.local.u8 	[%rd185+6], %rs296;
	st.local.u8 	[%rd185+7], %rs296;
	st.local.u8 	[%rd185+8], %rs296;
	st.local.u8 	[%rd185+9], %rs296;
	st.local.u8 	[%rd185+10], %rs296;
	st.local.u8 	[%rd185+11], %rs296;
	st.local.u8 	[%rd185+12], %rs296;
	st.local.u8 	[%rd185+13], %rs296;
	st.local.u8 	[%rd185+14], %rs296;
	st.local.u8 	[%rd185+15], %rs296;
	add.s32 	%r22038, %r22038, 16;
	st.local.u8 	[%rd185+16], %rs296;
	add.s32 	%r22040, %r22040, 16;
	setp.eq.s32 	%p91, %r22040, %r86;
	@%p91 bra 	$L__BB0_372;
	bra.uni 	$L__BB0_371;
$L__BB0_372:
	setp.eq.s32 	%p92, %r85, 0;
	@%p92 bra 	$L__BB0_397;
	and.b32  	%r107, %r84, 7;
	setp.lt.u32 	%p93, %r85, 8;
	@%p93 bra 	$L__BB0_375;
	cvt.u64.u32 	%rd186, %r22038;
	add.s64 	%rd187, %rd2, %rd186;
	mov.b16 	%rs297, 0;
	st.local.u8 	[%rd187+1], %rs297;
	st.local.u8 	[%rd187+2], %rs297;
	st.local.u8 	[%rd187+3], %rs297;
	st.local.u8 	[%rd187+4], %rs297;
	st.local.u8 	[%rd187+5], %rs297;
	st.local.u8 	[%rd187+6], %rs297;
	st.local.u8 	[%rd187+7], %rs297;
	add.s32 	%r22038, %r22038, 8;
	st.local.u8 	[%rd187+8], %rs297;
$L__BB0_375:
	setp.eq.s32 	%p94, %r107, 0;
	@%p94 bra 	$L__BB0_397;
	and.b32  	%r110, %r84, 3;
	setp.lt.u32 	%p95, %r107, 4;
	@%p95 bra 	$L__BB0_378;
	cvt.u64.u32 	%rd188, %r22038;
	add.s64 	%rd189, %rd2, %rd188;
	mov.b16 	%rs298, 0;
	st.local.u8 	[%rd189+1], %rs298;
	st.local.u8 	[%rd189+2], %rs298;
	st.local.u8 	[%rd189+3], %rs298;
	add.s32 	%r22038, %r22038, 4;
	st.local.u8 	[%rd189+4], %rs298;
$L__BB0_378:
	setp.eq.s32 	%p96, %r110, 0;
	@%p96 bra 	$L__BB0_397;
	cvt.u64.u32 	%rd190, %r22038;
	add.s64 	%rd37, %rd2, %rd190;
	mov.b16 	%rs299, 0;
	st.local.u8 	[%rd37+1], %rs299;
	setp.eq.s32 	%p97, %r110, 1;
	@%p97 bra 	$L__BB0_397;
	mov.b16 	%rs300, 0;
	st.local.u8 	[%rd37+2], %rs300;
	setp.eq.s32 	%p98, %r110, 2;
	@%p98 bra 	$L__BB0_397;
	mov.b16 	%rs301, 0;
	st.local.u8 	[%rd37+3], %rs301;
	bra.uni 	$L__BB0_397;
$L__BB0_382:
	cvt.u64.u32 	%rd118, %r22038;
	add.s64 	%rd119, %rd2, %rd118;
	mov.b16 	%rs256, 128;
	st.local.u8 	[%rd119], %rs256;
	add.s32 	%r22043, %r22038, 1;
	setp.gt.u32 	%p79, %r22043, 63;
	@%p79 bra 	$L__BB0_396;
	sub.s32 	%r92, 63, %r22038;
	and.b32  	%r93, %r92, 15;
	add.s32 	%r1485, %r22038, -48;
	setp.lt.u32 	%p80, %r1485, 15;
	@%p80 bra 	$L__BB0_386;
	and.b32  	%r94, %r92, -16;
	mov.b32 	%r22042, 0;
$L__BB0_385:
	.pragma "nounroll";
	cvt.u64.u32 	%rd120, %r22043;
	add.s64 	%rd121, %rd2, %rd120;
	mov.b16 	%rs257, 0;
	st.local.u8 	[%rd121], %rs257;
	add.s32 	%r1487, %r22043, 1;
	cvt.u64.u32 	%rd122, %r1487;
	add.s64 	%rd123, %rd2, %rd122;
	st.local.u8 	[%rd123], %rs257;
	add.s32 	%r1488, %r22043, 2;
	cvt.u64.u32 	%rd124, %r1488;
	add.s64 	%rd125, %rd2, %rd124;
	st.local.u8 	[%rd125], %rs257;
	add.s32 	%r1489, %r22043, 3;
	cvt.u64.u32 	%rd126, %r1489;
	add.s64 	%rd127, %rd2, %rd126;
	st.local.u8 	[%rd127], %rs257;
	add.s32 	%r1490, %r22043, 4;
	cvt.u64.u32 	%rd128, %r1490;
	add.s64 	%rd129, %rd2, %rd128;
	st.local.u8 	[%rd129], %rs257;
	add.s32 	%r1491, %r22043, 5;
	cvt.u64.u32 	%rd130, %r1491;
	add.s64 	%rd131, %rd2, %rd130;
	st.local.u8 	[%rd131], %rs257;
	add.s32 	%r1492, %r22043, 6;
	cvt.u64.u32 	%rd132, %r1492;
	add.s64 	%rd133, %rd2, %rd132;
	st.local.u8 	[%rd133], %rs257;
	add.s32 	%r1493, %r22043, 7;
	cvt.u64.u32 	%rd134, %r1493;
	add.s64 	%rd135, %rd2, %rd134;
	st.local.u8 	[%rd135], %rs257;
	add.s32 	%r1494, %r22043, 8;
	cvt.u64.u32 	%rd136, %r1494;
	add.s64 	%rd137, %rd2, %rd136;
	st.local.u8 	[%rd137], %rs257;
	add.s32 	%r1495, %r22043, 9;
	cvt.u64.u32 	%rd138, %r1495;
	add.s64 	%rd139, %rd2, %rd138;
	st.local.u8 	[%rd139], %rs257;
	add.s32 	%r1496, %r22043, 10;
	cvt.u64.u32 	%rd140, %r1496;
	add.s64 	%rd141, %rd2, %rd140;
	st.local.u8 	[%rd141], %rs257;
	add.s32 	%r1497, %r22043, 11;
	cvt.u64.u32 	%rd142, %r1497;
	add.s64 	%rd143, %rd2, %rd142;
	st.local.u8 	[%rd143], %rs257;
	add.s32 	%r1498, %r22043, 12;
	cvt.u64.u32 	%rd144, %r1498;
	add.s64 	%rd145, %rd2, %rd144;
	st.local.u8 	[%rd145], %rs257;
	add.s32 	%r1499, %r22043, 13;
	cvt.u64.u32 	%rd146, %r1499;
	add.s64 	%rd147, %rd2, %rd146;
	st.local.u8 	[%rd147], %rs257;
	add.s32 	%r1500, %r22043, 14;
	cvt.u64.u32 	%rd148, %r1500;
	add.s64 	%rd149, %rd2, %rd148;
	st.local.u8 	[%rd149], %rs257;
	add.s32 	%r1501, %r22043, 15;
	cvt.u64.u32 	%rd150, %r1501;
	add.s64 	%rd151, %rd2, %rd150;
	st.local.u8 	[%rd151], %rs257;
	add.s32 	%r22043, %r22043, 16;
	add.s32 	%r22042, %r22042, 16;
	setp.ne.s32 	%p81, %r22042, %r94;
	@%p81 bra 	$L__BB0_385;
$L__BB0_386:
	setp.eq.s32 	%p82, %r93, 0;
	@%p82 bra 	$L__BB0_396;
	and.b32  	%r100, %r92, 7;
	setp.lt.u32 	%p83, %r93, 8;
	@%p83 bra 	$L__BB0_389;
	cvt.u64.u32 	%rd152, %r22043;
	add.s64 	%rd153, %rd2, %rd152;
	mov.b16 	%rs258, 0;
	st.local.u8 	[%rd153], %rs258;
	add.s32 	%r1502, %r22043, 1;
	cvt.u64.u32 	%rd154, %r1502;
	add.s64 	%rd155, %rd2, %rd154;
	st.local.u8 	[%rd155], %rs258;
	add.s32 	%r1503, %r22043, 2;
	cvt.u64.u32 	%rd156, %r1503;
	add.s64 	%rd157, %rd2, %rd156;
	st.local.u8 	[%rd157], %rs258;
	add.s32 	%r1504, %r22043, 3;
	cvt.u64.u32 	%rd158, %r1504;
	add.s64 	%rd159, %rd2, %rd158;
	st.local.u8 	[%rd159], %rs258;
	add.s32 	%r1505, %r22043, 4;
	cvt.u64.u32 	%rd160, %r1505;
	add.s64 	%rd161, %rd2, %rd160;
	st.local.u8 	[%rd161], %rs258;
	add.s32 	%r1506, %r22043, 5;
	cvt.u64.u32 	%rd162, %r1506;
	add.s64 	%rd163, %rd2, %rd162;
	st.local.u8 	[%rd163], %rs258;
	add.s32 	%r1507, %r22043, 6;
	cvt.u64.u32 	%rd164, %r1507;
	add.s64 	%rd165, %rd2, %rd164;
	st.local.u8 	[%rd165], %rs258;
	add.s32 	%r1508, %r22043, 7;
	cvt.u64.u32 	%rd166, %r1508;
	add.s64 	%rd167, %rd2, %rd166;
	st.local.u8 	[%rd167], %rs258;
	add.s32 	%r22043, %r22043, 8;
$L__BB0_389:
	setp.eq.s32 	%p84, %r100, 0;
	@%p84 bra 	$L__BB0_396;
	and.b32  	%r103, %r92, 3;
	setp.lt.u32 	%p85, %r100, 4;
	@%p85 bra 	$L__BB0_392;
	cvt.u64.u32 	%rd168, %r22043;
	add.s64 	%rd169, %rd2, %rd168;
	mov.b16 	%rs259, 0;
	st.local.u8 	[%rd169], %rs259;
	add.s32 	%r1509, %r22043, 1;
	cvt.u64.u32 	%rd170, %r1509;
	add.s64 	%rd171, %rd2, %rd170;
	st.local.u8 	[%rd171], %rs259;
	add.s32 	%r1510, %r22043, 2;
	cvt.u64.u32 	%rd172, %r1510;
	add.s64 	%rd173, %rd2, %rd172;
	st.local.u8 	[%rd173], %rs259;
	add.s32 	%r1511, %r22043, 3;
	cvt.u64.u32 	%rd174, %r1511;
	add.s64 	%rd175, %rd2, %rd174;
	st.local.u8 	[%rd175], %rs259;
	add.s32 	%r22043, %r22043, 4;
$L__BB0_392:
	setp.eq.s32 	%p86, %r103, 0;
	@%p86 bra 	$L__BB0_396;
	cvt.u64.u32 	%rd176, %r22043;
	add.s64 	%rd177, %rd2, %rd176;
	mov.b16 	%rs260, 0;
	st.local.u8 	[%rd177], %rs260;
	setp.eq.s32 	%p87, %r103, 1;
	@%p87 bra 	$L__BB0_396;
	add.s32 	%r1512, %r22043, 1;
	cvt.u64.u32 	%rd178, %r1512;
	add.s64 	%rd179, %rd2, %rd178;
	mov.b16 	%rs261, 0;
	st.local.u8 	[%rd179], %rs261;
	setp.eq.s32 	%p88, %r103, 2;
	@%p88 bra 	$L__BB0_396;
	add.s32 	%r1513, %r22043, 2;
	cvt.u64.u32 	%rd180, %r1513;
	add.s64 	%rd181, %rd2, %rd180;
	mov.b16 	%rs262, 0;
	st.local.u8 	[%rd181], %rs262;
$L__BB0_396:
	ld.local.v2.b32 	{%r1514, %r1515}, [%rd2];
	bfe.u32 	%r1516, %r1515, 16, 8;
	cvt.u16.u32 	%rs263, %r1516;
	bfe.u32 	%r1517, %r1515, 8, 8;
	bfe.u32 	%r1518, %r1515, 0, 8;
	bfe.u32 	%r1519, %r1514, 16, 8;
	cvt.u16.u32 	%rs264, %r1519;
	bfe.u32 	%r1520, %r1514, 8, 8;
	bfe.u32 	%r1521, %r1514, 0, 8;
	shl.b32 	%r1522, %r1521, 24;
	shl.b32 	%r1523, %r1520, 16;
	and.b32  	%r1524, %r1523, 16711680;
	or.b32  	%r1525, %r1524, %r1522;
	and.b16  	%rs265, %rs264, 255;
	mul.wide.u16 	%r1526, %rs265, 256;
	or.b32  	%r1527, %r1525, %r1526;
	bfe.u32 	%r1528, %r1514, 24, 8;
	or.b32  	%r1529, %r1527, %r1528;
	shl.b32 	%r1530, %r1518, 24;
	shl.b32 	%r1531, %r1517, 16;
	and.b32  	%r1532, %r1531, 16711680;
	or.b32  	%r1533, %r1532, %r1530;
	and.b16  	%rs266, %rs263, 255;
	mul.wide.u16 	%r1534, %rs266, 256;
	or.b32  	%r1535, %r1533, %r1534;
	bfe.u32 	%r1536, %r1515, 24, 8;
	or.b32  	%r1537, %r1535, %r1536;
	ld.local.v2.b32 	{%r1538, %r1539}, [%rd2+8];
	bfe.u32 	%r1540, %r1539, 16, 8;
	cvt.u16.u32 	%rs267, %r1540;
	bfe.u32 	%r1541, %r1539, 8, 8;
	bfe.u32 	%r1542, %r1539, 0, 8;
	bfe.u32 	%r1543, %r1538, 16, 8;
	cvt.u16.u32 	%rs268, %r1543;
	bfe.u32 	%r1544, %r1538, 8, 8;
	bfe.u32 	%r1545, %r1538, 0, 8;
	shl.b32 	%r1546, %r1545, 24;
	shl.b32 	%r1547, %r1544, 16;
	and.b32  	%r1548, %r1547, 16711680;
	or.b32  	%r1549, %r1548, %r1546;
	and.b16  	%rs269, %rs268, 255;
	mul.wide.u16 	%r1550, %rs269, 256;
	or.b32  	%r1551, %r1549, %r1550;
	bfe.u32 	%r1552, %r1538, 24, 8;
	or.b32  	%r1553, %r1551, %r1552;
	shl.b32 	%r1554, %r1542, 24;
	shl.b32 	%r1555, %r1541, 16;
	and.b32  	%r1556, %r1555, 16711680;
	or.b32  	%r1557, %r1556, %r1554;
	and.b16  	%rs270, %rs267, 255;
	mul.wide.u16 	%r1558, %rs270, 256;
	or.b32  	%r1559, %r1557, %r1558;
	bfe.u32 	%r1560, %r1539, 24, 8;
	or.b32  	%r1561, %r1559, %r1560;
	ld.local.v2.b32 	{%r1562, %r1563}, [%rd2+16];
	bfe.u32 	%r1564, %r1563, 16, 8;
	cvt.u16.u32 	%rs271, %r1564;
	bfe.u32 	%r1565, %r1563, 8, 8;
	bfe.u32 	%r1566, %r1563, 0, 8;
	bfe.u32 	%r1567, %r1562, 16, 8;
	cvt.u16.u32 	%rs272, %r1567;
	bfe.u32 	%r1568, %r1562, 8, 8;
	bfe.u32 	%r1569, %r1562, 0, 8;
	shl.b32 	%r1570, %r1569, 24;
	shl.b32 	%r1571, %r1568, 16;
	and.b32  	%r1572, %r1571, 16711680;
	or.b32  	%r1573, %r1572, %r1570;
	and.b16  	%rs273, %rs272, 255;
	mul.wide.u16 	%r1574, %rs273, 256;
	or.b32  	%r1575, %r1573, %r1574;
	bfe.u32 	%r1576, %r1562, 24, 8;
	or.b32  	%r1577, %r1575, %r1576;
	shl.b32 	%r1578, %r1566, 24;
	shl.b32 	%r1579, %r1565, 16;
	and.b32  	%r1580, %r1579, 16711680;
	or.b32  	%r1581, %r1580, %r1578;
	and.b16  	%rs274, %rs271, 255;
	mul.wide.u16 	%r1582, %rs274, 256;
	or.b32  	%r1583, %r1581, %r1582;
	bfe.u32 	%r1584, %r1563, 24, 8;
	or.b32  	%r1585, %r1583, %r1584;
	ld.local.v2.b32 	{%r1586, %r1587}, [%rd2+24];
	bfe.u32 	%r1588, %r1587, 16, 8;
	cvt.u16.u32 	%rs275, %r1588;
	bfe.u32 	%r1589, %r1587, 8, 8;
	bfe.u32 	%r1590, %r1587, 0, 8;
	bfe.u32 	%r1591, %r1586, 16, 8;
	cvt.u16.u32 	%rs276, %r1591;
	bfe.u32 	%r1592, %r1586, 8, 8;
	bfe.u32 	%r1593, %r1586, 0, 8;
	shl.b32 	%r1594, %r1593, 24;
	shl.b32 	%r1595, %r1592, 16;
	and.b32  	%r1596, %r1595, 16711680;
	or.b32  	%r1597, %r1596, %r1594;
	and.b16  	%rs277, %rs276, 255;
	mul.wide.u16 	%r1598, %rs277, 256;
	or.b32  	%r1599, %r1597, %r1598;
	bfe.u32 	%r1600, %r1586, 24, 8;
	or.b32  	%r1601, %r1599, %r1600;
	shl.b32 	%r1602, %r1590, 24;
	shl.b32 	%r1603, %r1589, 16;
	and.b32  	%r1604, %r1603, 16711680;
	or.b32  	%r1605, %r1604, %r1602;
	and.b16  	%rs278, %rs275, 255;
	mul.wide.u16 	%r1606, %rs278, 256;
	or.b32  	%r1607, %r1605, %r1606;
	bfe.u32 	%r1608, %r1587, 24, 8;
	or.b32  	%r1609, %r1607, %r1608;
	ld.local.v2.b32 	{%r1610, %r1611}, [%rd2+32];
	bfe.u32 	%r1612, %r1611, 16, 8;
	cvt.u16.u32 	%rs279, %r1612;
	bfe.u32 	%r1613, %r1611, 8, 8;
	bfe.u32 	%r1614, %r1611, 0, 8;
	bfe.u32 	%r1615, %r1610, 16, 8;
	cvt.u16.u32 	%rs280, %r1615;
	bfe.u32 	%r1616, %r1610, 8, 8;
	bfe.u32 	%r1617, %r1610, 0, 8;
	shl.b32 	%r1618, %r1617, 24;
	shl.b32 	%r1619, %r1616, 16;
	and.b32  	%r1620, %r1619, 16711680;
	or.b32  	%r1621, %r1620, %r1618;
	and.b16  	%rs281, %rs280, 255;
	mul.wide.u16 	%r1622, %rs281, 256;
	or.b32  	%r1623, %r1621, %r1622;
	bfe.u32 	%r1624, %r1610, 24, 8;
	or.b32  	%r1625, %r1623, %r1624;
	shl.b32 	%r1626, %r1614, 24;
	shl.b32 	%r1627, %r1613, 16;
	and.b32  	%r1628, %r1627, 16711680;
	or.b32  	%r1629, %r1628, %r1626;
	and.b16  	%rs282, %rs279, 255;
	mul.wide.u16 	%r1630, %rs282, 256;
	or.b32  	%r1631, %r1629, %r1630;
	bfe.u32 	%r1632, %r1611, 24, 8;
	or.b32  	%r1633, %r1631, %r1632;
	ld.local.v2.b32 	{%r1634, %r1635}, [%rd2+40];
	bfe.u32 	%r1636, %r1635, 16, 8;
	cvt.u16.u32 	%rs283, %r1636;
	bfe.u32 	%r1637, %r1635, 8, 8;
	bfe.u32 	%r1638, %r1635, 0, 8;
	bfe.u32 	%r1639, %r1634, 16, 8;
	cvt.u16.u32 	%rs284, %r1639;
	bfe.u32 	%r1640, %r1634, 8, 8;
	bfe.u32 	%r1641, %r1634, 0, 8;
	shl.b32 	%r1642, %r1641, 24;
	shl.b32 	%r1643, %r1640, 16;
	and.b32  	%r1644, %r1643, 16711680;
	or.b32  	%r1645, %r1644, %r1642;
	and.b16  	%rs285, %rs284, 255;
	mul.wide.u16 	%r1646, %rs285, 256;
	or.b32  	%r1647, %r1645, %r1646;
	bfe.u32 	%r1648, %r1634, 24, 8;
	or.b32  	%r1649, %r1647, %r1648;
	shl.b32 	%r1650, %r1638, 24;
	shl.b32 	%r1651, %r1637, 16;
	and.b32  	%r1652, %r1651, 16711680;
	or.b32  	%r1653, %r1652, %r1650;
	and.b16  	%rs286, %rs283, 255;
	mul.wide.u16 	%r1654, %rs286, 256;
	or.b32  	%r1655, %r1653, %r1654;
	bfe.u32 	%r1656, %r1635, 24, 8;
	or.b32  	%r1657, %r1655, %r1656;
	ld.local.v2.b32 	{%r1658, %r1659}, [%rd2+48];
	bfe.u32 	%r1660, %r1659, 16, 8;
	cvt.u16.u32 	%rs287, %r1660;
	bfe.u32 	%r1661, %r1659, 8, 8;
	bfe.u32 	%r1662, %r1659, 0, 8;
	bfe.u32 	%r1663, %r1658, 16, 8;
	cvt.u16.u32 	%rs288, %r1663;
	bfe.u32 	%r1664, %r1658, 8, 8;
	bfe.u32 	%r1665, %r1658, 0, 8;
	shl.b32 	%r1666, %r1665, 24;
	shl.b32 	%r1667, %r1664, 16;
	and.b32  	%r1668, %r1667, 16711680;
	or.b32  	%r1669, %r1668, %r1666;
	and.b16  	%rs289, %rs288, 255;
	mul.wide.u16 	%r1670, %rs289, 256;
	or.b32  	%r1671, %r1669, %r1670;
	bfe.u32 	%r1672, %r1658, 24, 8;
	or.b32  	%r1673, %r1671, %r1672;
	shl.b32 	%r1674, %r1662, 24;
	shl.b32 	%r1675, %r1661, 16;
	and.b32  	%r1676, %r1675, 16711680;
	or.b32  	%r1677, %r1676, %r1674;
	and.b16  	%rs290, %rs287, 255;
	mul.wide.u16 	%r1678, %rs290, 256;
	or.b32  	%r1679, %r1677, %r1678;
	bfe.u32 	%r1680, %r1659, 24, 8;
	or.b32  	%r1681, %r1679, %r1680;
	ld.local.v2.b32 	{%r1682, %r1683}, [%rd2+56];
	bfe.u32 	%r1684, %r1683, 16, 8;
	cvt.u16.u32 	%rs291, %r1684;
	bfe.u32 	%r1685, %r1683, 8, 8;
	bfe.u32 	%r1686, %r1683, 0, 8;
	bfe.u32 	%r1687, %r1682, 16, 8;
	cvt.u16.u32 	%rs292, %r1687;
	bfe.u32 	%r1688, %r1682, 8, 8;
	bfe.u32 	%r1689, %r1682, 0, 8;
	shl.b32 	%r1690, %r1689, 24;
	shl.b32 	%r1691, %r1688, 16;
	and.b32  	%r1692, %r1691, 16711680;
	or.b32  	%r1693, %r1692, %r1690;
	and.b16  	%rs293, %rs292, 255;
	mul.wide.u16 	%r1694, %rs293, 256;
	or.b32  	%r1695, %r1693, %r1694;
	bfe.u32 	%r1696, %r1682, 24, 8;
	or.b32  	%r1697, %r1695, %r1696;
	shl.b32 	%r1698, %r1686, 24;
	shl.b32 	%r1699, %r1685, 16;
	and.b32  	%r1700, %r1699, 16711680;
	or.b32  	%r1701, %r1700, %r1698;
	and.b16  	%rs294, %rs291, 255;
	mul.wide.u16 	%r1702, %rs294, 256;
	or.b32  	%r1703, %r1701, %r1702;
	bfe.u32 	%r1704, %r1683, 24, 8;
	or.b32  	%r1705, %r1703, %r1704;
	xor.b32  	%r1706, %r1625, %r1681;
	xor.b32  	%r1707, %r1706, %r1553;
	xor.b32  	%r1708, %r1707, %r1529;
	shf.l.wrap.b32 	%r1709, %r1708, %r1708, 1;
	xor.b32  	%r1710, %r1633, %r1697;
	xor.b32  	%r1711, %r1710, %r1561;
	xor.b32  	%r1712, %r1711, %r1537;
	shf.l.wrap.b32 	%r1713, %r1712, %r1712, 1;
	xor.b32  	%r1714, %r1649, %r1705;
	xor.b32  	%r1715, %r1714, %r1577;
	xor.b32  	%r1716, %r1715, %r1553;
	shf.l.wrap.b32 	%r1717, %r1716, %r1716, 1;
	xor.b32  	%r1718, %r1657, %r1709;
	xor.b32  	%r1719, %r1718, %r1585;
	xor.b32  	%r1720, %r1719, %r1561;
	shf.l.wrap.b32 	%r1721, %r1720, %r1720, 1;
	xor.b32  	%r1722, %r1673, %r1713;
	xor.b32  	%r1723, %r1722, %r1601;
	xor.b32  	%r1724, %r1723, %r1577;
	shf.l.wrap.b32 	%r1725, %r1724, %r1724, 1;
	xor.b32  	%r1726, %r1681, %r1717;
	xor.b32  	%r1727, %r1726, %r1609;
	xor.b32  	%r1728, %r1727, %r1585;
	shf.l.wrap.b32 	%r1729, %r1728, %r1728, 1;
	xor.b32  	%r1730, %r1697, %r1721;
	xor.b32  	%r1731, %r1730, %r1625;
	xor.b32  	%r1732, %r1731, %r1601;
	shf.l.wrap.b32 	%r1733, %r1732, %r1732, 1;
	xor.b32  	%r1734, %r1705, %r1725;
	xor.b32  	%r1735, %r1734, %r1633;
	xor.b32  	%r1736, %r1735, %r1609;
	shf.l.wrap.b32 	%r1737, %r1736, %r1736, 1;
	xor.b32  	%r1738, %r1709, %r1729;
	xor.b32  	%r1739, %r1738, %r1649;
	xor.b32  	%r1740, %r1739, %r1625;
	shf.l.wrap.b32 	%r1741, %r1740, %r1740, 1;
	xor.b32  	%r1742, %r1713, %r1733;
	xor.b32  	%r1743, %r1742, %r1657;
	xor.b32  	%r1744, %r1743, %r1633;
	shf.l.wrap.b32 	%r1745, %r1744, %r1744, 1;
	xor.b32  	%r1746, %r1717, %r1737;
	xor.b32  	%r1747, %r1746, %r1673;
	xor.b32  	%r1748, %r1747, %r1649;
	shf.l.wrap.b32 	%r1749, %r1748, %r1748, 1;
	xor.b32  	%r1750, %r1721, %r1741;
	xor.b32  	%r1751, %r1750, %r1681;
	xor.b32  	%r1752, %r1751, %r1657;
	shf.l.wrap.b32 	%r1753, %r1752, %r1752, 1;
	xor.b32  	%r1754, %r1725, %r1745;
	xor.b32  	%r1755, %r1754, %r1697;
	xor.b32  	%r1756, %r1755, %r1673;
	shf.l.wrap.b32 	%r1757, %r1756, %r1756, 1;
	xor.b32  	%r1758, %r1729, %r1749;
	xor.b32  	%r1759, %r1758, %r1705;
	xor.b32  	%r1760, %r1759, %r1681;
	shf.l.wrap.b32 	%r1761, %r1760, %r1760, 1;
	xor.b32  	%r1762, %r1733, %r1753;
	xor.b32  	%r1763, %r1762, %r1709;
	xor.b32  	%r1764, %r1763, %r1697;
	shf.l.wrap.b32 	%r1765, %r1764, %r1764, 1;
	xor.b32  	%r1766, %r1737, %r1757;
	xor.b32  	%r1767, %r1766, %r1713;
	xor.b32  	%r1768, %r1767, %r1705;
	shf.l.wrap.b32 	%r1769, %r1768, %r1768, 1;
	xor.b32  	%r1770, %r1741, %r1761;
	xor.b32  	%r1771, %r1770, %r1717;
	xor.b32  	%r1772, %r1771, %r1709;
	shf.l.wrap.b32 	%r1773, %r1772, %r1772, 1;
	xor.b32  	%r1774, %r1745, %r1765;
	xor.b32  	%r1775, %r1774, %r1721;
	xor.b32  	%r1776, %r1775, %r1713;
	shf.l.wrap.b32 	%r1777, %r1776, %r1776, 1;
	xor.b32  	%r1778, %r1749, %r1769;
	xor.b32  	%r1779, %r1778, %r1725;
	xor.b32  	%r1780, %r1779, %r1717;
	shf.l.wrap.b32 	%r1781, %r1780, %r1780, 1;
	xor.b32  	%r1782, %r1753, %r1773;
	xor.b32  	%r1783, %r1782, %r1729;
	xor.b32  	%r1784, %r1783, %r1721;
	shf.l.wrap.b32 	%r1785, %r1784, %r1784, 1;
	xor.b32  	%r1786, %r1757, %r1777;
	xor.b32  	%r1787, %r1786, %r1733;
	xor.b32  	%r1788, %r1787, %r1725;
	shf.l.wrap.b32 	%r1789, %r1788, %r1788, 1;
	xor.b32  	%r1790, %r1761, %r1781;
	xor.b32  	%r1791, %r1790, %r1737;
	xor.b32  	%r1792, %r1791, %r1729;
	shf.l.wrap.b32 	%r1793, %r1792, %r1792, 1;
	xor.b32  	%r1794, %r1765, %r1785;
	xor.b32  	%r1795, %r1794, %r1741;
	xor.b32  	%r1796, %r1795, %r1733;
	shf.l.wrap.b32 	%r1797, %r1796, %r1796, 1;
	xor.b32  	%r1798, %r1769, %r1789;
	xor.b32  	%r1799, %r1798, %r1745;
	xor.b32  	%r1800, %r1799, %r1737;
	shf.l.wrap.b32 	%r1801, %r1800, %r1800, 1;
	xor.b32  	%r1802, %r1773, %r1793;
	xor.b32  	%r1803, %r1802, %r1749;
	xor.b32  	%r1804, %r1803, %r1741;
	shf.l.wrap.b32 	%r1805, %r1804, %r1804, 1;
	xor.b32  	%r1806, %r1777, %r1797;
	xor.b32  	%r1807, %r1806, %r1753;
	xor.b32  	%r1808, %r1807, %r1745;
	shf.l.wrap.b32 	%r1809, %r1808, %r1808, 1;
	xor.b32  	%r1810, %r1781, %r1801;
	xor.b32  	%r1811, %r1810, %r1757;
	xor.b32  	%r1812, %r1811, %r1749;
	shf.l.wrap.b32 	%r1813, %r1812, %r1812, 1;
	xor.b32  	%r1814, %r1785, %r1805;
	xor.b32  	%r1815, %r1814, %r1761;
	xor.b32  	%r1816, %r1815, %r1753;
	shf.l.wrap.b32 	%r1817, %r1816, %r1816, 1;
	xor.b32  	%r1818, %r1789, %r1809;
	xor.b32  	%r1819, %r1818, %r1765;
	xor.b32  	%r1820, %r1819, %r1757;
	shf.l.wrap.b32 	%r1821, %r1820, %r1820, 1;
	xor.b32  	%r1822, %r1793, %r1813;
	xor.b32  	%r1823, %r1822, %r1769;
	xor.b32  	%r1824, %r1823, %r1761;
	shf.l.wrap.b32 	%r1825, %r1824, %r1824, 1;
	xor.b32  	%r1826, %r1797, %r1817;
	xor.b32  	%r1827, %r1826, %r1773;
	xor.b32  	%r1828, %r1827, %r1765;
	shf.l.wrap.b32 	%r1829, %r1828, %r1828, 1;
	xor.b32  	%r1830, %r1801, %r1821;
	xor.b32  	%r1831, %r1830, %r1777;
	xor.b32  	%r1832, %r1831, %r1769;
	shf.l.wrap.b32 	%r1833, %r1832, %r1832, 1;
	xor.b32  	%r1834, %r1805, %r1825;
	xor.b32  	%r1835, %r1834, %r1781;
	xor.b32  	%r1836, %r1835, %r1773;
	shf.l.wrap.b32 	%r1837, %r1836, %r1836, 1;
	xor.b32  	%r1838, %r1809, %r1829;
	xor.b32  	%r1839, %r1838, %r1785;
	xor.b32  	%r1840, %r1839, %r1777;
	shf.l.wrap.b32 	%r1841, %r1840, %r1840, 1;
	xor.b32  	%r1842, %r1813, %r1833;
	xor.b32  	%r1843, %r1842, %r1789;
	xor.b32  	%r1844, %r1843, %r1781;
	shf.l.wrap.b32 	%r1845, %r1844, %r1844, 1;
	xor.b32  	%r1846, %r1817, %r1837;
	xor.b32  	%r1847, %r1846, %r1793;
	xor.b32  	%r1848, %r1847, %r1785;
	shf.l.wrap.b32 	%r1849, %r1848, %r1848, 1;
	xor.b32  	%r1850, %r1821, %r1841;
	xor.b32  	%r1851, %r1850, %r1797;
	xor.b32  	%r1852, %r1851, %r1789;
	shf.l.wrap.b32 	%r1853, %r1852, %r1852, 1;
	xor.b32  	%r1854, %r1825, %r1845;
	xor.b32  	%r1855, %r1854, %r1801;
	xor.b32  	%r1856, %r1855, %r1793;
	shf.l.wrap.b32 	%r1857, %r1856, %r1856, 1;
	xor.b32  	%r1858, %r1829, %r1849;
	xor.b32  	%r1859, %r1858, %r1805;
	xor.b32  	%r1860, %r1859, %r1797;
	shf.l.wrap.b32 	%r1861, %r1860, %r1860, 1;
	xor.b32  	%r1862, %r1833, %r1853;
	xor.b32  	%r1863, %r1862, %r1809;
	xor.b32  	%r1864, %r1863, %r1801;
	shf.l.wrap.b32 	%r1865, %r1864, %r1864, 1;
	xor.b32  	%r1866, %r1837, %r1857;
	xor.b32  	%r1867, %r1866, %r1813;
	xor.b32  	%r1868, %r1867, %r1805;
	shf.l.wrap.b32 	%r1869, %r1868, %r1868, 1;
	xor.b32  	%r1870, %r1841, %r1861;
	xor.b32  	%r1871, %r1870, %r1817;
	xor.b32  	%r1872, %r1871, %r1809;
	shf.l.wrap.b32 	%r1873, %r1872, %r1872, 1;
	xor.b32  	%r1874, %r1845, %r1865;
	xor.b32  	%r1875, %r1874, %r1821;
	xor.b32  	%r1876, %r1875, %r1813;
	shf.l.wrap.b32 	%r1877, %r1876, %r1876, 1;
	xor.b32  	%r1878, %r1849, %r1869;
	xor.b32  	%r1879, %r1878, %r1825;
	xor.b32  	%r1880, %r1879, %r1817;
	shf.l.wrap.b32 	%r1881, %r1880, %r1880, 1;
	xor.b32  	%r1882, %r1853, %r1873;
	xor.b32  	%r1883, %r1882, %r1829;
	xor.b32  	%r1884, %r1883, %r1821;
	shf.l.wrap.b32 	%r1885, %r1884, %r1884, 1;
	xor.b32  	%r1886, %r1857, %r1877;
	xor.b32  	%r1887, %r1886, %r1833;
	xor.b32  	%r1888, %r1887, %r1825;
	shf.l.wrap.b32 	%r1889, %r1888, %r1888, 1;
	xor.b32  	%r1890, %r1861, %r1881;
	xor.b32  	%r1891, %r1890, %r1837;
	xor.b32  	%r1892, %r1891, %r1829;
	shf.l.wrap.b32 	%r1893, %r1892, %r1892, 1;
	xor.b32  	%r1894, %r1865, %r1885;
	xor.b32  	%r1895, %r1894, %r1841;
	xor.b32  	%r1896, %r1895, %r1833;
	shf.l.wrap.b32 	%r1897, %r1896, %r1896, 1;
	xor.b32  	%r1898, %r1869, %r1889;
	xor.b32  	%r1899, %r1898, %r1845;
	xor.b32  	%r1900, %r1899, %r1837;
	shf.l.wrap.b32 	%r1901, %r1900, %r1900, 1;
	xor.b32  	%r1902, %r1873, %r1893;
	xor.b32  	%r1903, %r1902, %r1849;
	xor.b32  	%r1904, %r1903, %r1841;
	shf.l.wrap.b32 	%r1905, %r1904, %r1904, 1;
	xor.b32  	%r1906, %r1877, %r1897;
	xor.b32  	%r1907, %r1906, %r1853;
	xor.b32  	%r1908, %r1907, %r1845;
	shf.l.wrap.b32 	%r1909, %r1908, %r1908, 1;
	xor.b32  	%r1910, %r1881, %r1901;
	xor.b32  	%r1911, %r1910, %r1857;
	xor.b32  	%r1912, %r1911, %r1849;
	shf.l.wrap.b32 	%r1913, %r1912, %r1912, 1;
	xor.b32  	%r1914, %r1885, %r1905;
	xor.b32  	%r1915, %r1914, %r1861;
	xor.b32  	%r1916, %r1915, %r1853;
	shf.l.wrap.b32 	%r1917, %r1916, %r1916, 1;
	xor.b32  	%r1918, %r1889, %r1909;
	xor.b32  	%r1919, %r1918, %r1865;
	xor.b32  	%r1920, %r1919, %r1857;
	shf.l.wrap.b32 	%r1921, %r1920, %r1920, 1;
	xor.b32  	%r1922, %r1893, %r1913;
	xor.b32  	%r1923, %r1922, %r1869;
	xor.b32  	%r1924, %r1923, %r1861;
	shf.l.wrap.b32 	%r1925, %r1924, %r1924, 1;
	xor.b32  	%r1926, %r1897, %r1917;
	xor.b32  	%r1927, %r1926, %r1873;
	xor.b32  	%r1928, %r1927, %r1865;
	shf.l.wrap.b32 	%r1929, %r1928, %r1928, 1;
	xor.b32  	%r1930, %r1901, %r1921;
	xor.b32  	%r1931, %r1930, %r1877;
	xor.b32  	%r1932, %r1931, %r1869;
	shf.l.wrap.b32 	%r1933, %r1932, %r1932, 1;
	xor.b32  	%r1934, %r1905, %r1925;
	xor.b32  	%r1935, %r1934, %r1881;
	xor.b32  	%r1936, %r1935, %r1873;
	shf.l.wrap.b32 	%r1937, %r1936, %r1936, 1;
	xor.b32  	%r1938, %r1909, %r1929;
	xor.b32  	%r1939, %r1938, %r1885;
	xor.b32  	%r1940, %r1939, %r1877;
	shf.l.wrap.b32 	%r1941, %r1940, %r1940, 1;
	xor.b32  	%r1942, %r1913, %r1933;
	xor.b32  	%r1943, %r1942, %r1889;
	xor.b32  	%r1944, %r1943, %r1881;
	shf.l.wrap.b32 	%r1945, %r1944, %r1944, 1;
	xor.b32  	%r1946, %r1917, %r1937;
	xor.b32  	%r1947, %r1946, %r1893;
	xor.b32  	%r1948, %r1947, %r1885;
	shf.l.wrap.b32 	%r1949, %r1948, %r1948, 1;
	xor.b32  	%r1950, %r1921, %r1941;
	xor.b32  	%r1951, %r1950, %r1897;
	xor.b32  	%r1952, %r1951, %r1889;
	shf.l.wrap.b32 	%r1953, %r1952, %r1952, 1;
	xor.b32  	%r1954, %r1925, %r1945;
	xor.b32  	%r1955, %r1954, %r1901;
	xor.b32  	%r1956, %r1955, %r1893;
	shf.l.wrap.b32 	%r1957, %r1956, %r1956, 1;
	xor.b32  	%r1958, %r1929, %r1949;
	xor.b32  	%r1959, %r1958, %r1905;
	xor.b32  	%r1960, %r1959, %r1897;
	shf.l.wrap.b32 	%r1961, %r1960, %r1960, 1;
	ld.local.v2.u32 	{%r1962, %r1963}, [%rd2+96];
	ld.local.v2.u32 	{%r1964, %r1965}, [%rd2+88];
	ld.local.v2.u32 	{%r1966, %r1967}, [%rd2+80];
	shf.l.wrap.b32 	%r1968, %r1966, %r1966, 5;
	and.b32  	%r1969, %r1967, %r1964;
	not.b32 	%r1970, %r1967;
	and.b32  	%r1971, %r1965, %r1970;
	or.b32  	%r1972, %r1969, %r1971;
	add.s32 	%r1973, %r1972, %r1962;
	add.s32 	%r1974, %r1973, %r1968;
	add.s32 	%r1975, %r1974, %r1963;
	add.s32 	%r1976, %r1975, %r1529;
	shf.l.wrap.b32 	%r1977, %r1967, %r1967, 30;
	shf.l.wrap.b32 	%r1978, %r1976, %r1976, 5;
	and.b32  	%r1979, %r1966, %r1977;
	not.b32 	%r1980, %r1966;
	and.b32  	%r1981, %r1964, %r1980;
	or.b32  	%r1982, %r1979, %r1981;
	add.s32 	%r1983, %r1982, %r1965;
	add.s32 	%r1984, %r1983, %r1978;
	add.s32 	%r1985, %r1984, %r1963;
	add.s32 	%r1986, %r1985, %r1537;
	shf.l.wrap.b32 	%r1987, %r1966, %r1966, 30;
	shf.l.wrap.b32 	%r1988, %r1986, %r1986, 5;
	and.b32  	%r1989, %r1976, %r1987;
	not.b32 	%r1990, %r1976;
	and.b32  	%r1991, %r1977, %r1990;
	or.b32  	%r1992, %r1989, %r1991;
	add.s32 	%r1993, %r1992, %r1964;
	add.s32 	%r1994, %r1993, %r1988;
	add.s32 	%r1995, %r1994, %r1963;
	add.s32 	%r1996, %r1995, %r1553;
	shf.l.wrap.b32 	%r1997, %r1976, %r1976, 30;
	shf.l.wrap.b32 	%r1998, %r1996, %r1996, 5;
	and.b32  	%r1999, %r1986, %r1997;
	not.b32 	%r2000, %r1986;
	and.b32  	%r2001, %r1987, %r2000;
	or.b32  	%r2002, %r1999, %r2001;
	add.s32 	%r2003, %r2002, %r1977;
	add.s32 	%r2004, %r2003, %r1998;
	add.s32 	%r2005, %r2004, %r1963;
	add.s32 	%r2006, %r2005, %r1561;
	shf.l.wrap.b32 	%r2007, %r1986, %r1986, 30;
	shf.l.wrap.b32 	%r2008, %r2006, %r2006, 5;
	and.b32  	%r2009, %r1996, %r2007;
	not.b32 	%r2010, %r1996;
	and.b32  	%r2011, %r1997, %r2010;
	or.b32  	%r2012, %r2009, %r2011;
	add.s32 	%r2013, %r2012, %r1987;
	add.s32 	%r2014, %r2013, %r2008;
	add.s32 	%r2015, %r2014, %r1963;
	add.s32 	%r2016, %r2015, %r1577;
	shf.l.wrap.b32 	%r2017, %r1996, %r1996, 30;
	shf.l.wrap.b32 	%r2018, %r2016, %r2016, 5;
	and.b32  	%r2019, %r2006, %r2017;
	not.b32 	%r2020, %r2006;
	and.b32  	%r2021, %r2007, %r2020;
	or.b32  	%r2022, %r2019, %r2021;
	add.s32 	%r2023, %r2022, %r1997;
	add.s32 	%r2024, %r2023, %r2018;
	add.s32 	%r2025, %r2024, %r1963;
	add.s32 	%r2026, %r2025, %r1585;
	shf.l.wrap.b32 	%r2027, %r2006, %r2006, 30;
	shf.l.wrap.b32 	%r2028, %r2026, %r2026, 5;
	and.b32  	%r2029, %r2016, %r2027;
	not.b32 	%r2030, %r2016;
	and.b32  	%r2031, %r2017, %r2030;
	or.b32  	%r2032, %r2029, %r2031;
	add.s32 	%r2033, %r2032, %r2007;
	add.s32 	%r2034, %r2033, %r2028;
	add.s32 	%r2035, %r2034, %r1963;
	add.s32 	%r2036, %r2035, %r1601;
	shf.l.wrap.b32 	%r2037, %r2016, %r2016, 30;
	shf.l.wrap.b32 	%r2038, %r2036, %r2036, 5;
	and.b32  	%r2039, %r2026, %r2037;
	not.b32 	%r2040, %r2026;
	and.b32  	%r2041, %r2027, %r2040;
	or.b32  	%r2042, %r2039, %r2041;
	add.s32 	%r2043, %r2042, %r2017;
	add.s32 	%r2044, %r2043, %r2038;
	add.s32 	%r2045, %r2044, %r1963;
	add.s32 	%r2046, %r2045, %r1609;
	shf.l.wrap.b32 	%r2047, %r2026, %r2026, 30;
	shf.l.wrap.b32 	%r2048, %r2046, %r2046, 5;
	and.b32  	%r2049, %r2036, %r2047;
	not.b32 	%r2050, %r2036;
	and.b32  	%r2051, %r2037, %r2050;
	or.b32  	%r2052, %r2049, %r2051;
	add.s32 	%r2053, %r2052, %r2027;
	add.s32 	%r2054, %r2053, %r2048;
	add.s32 	%r2055, %r2054, %r1963;
	add.s32 	%r2056, %r2055, %r1625;
	shf.l.wrap.b32 	%r2057, %r2036, %r2036, 30;
	shf.l.wrap.b32 	%r2058, %r2056, %r2056, 5;
	and.b32  	%r2059, %r2046, %r2057;
	not.b32 	%r2060, %r2046;
	and.b32  	%r2061, %r2047, %r2060;
	or.b32  	%r2062, %r2059, %r2061;
	add.s32 	%r2063, %r2062, %r2037;
	add.s32 	%r2064, %r2063, %r2058;
	add.s32 	%r2065, %r2064, %r1963;
	add.s32 	%r2066, %r2065, %r1633;
	shf.l.wrap.b32 	%r2067, %r2046, %r2046, 30;
	shf.l.wrap.b32 	%r2068, %r2066, %r2066, 5;
	and.b32  	%r2069, %r2056, %r2067;
	not.b32 	%r2070, %r2056;
	and.b32  	%r2071, %r2057, %r2070;
	or.b32  	%r2072, %r2069, %r2071;
	add.s32 	%r2073, %r2072, %r2047;
	add.s32 	%r2074, %r2073, %r2068;
	add.s32 	%r2075, %r2074, %r1963;
	add.s32 	%r2076, %r2075, %r1649;
	shf.l.wrap.b32 	%r2077, %r2056, %r2056, 30;
	shf.l.wrap.b32 	%r2078, %r2076, %r2076, 5;
	and.b32  	%r2079, %r2066, %r2077;
	not.b32 	%r2080, %r2066;
	and.b32  	%r2081, %r2067, %r2080;
	or.b32  	%r2082, %r2079, %r2081;
	add.s32 	%r2083, %r2082, %r2057;
	add.s32 	%r2084, %r2083, %r2078;
	add.s32 	%r2085, %r2084, %r1963;
	add.s32 	%r2086, %r2085, %r1657;
	shf.l.wrap.b32 	%r2087, %r2066, %r2066, 30;
	shf.l.wrap.b32 	%r2088, %r2086, %r2086, 5;
	and.b32  	%r2089, %r2076, %r2087;
	not.b32 	%r2090, %r2076;
	and.b32  	%r2091, %r2077, %r2090;
	or.b32  	%r2092, %r2089, %r2091;
	add.s32 	%r2093, %r2092, %r2067;
	add.s32 	%r2094, %r2093, %r2088;
	add.s32 	%r2095, %r2094, %r1963;
	add.s32 	%r2096, %r2095, %r1673;
	shf.l.wrap.b32 	%r2097, %r2076, %r2076, 30;
	shf.l.wrap.b32 	%r2098, %r2096, %r2096, 5;
	and.b32  	%r2099, %r2086, %r2097;
	not.b32 	%r2100, %r2086;
	and.b32  	%r2101, %r2087, %r2100;
	or.b32  	%r2102, %r2099, %r2101;
	add.s32 	%r2103, %r2102, %r2077;
	add.s32 	%r2104, %r2103, %r2098;
	add.s32 	%r2105, %r2104, %r1963;
	add.s32 	%r2106, %r2105, %r1681;
	shf.l.wrap.b32 	%r2107, %r2086, %r2086, 30;
	shf.l.wrap.b32 	%r2108, %r2106, %r2106, 5;
	and.b32  	%r2109, %r2096, %r2107;
	not.b32 	%r2110, %r2096;
	and.b32  	%r2111, %r2097, %r2110;
	or.b32  	%r2112, %r2109, %r2111;
	add.s32 	%r2113, %r2112, %r2087;
	add.s32 	%r2114, %r2113, %r2108;
	add.s32 	%r2115, %r2114, %r1963;
	add.s32 	%r2116, %r2115, %r1697;
	shf.l.wrap.b32 	%r2117, %r2096, %r2096, 30;
	shf.l.wrap.b32 	%r2118, %r2116, %r2116, 5;
	and.b32  	%r2119, %r2106, %r2117;
	not.b32 	%r2120, %r2106;
	and.b32  	%r2121, %r2107, %r2120;
	or.b32  	%r2122, %r2119, %r2121;
	add.s32 	%r2123, %r2122, %r2097;
	add.s32 	%r2124, %r2123, %r2118;
	add.s32 	%r2125, %r2124, %r1963;
	add.s32 	%r2126, %r2125, %r1705;
	shf.l.wrap.b32 	%r2127, %r2106, %r2106, 30;
	shf.l.wrap.b32 	%r2128, %r2126, %r2126, 5;
	and.b32  	%r2129, %r2116, %r2127;
	not.b32 	%r2130, %r2116;
	and.b32  	%r2131, %r2117, %r2130;
	or.b32  	%r2132, %r2129, %r2131;
	add.s32 	%r2133, %r2132, %r2107;
	add.s32 	%r2134, %r2133, %r2128;
	add.s32 	%r2135, %r2134, %r1963;
	add.s32 	%r2136, %r2135, %r1709;
	shf.l.wrap.b32 	%r2137, %r2116, %r2116, 30;
	shf.l.wrap.b32 	%r2138, %r2136, %r2136, 5;
	and.b32  	%r2139, %r2126, %r2137;
	not.b32 	%r2140, %r2126;
	and.b32  	%r2141, %r2127, %r2140;
	or.b32  	%r2142, %r2139, %r2141;
	add.s32 	%r2143, %r2142, %r2117;
	add.s32 	%r2144, %r2143, %r2138;
	add.s32 	%r2145, %r2144, %r1963;
	add.s32 	%r2146, %r2145, %r1713;
	shf.l.wrap.b32 	%r2147, %r2126, %r2126, 30;
	shf.l.wrap.b32 	%r2148, %r2146, %r2146, 5;
	and.b32  	%r2149, %r2136, %r2147;
	not.b32 	%r2150, %r2136;
	and.b32  	%r2151, %r2137, %r2150;
	or.b32  	%r2152, %r2149, %r2151;
	add.s32 	%r2153, %r2152, %r2127;
	add.s32 	%r2154, %r2153, %r2148;
	add.s32 	%r2155, %r2154, %r1963;
	add.s32 	%r2156, %r2155, %r1717;
	shf.l.wrap.b32 	%r2157, %r2136, %r2136, 30;
	shf.l.wrap.b32 	%r2158, %r2156, %r2156, 5;
	and.b32  	%r2159, %r2146, %r2157;
	not.b32 	%r2160, %r2146;
	and.b32  	%r2161, %r2147, %r2160;
	or.b32  	%r2162, %r2159, %r2161;
	add.s32 	%r2163, %r2162, %r2137;
	add.s32 	%r2164, %r2163, %r2158;
	add.s32 	%r2165, %r2164, %r1963;
	add.s32 	%r2166, %r2165, %r1721;
	shf.l.wrap.b32 	%r2167, %r2146, %r2146, 30;
	ld.local.v2.u32 	{%r2168, %r2169}, [%rd2+104];
	shf.l.wrap.b32 	%r2170, %r2166, %r2166, 5;
	xor.b32  	%r2171, %r2167, %r2157;
	xor.b32  	%r2172, %r2171, %r2156;
	add.s32 	%r2173, %r2172, %r2147;
	add.s32 	%r2174, %r2173, %r2170;
	add.s32 	%r2175, %r2174, %r2168;
	add.s32 	%r2176, %r2175, %r1725;
	shf.l.wrap.b32 	%r2177, %r2156, %r2156, 30;
	shf.l.wrap.b32 	%r2178, %r2176, %r2176, 5;
	xor.b32  	%r2179, %r2177, %r2167;
	xor.b32  	%r2180, %r2179, %r2166;
	add.s32 	%r2181, %r2180, %r2157;
	add.s32 	%r2182, %r2181, %r2178;
	add.s32 	%r2183, %r2182, %r2168;
	add.s32 	%r2184, %r2183, %r1729;
	shf.l.wrap.b32 	%r2185, %r2166, %r2166, 30;
	shf.l.wrap.b32 	%r2186, %r2184, %r2184, 5;
	xor.b32  	%r2187, %r2185, %r2177;
	xor.b32  	%r2188, %r2187, %r2176;
	add.s32 	%r2189, %r2188, %r2167;
	add.s32 	%r2190, %r2189, %r2186;
	add.s32 	%r2191, %r2190, %r2168;
	add.s32 	%r2192, %r2191, %r1733;
	shf.l.wrap.b32 	%r2193, %r2176, %r2176, 30;
	shf.l.wrap.b32 	%r2194, %r2192, %r2192, 5;
	xor.b32  	%r2195, %r2193, %r2185;
	xor.b32  	%r2196, %r2195, %r2184;
	add.s32 	%r2197, %r2196, %r2177;
	add.s32 	%r2198, %r2197, %r2194;
	add.s32 	%r2199, %r2198, %r2168;
	add.s32 	%r2200, %r2199, %r1737;
	shf.l.wrap.b32 	%r2201, %r2184, %r2184, 30;
	shf.l.wrap.b32 	%r2202, %r2200, %r2200, 5;
	xor.b32  	%r2203, %r2201, %r2193;
	xor.b32  	%r2204, %r2203, %r2192;
	add.s32 	%r2205, %r2204, %r2185;
	add.s32 	%r2206, %r2205, %r2202;
	add.s32 	%r2207, %r2206, %r2168;
	add.s32 	%r2208, %r2207, %r1741;
	shf.l.wrap.b32 	%r2209, %r2192, %r2192, 30;
	shf.l.wrap.b32 	%r2210, %r2208, %r2208, 5;
	xor.b32  	%r2211, %r2209, %r2201;
	xor.b32  	%r2212, %r2211, %r2200;
	add.s32 	%r2213, %r2212, %r2193;
	add.s32 	%r2214, %r2213, %r2210;
	add.s32 	%r2215, %r2214, %r2168;
	add.s32 	%r2216, %r2215, %r1745;
	shf.l.wrap.b32 	%r2217, %r2200, %r2200, 30;
	shf.l.wrap.b32 	%r2218, %r2216, %r2216, 5;
	xor.b32  	%r2219, %r2217, %r2209;
	xor.b32  	%r2220, %r2219, %r2208;
	add.s32 	%r2221, %r2220, %r2201;
	add.s32 	%r2222, %r2221, %r2218;
	add.s32 	%r2223, %r2222, %r2168;
	add.s32 	%r2224, %r2223, %r1749;
	shf.l.wrap.b32 	%r2225, %r2208, %r2208, 30;
	shf.l.wrap.b32 	%r2226, %r2224, %r2224, 5;
	xor.b32  	%r2227, %r2225, %r2217;
	xor.b32  	%r2228, %r2227, %r2216;
	add.s32 	%r2229, %r2228, %r2209;
	add.s32 	%r2230, %r2229, %r2226;
	add.s32 	%r2231, %r2230, %r2168;
	add.s32 	%r2232, %r2231, %r1753;
	shf.l.wrap.b32 	%r2233, %r2216, %r2216, 30;
	shf.l.wrap.b32 	%r2234, %r2232, %r2232, 5;
	xor.b32  	%r2235, %r2233, %r2225;
	xor.b32  	%r2236, %r2235, %r2224;
	add.s32 	%r2237, %r2236, %r2217;
	add.s32 	%r2238, %r2237, %r2234;
	add.s32 	%r2239, %r2238, %r2168;
	add.s32 	%r2240, %r2239, %r1757;
	shf.l.wrap.b32 	%r2241, %r2224, %r2224, 30;
	shf.l.wrap.b32 	%r2242, %r2240, %r2240, 5;
	xor.b32  	%r2243, %r2241, %r2233;
	xor.b32  	%r2244, %r2243, %r2232;
	add.s32 	%r2245, %r2244, %r2225;
	add.s32 	%r2246, %r2245, %r2242;
	add.s32 	%r2247, %r2246, %r2168;
	add.s32 	%r2248, %r2247, %r1761;
	shf.l.wrap.b32 	%r2249, %r2232, %r2232, 30;
	shf.l.wrap.b32 	%r2250, %r2248, %r2248, 5;
	xor.b32  	%r2251, %r2249, %r2241;
	xor.b32  	%r2252, %r2251, %r2240;
	add.s32 	%r2253, %r2252, %r2233;
	add.s32 	%r2254, %r2253, %r2250;
	add.s32 	%r2255, %r2254, %r2168;
	add.s32 	%r2256, %r2255, %r1765;
	shf.l.wrap.b32 	%r2257, %r2240, %r2240, 30;
	shf.l.wrap.b32 	%r2258, %r2256, %r2256, 5;
	xor.b32  	%r2259, %r2257, %r2249;
	xor.b32  	%r2260, %r2259, %r2248;
	add.s32 	%r2261, %r2260, %r2241;
	add.s32 	%r2262, %r2261, %r2258;
	add.s32 	%r2263, %r2262, %r2168;
	add.s32 	%r2264, %r2263, %r1769;
	shf.l.wrap.b32 	%r2265, %r2248, %r2248, 30;
	shf.l.wrap.b32 	%r2266, %r2264, %r2264, 5;
	xor.b32  	%r2267, %r2265, %r2257;
	xor.b32  	%r2268, %r2267, %r2256;
	add.s32 	%r2269, %r2268, %r2249;
	add.s32 	%r2270, %r2269, %r2266;
	add.s32 	%r2271, %r2270, %r2168;
	add.s32 	%r2272, %r2271, %r1773;
	shf.l.wrap.b32 	%r2273, %r2256, %r2256, 30;
	shf.l.wrap.b32 	%r2274, %r2272, %r2272, 5;
	xor.b32  	%r2275, %r2273, %r2265;
	xor.b32  	%r2276, %r2275, %r2264;
	add.s32 	%r2277, %r2276, %r2257;
	add.s32 	%r2278, %r2277, %r2274;
	add.s32 	%r2279, %r2278, %r2168;
	add.s32 	%r2280, %r2279, %r1777;
	shf.l.wrap.b32 	%r2281, %r2264, %r2264, 30;
	shf.l.wrap.b32 	%r2282, %r2280, %r2280, 5;
	xor.b32  	%r2283, %r2281, %r2273;
	xor.b32  	%r2284, %r2283, %r2272;
	add.s32 	%r2285, %r2284, %r2265;
	add.s32 	%r2286, %r2285, %r2282;
	add.s32 	%r2287, %r2286, %r2168;
	add.s32 	%r2288, %r2287, %r1781;
	shf.l.wrap.b32 	%r2289, %r2272, %r2272, 30;
	shf.l.wrap.b32 	%r2290, %r2288, %r2288, 5;
	xor.b32  	%r2291, %r2289, %r2281;
	xor.b32  	%r2292, %r2291, %r2280;
	add.s32 	%r2293, %r2292, %r2273;
	add.s32 	%r2294, %r2293, %r2290;
	add.s32 	%r2295, %r2294, %r2168;
	add.s32 	%r2296, %r2295, %r1785;
	shf.l.wrap.b32 	%r2297, %r2280, %r2280, 30;
	shf.l.wrap.b32 	%r2298, %r2296, %r2296, 5;
	xor.b32  	%r2299, %r2297, %r2289;
	xor.b32  	%r2300, %r2299, %r2288;
	add.s32 	%r2301, %r2300, %r2281;
	add.s32 	%r2302, %r2301, %r2298;
	add.s32 	%r2303, %r2302, %r2168;
	add.s32 	%r2304, %r2303, %r1789;
	shf.l.wrap.b32 	%r2305, %r2288, %r2288, 30;
	shf.l.wrap.b32 	%r2306, %r2304, %r2304, 5;
	xor.b32  	%r2307, %r2305, %r2297;
	xor.b32  	%r2308, %r2307, %r2296;
	add.s32 	%r2309, %r2308, %r2289;
	add.s32 	%r2310, %r2309, %r2306;
	add.s32 	%r2311, %r2310, %r2168;
	add.s32 	%r2312, %r2311, %r1793;
	shf.l.wrap.b32 	%r2313, %r2296, %r2296, 30;
	shf.l.wrap.b32 	%r2314, %r2312, %r2312, 5;
	xor.b32  	%r2315, %r2313, %r2305;
	xor.b32  	%r2316, %r2315, %r2304;
	add.s32 	%r2317, %r2316, %r2297;
	add.s32 	%r2318, %r2317, %r2314;
	add.s32 	%r2319, %r2318, %r2168;
	add.s32 	%r2320, %r2319, %r1797;
	shf.l.wrap.b32 	%r2321, %r2304, %r2304, 30;
	shf.l.wrap.b32 	%r2322, %r2320, %r2320, 5;
	xor.b32  	%r2323, %r2321, %r2313;
	xor.b32  	%r2324, %r2323, %r2312;
	add.s32 	%r2325, %r2324, %r2305;
	add.s32 	%r2326, %r2325, %r2322;
	add.s32 	%r2327, %r2326, %r2168;
	add.s32 	%r2328, %r2327, %r1801;
	shf.l.wrap.b32 	%r2329, %r2312, %r2312, 30;
	shf.l.wrap.b32 	%r2330, %r2328, %r2328, 5;
	xor.b32  	%r2331, %r2329, %r2321;
	and.b32  	%r2332, %r2320, %r2331;
	and.b32  	%r2333, %r2329, %r2321;
	xor.b32  	%r2334, %r2332, %r2333;
	add.s32 	%r2335, %r2334, %r2313;
	add.s32 	%r2336, %r2335, %r2330;
	add.s32 	%r2337, %r2336, %r2169;
	add.s32 	%r2338, %r2337, %r1805;
	shf.l.wrap.b32 	%r2339, %r2320, %r2320, 30;
	shf.l.wrap.b32 	%r2340, %r2338, %r2338, 5;
	xor.b32  	%r2341, %r2339, %r2329;
	and.b32  	%r2342, %r2328, %r2341;
	and.b32  	%r2343, %r2339, %r2329;
	xor.b32  	%r2344, %r2342, %r2343;
	add.s32 	%r2345, %r2344, %r2321;
	add.s32 	%r2346, %r2345, %r2340;
	add.s32 	%r2347, %r2346, %r2169;
	add.s32 	%r2348, %r2347, %r1809;
	shf.l.wrap.b32 	%r2349, %r2328, %r2328, 30;
	shf.l.wrap.b32 	%r2350, %r2348, %r2348, 5;
	xor.b32  	%r2351, %r2349, %r2339;
	and.b32  	%r2352, %r2338, %r2351;
	and.b32  	%r2353, %r2349, %r2339;
	xor.b32  	%r2354, %r2352, %r2353;
	add.s32 	%r2355, %r2354, %r2329;
	add.s32 	%r2356, %r2355, %r2350;
	add.s32 	%r2357, %r2356, %r2169;
	add.s32 	%r2358, %r2357, %r1813;
	shf.l.wrap.b32 	%r2359, %r2338, %r2338, 30;
	shf.l.wrap.b32 	%r2360, %r2358, %r2358, 5;
	xor.b32  	%r2361, %r2359, %r2349;
	and.b32  	%r2362, %r2348, %r2361;
	and.b32  	%r2363, %r2359, %r2349;
	xor.b32  	%r2364, %r2362, %r2363;
	add.s32 	%r2365, %r2364, %r2339;
	add.s32 	%r2366, %r2365, %r2360;
	add.s32 	%r2367, %r2366, %r2169;
	add.s32 	%r2368, %r2367, %r1817;
	shf.l.wrap.b32 	%r2369, %r2348, %r2348, 30;
	shf.l.wrap.b32 	%r2370, %r2368, %r2368, 5;
	xor.b32  	%r2371, %r2369, %r2359;
	and.b32  	%r2372, %r2358, %r2371;
	and.b32  	%r2373, %r2369, %r2359;
	xor.b32  	%r2374, %r2372, %r2373;
	add.s32 	%r2375, %r2374, %r2349;
	add.s32 	%r2376, %r2375, %r2370;
	add.s32 	%r2377, %r2376, %r2169;
	add.s32 	%r2378, %r2377, %r1821;
	shf.l.wrap.b32 	%r2379, %r2358, %r2358, 30;
	shf.l.wrap.b32 	%r2380, %r2378, %r2378, 5;
	xor.b32  	%r2381, %r2379, %r2369;
	and.b32  	%r2382, %r2368, %r2381;
	and.b32  	%r2383, %r2379, %r2369;
	xor.b32  	%r2384, %r2382, %r2383;
	add.s32 	%r2385, %r2384, %r2359;
	add.s32 	%r2386, %r2385, %r2380;
	add.s32 	%r2387, %r2386, %r2169;
	add.s32 	%r2388, %r2387, %r1825;
	shf.l.wrap.b32 	%r2389, %r2368, %r2368, 30;
	shf.l.wrap.b32 	%r2390, %r2388, %r2388, 5;
	xor.b32  	%r2391, %r2389, %r2379;
	and.b32  	%r2392, %r2378, %r2391;
	and.b32  	%r2393, %r2389, %r2379;
	xor.b32  	%r2394, %r2392, %r2393;
	add.s32 	%r2395, %r2394, %r2369;
	add.s32 	%r2396, %r2395, %r2390;
	add.s32 	%r2397, %r2396, %r2169;
	add.s32 	%r2398, %r2397, %r1829;
	shf.l.wrap.b32 	%r2399, %r2378, %r2378, 30;
	shf.l.wrap.b32 	%r2400, %r2398, %r2398, 5;
	xor.b32  	%r2401, %r2399, %r2389;
	and.b32  	%r2402, %r2388, %r2401;
	and.b32  	%r2403, %r2399, %r2389;
	xor.b32  	%r2404, %r2402, %r2403;
	add.s32 	%r2405, %r2404, %r2379;
	add.s32 	%r2406, %r2405, %r2400;
	add.s32 	%r2407, %r2406, %r2169;
	add.s32 	%r2408, %r2407, %r1833;
	shf.l.wrap.b32 	%r2409, %r2388, %r2388, 30;
	shf.l.wrap.b32 	%r2410, %r2408, %r2408, 5;
	xor.b32  	%r2411, %r2409, %r2399;
	and.b32  	%r2412, %r2398, %r2411;
	and.b32  	%r2413, %r2409, %r2399;
	xor.b32  	%r2414, %r2412, %r2413;
	add.s32 	%r2415, %r2414, %r2389;
	add.s32 	%r2416, %r2415, %r2410;
	add.s32 	%r2417, %r2416, %r2169;
	add.s32 	%r2418, %r2417, %r1837;
	shf.l.wrap.b32 	%r2419, %r2398, %r2398, 30;
	shf.l.wrap.b32 	%r2420, %r2418, %r2418, 5;
	xor.b32  	%r2421, %r2419, %r2409;
	and.b32  	%r2422, %r2408, %r2421;
	and.b32  	%r2423, %r2419, %r2409;
	xor.b32  	%r2424, %r2422, %r2423;
	add.s32 	%r2425, %r2424, %r2399;
	add.s32 	%r2426, %r2425, %r2420;
	add.s32 	%r2427, %r2426, %r2169;
	add.s32 	%r2428, %r2427, %r1841;
	shf.l.wrap.b32 	%r2429, %r2408, %r2408, 30;
	shf.l.wrap.b32 	%r2430, %r2428, %r2428, 5;
	xor.b32  	%r2431, %r2429, %r2419;
	and.b32  	%r2432, %r2418, %r2431;
	and.b32  	%r2433, %r2429, %r2419;
	xor.b32  	%r2434, %r2432, %r2433;
	add.s32 	%r2435, %r2434, %r2409;
	add.s32 	%r2436, %r2435, %r2430;
	add.s32 	%r2437, %r2436, %r2169;
	add.s32 	%r2438, %r2437, %r1845;
	shf.l.wrap.b32 	%r2439, %r2418, %r2418, 30;
	shf.l.wrap.b32 	%r2440, %r2438, %r2438, 5;
	xor.b32  	%r2441, %r2439, %r2429;
	and.b32  	%r2442, %r2428, %r2441;
	and.b32  	%r2443, %r2439, %r2429;
	xor.b32  	%r2444, %r2442, %r2443;
	add.s32 	%r2445, %r2444, %r2419;
	add.s32 	%r2446, %r2445, %r2440;
	add.s32 	%r2447, %r2446, %r2169;
	add.s32 	%r2448, %r2447, %r1849;
	shf.l.wrap.b32 	%r2449, %r2428, %r2428, 30;
	shf.l.wrap.b32 	%r2450, %r2448, %r2448, 5;
	xor.b32  	%r2451, %r2449, %r2439;
	and.b32  	%r2452, %r2438, %r2451;
	and.b32  	%r2453, %r2449, %r2439;
	xor.b32  	%r2454, %r2452, %r2453;
	add.s32 	%r2455, %r2454, %r2429;
	add.s32 	%r2456, %r2455, %r2450;
	add.s32 	%r2457, %r2456, %r2169;
	add.s32 	%r2458, %r2457, %r1853;
	shf.l.wrap.b32 	%r2459, %r2438, %r2438, 30;
	shf.l.wrap.b32 	%r2460, %r2458, %r2458, 5;
	xor.b32  	%r2461, %r2459, %r2449;
	and.b32  	%r2462, %r2448, %r2461;
	and.b32  	%r2463, %r2459, %r2449;
	xor.b32  	%r2464, %r2462, %r2463;
	add.s32 	%r2465, %r2464, %r2439;
	add.s32 	%r2466, %r2465, %r2460;
	add.s32 	%r2467, %r2466, %r2169;
	add.s32 	%r2468, %r2467, %r1857;
	shf.l.wrap.b32 	%r2469, %r2448, %r2448, 30;
	shf.l.wrap.b32 	%r2470, %r2468, %r2468, 5;
	xor.b32  	%r2471, %r2469, %r2459;
	and.b32  	%r2472, %r2458, %r2471;
	and.b32  	%r2473, %r2469, %r2459;
	xor.b32  	%r2474, %r2472, %r2473;
	add.s32 	%r2475, %r2474, %r2449;
	add.s32 	%r2476, %r2475, %r2470;
	add.s32 	%r2477, %r2476, %r2169;
	add.s32 	%r2478, %r2477, %r1861;
	shf.l.wrap.b32 	%r2479, %r2458, %r2458, 30;
	shf.l.wrap.b32 	%r2480, %r2478, %r2478, 5;
	xor.b32  	%r2481, %r2479, %r2469;
	and.b32  	%r2482, %r2468, %r2481;
	and.b32  	%r2483, %r2479, %r2469;
	xor.b32  	%r2484, %r2482, %r2483;
	add.s32 	%r2485, %r2484, %r2459;
	add.s32 	%r2486, %r2485, %r2480;
	add.s32 	%r2487, %r2486, %r2169;
	add.s32 	%r2488, %r2487, %r1865;
	shf.l.wrap.b32 	%r2489, %r2468, %r2468, 30;
	shf.l.wrap.b32 	%r2490, %r2488, %r2488, 5;
	xor.b32  	%r2491, %r2489, %r2479;
	and.b32  	%r2492, %r2478, %r2491;
	and.b32  	%r2493, %r2489, %r2479;
	xor.b32  	%r2494, %r2492, %r2493;
	add.s32 	%r2495, %r2494, %r2469;
	add.s32 	%r2496, %r2495, %r2490;
	add.s32 	%r2497, %r2496, %r2169;
	add.s32 	%r2498, %r2497, %r1869;
	shf.l.wrap.b32 	%r2499, %r2478, %r2478, 30;
	shf.l.wrap.b32 	%r2500, %r2498, %r2498, 5;
	xor.b32  	%r2501, %r2499, %r2489;
	and.b32  	%r2502, %r2488, %r2501;
	and.b32  	%r2503, %r2499, %r2489;
	xor.b32  	%r2504, %r2502, %r2503;
	add.s32 	%r2505, %r2504, %r2479;
	add.s32 	%r2506, %r2505, %r2500;
	add.s32 	%r2507, %r2506, %r2169;
	add.s32 	%r2508, %r2507, %r1873;
	shf.l.wrap.b32 	%r2509, %r2488, %r2488, 30;
	shf.l.wrap.b32 	%r2510, %r2508, %r2508, 5;
	xor.b32  	%r2511, %r2509, %r2499;
	and.b32  	%r2512, %r2498, %r2511;
	and.b32  	%r2513, %r2509, %r2499;
	xor.b32  	%r2514, %r2512, %r2513;
	add.s32 	%r2515, %r2514, %r2489;
	add.s32 	%r2516, %r2515, %r2510;
	add.s32 	%r2517, %r2516, %r2169;
	add.s32 	%r2518, %r2517, %r1877;
	shf.l.wrap.b32 	%r2519, %r2498, %r2498, 30;
	shf.l.wrap.b32 	%r2520, %r2518, %r2518, 5;
	xor.b32  	%r2521, %r2519, %r2509;
	and.b32  	%r2522, %r2508, %r2521;
	and.b32  	%r2523, %r2519, %r2509;
	xor.b32  	%r2524, %r2522, %r2523;
	add.s32 	%r2525, %r2524, %r2499;
	add.s32 	%r2526, %r2525, %r2520;
	add.s32 	%r2527, %r2526, %r2169;
	add.s32 	%r2528, %r2527, %r1881;
	shf.l.wrap.b32 	%r2529, %r2508, %r2508, 30;
	ld.local.u32 	%r2530, [%rd2+112];
	shf.l.wrap.b32 	%r2531, %r2528, %r2528, 5;
	xor.b32  	%r2532, %r2529, %r2519;
	xor.b32  	%r2533, %r2532, %r2518;
	add.s32 	%r2534, %r2533, %r2509;
	add.s32 	%r2535, %r2534, %r2531;
	add.s32 	%r2536, %r2535, %r2530;
	add.s32 	%r2537, %r2536, %r1885;
	shf.l.wrap.b32 	%r2538, %r2518, %r2518, 30;
	shf.l.wrap.b32 	%r2539, %r2537, %r2537, 5;
	xor.b32  	%r2540, %r2538, %r2529;
	xor.b32  	%r2541, %r2540, %r2528;
	add.s32 	%r2542, %r2541, %r2519;
	add.s32 	%r2543, %r2542, %r2539;
	add.s32 	%r2544, %r2543, %r2530;
	add.s32 	%r2545, %r2544, %r1889;
	shf.l.wrap.b32 	%r2546, %r2528, %r2528, 30;
	shf.l.wrap.b32 	%r2547, %r2545, %r2545, 5;
	xor.b32  	%r2548, %r2546, %r2538;
	xor.b32  	%r2549, %r2548, %r2537;
	add.s32 	%r2550, %r2549, %r2529;
	add.s32 	%r2551, %r2550, %r2547;
	add.s32 	%r2552, %r2551, %r2530;
	add.s32 	%r2553, %r2552, %r1893;
	shf.l.wrap.b32 	%r2554, %r2537, %r2537, 30;
	shf.l.wrap.b32 	%r2555, %r2553, %r2553, 5;
	xor.b32  	%r2556, %r2554, %r2546;
	xor.b32  	%r2557, %r2556, %r2545;
	add.s32 	%r2558, %r2557, %r2538;
	add.s32 	%r2559, %r2558, %r2555;
	add.s32 	%r2560, %r2559, %r2530;
	add.s32 	%r2561, %r2560, %r1897;
	shf.l.wrap.b32 	%r2562, %r2545, %r2545, 30;
	shf.l.wrap.b32 	%r2563, %r2561, %r2561, 5;
	xor.b32  	%r2564, %r2562, %r2554;
	xor.b32  	%r2565, %r2564, %r2553;
	add.s32 	%r2566, %r2565, %r2546;
	add.s32 	%r2567, %r2566, %r2563;
	add.s32 	%r2568, %r2567, %r2530;
	add.s32 	%r2569, %r2568, %r1901;
	shf.l.wrap.b32 	%r2570, %r2553, %r2553, 30;
	shf.l.wrap.b32 	%r2571, %r2569, %r2569, 5;
	xor.b32  	%r2572, %r2570, %r2562;
	xor.b32  	%r2573, %r2572, %r2561;
	add.s32 	%r2574, %r2573, %r2554;
	add.s32 	%r2575, %r2574, %r2571;
	add.s32 	%r2576, %r2575, %r2530;
	add.s32 	%r2577, %r2576, %r1905;
	shf.l.wrap.b32 	%r2578, %r2561, %r2561, 30;
	shf.l.wrap.b32 	%r2579, %r2577, %r2577, 5;
	xor.b32  	%r2580, %r2578, %r2570;
	xor.b32  	%r2581, %r2580, %r2569;
	add.s32 	%r2582, %r2581, %r2562;
	add.s32 	%r2583, %r2582, %r2579;
	add.s32 	%r2584, %r2583, %r2530;
	add.s32 	%r2585, %r2584, %r1909;
	shf.l.wrap.b32 	%r2586, %r2569, %r2569, 30;
	shf.l.wrap.b32 	%r2587, %r2585, %r2585, 5;
	xor.b32  	%r2588, %r2586, %r2578;
	xor.b32  	%r2589, %r2588, %r2577;
	add.s32 	%r2590, %r2589, %r2570;
	add.s32 	%r2591, %r2590, %r2587;
	add.s32 	%r2592, %r2591, %r2530;
	add.s32 	%r2593, %r2592, %r1913;
	shf.l.wrap.b32 	%r2594, %r2577, %r2577, 30;
	shf.l.wrap.b32 	%r2595, %r2593, %r2593, 5;
	xor.b32  	%r2596, %r2594, %r2586;
	xor.b32  	%r2597, %r2596, %r2585;
	add.s32 	%r2598, %r2597, %r2578;
	add.s32 	%r2599, %r2598, %r2595;
	add.s32 	%r2600, %r2599, %r2530;
	add.s32 	%r2601, %r2600, %r1917;
	shf.l.wrap.b32 	%r2602, %r2585, %r2585, 30;
	shf.l.wrap.b32 	%r2603, %r2601, %r2601, 5;
	xor.b32  	%r2604, %r2602, %r2594;
	xor.b32  	%r2605, %r2604, %r2593;
	add.s32 	%r2606, %r2605, %r2586;
	add.s32 	%r2607, %r2606, %r2603;
	add.s32 	%r2608, %r2607, %r2530;
	add.s32 	%r2609, %r2608, %r1921;
	shf.l.wrap.b32 	%r2610, %r2593, %r2593, 30;
	shf.l.wrap.b32 	%r2611, %r2609, %r2609, 5;
	xor.b32  	%r2612, %r2610, %r2602;
	xor.b32  	%r2613, %r2612, %r2601;
	add.s32 	%r2614, %r2613, %r2594;
	add.s32 	%r2615, %r2614, %r2611;
	add.s32 	%r2616, %r2615, %r2530;
	add.s32 	%r2617, %r2616, %r1925;
	shf.l.wrap.b32 	%r2618, %r2601, %r2601, 30;
	shf.l.wrap.b32 	%r2619, %r2617, %r2617, 5;
	xor.b32  	%r2620, %r2618, %r2610;
	xor.b32  	%r2621, %r2620, %r2609;
	add.s32 	%r2622, %r2621, %r2602;
	add.s32 	%r2623, %r2622, %r2619;
	add.s32 	%r2624, %r2623, %r2530;
	add.s32 	%r2625, %r2624, %r1929;
	shf.l.wrap.b32 	%r2626, %r2609, %r2609, 30;
	shf.l.wrap.b32 	%r2627, %r2625, %r2625, 5;
	xor.b32  	%r2628, %r2626, %r2618;
	xor.b32  	%r2629, %r2628, %r2617;
	add.s32 	%r2630, %r2629, %r2610;
	add.s32 	%r2631, %r2630, %r2627;
	add.s32 	%r2632, %r2631, %r2530;
	add.s32 	%r2633, %r2632, %r1933;
	shf.l.wrap.b32 	%r2634, %r2617, %r2617, 30;
	shf.l.wrap.b32 	%r2635, %r2633, %r2633, 5;
	xor.b32  	%r2636, %r2634, %r2626;
	xor.b32  	%r2637, %r2636, %r2625;
	add.s32 	%r2638, %r2637, %r2618;
	add.s32 	%r2639, %r2638, %r2635;
	add.s32 	%r2640, %r2639, %r2530;
	add.s32 	%r2641, %r2640, %r1937;
	shf.l.wrap.b32 	%r2642, %r2625, %r2625, 30;
	shf.l.wrap.b32 	%r2643, %r2641, %r2641, 5;
	xor.b32  	%r2644, %r2642, %r2634;
	xor.b32  	%r2645, %r2644, %r2633;
	add.s32 	%r2646, %r2645, %r2626;
	add.s32 	%r2647, %r2646, %r2643;
	add.s32 	%r2648, %r2647, %r2530;
	add.s32 	%r2649, %r2648, %r1941;
	shf.l.wrap.b32 	%r2650, %r2633, %r2633, 30;
	shf.l.wrap.b32 	%r2651, %r2649, %r2649, 5;
	xor.b32  	%r2652, %r2650, %r2642;
	xor.b32  	%r2653, %r2652, %r2641;
	add.s32 	%r2654, %r2653, %r2634;
	add.s32 	%r2655, %r2654, %r2651;
	add.s32 	%r2656, %r2655, %r2530;
	add.s32 	%r2657, %r2656, %r1945;
	shf.l.wrap.b32 	%r2658, %r2641, %r2641, 30;
	shf.l.wrap.b32 	%r2659, %r2657, %r2657, 5;
	xor.b32  	%r2660, %r2658, %r2650;
	xor.b32  	%r2661, %r2660, %r2649;
	add.s32 	%r2662, %r2661, %r2642;
	add.s32 	%r2663, %r2662, %r2659;
	add.s32 	%r2664, %r2663, %r2530;
	add.s32 	%r2665, %r2664, %r1949;
	shf.l.wrap.b32 	%r2666, %r2649, %r2649, 30;
	shf.l.wrap.b32 	%r2667, %r2665, %r2665, 5;
	xor.b32  	%r2668, %r2666, %r2658;
	xor.b32  	%r2669, %r2668, %r2657;
	add.s32 	%r2670, %r2669, %r2650;
	add.s32 	%r2671, %r2670, %r2667;
	add.s32 	%r2672, %r2671, %r2530;
	add.s32 	%r2673, %r2672, %r1953;
	shf.l.wrap.b32 	%r2674, %r2657, %r2657, 30;
	shf.l.wrap.b32 	%r2675, %r2673, %r2673, 5;
	xor.b32  	%r2676, %r2674, %r2666;
	xor.b32  	%r2677, %r2676, %r2665;
	add.s32 	%r2678, %r2677, %r2658;
	add.s32 	%r2679, %r2678, %r2675;
	add.s32 	%r2680, %r2679, %r2530;
	add.s32 	%r2681, %r2680, %r1957;
	shf.l.wrap.b32 	%r2682, %r2665, %r2665, 30;
	shf.l.wrap.b32 	%r2683, %r2681, %r2681, 5;
	xor.b32  	%r2684, %r2682, %r2674;
	xor.b32  	%r2685, %r2684, %r2673;
	add.s32 	%r2686, %r2685, %r2666;
	add.s32 	%r2687, %r2686, %r2683;
	add.s32 	%r2688, %r2687, %r2530;
	add.s32 	%r2689, %r2688, %r1961;
	shf.l.wrap.b32 	%r2690, %r2673, %r2673, 30;
	add.s32 	%r2691, %r1966, %r2689;
	add.s32 	%r2692, %r1967, %r2681;
	st.local.v2.u32 	[%rd2+80], {%r2691, %r2692};
	add.s32 	%r2693, %r1964, %r2690;
	add.s32 	%r2694, %r1965, %r2682;
	st.local.v2.u32 	[%rd2+88], {%r2693, %r2694};
	add.s32 	%r2695, %r1962, %r2674;
	st.local.u32 	[%rd2+96], %r2695;
	mov.b32 	%r2696, 0;
	st.local.v2.u32 	[%rd2], {%r2696, %r2696};
	st.local.v2.u32 	[%rd2+8], {%r2696, %r2696};
	st.local.v2.u32 	[%rd2+16], {%r2696, %r2696};
	st.local.v2.u32 	[%rd2+24], {%r2696, %r2696};
	st.local.v2.u32 	[%rd2+32], {%r2696, %r2696};
	st.local.v2.u32 	[%rd2+40], {%r2696, %r2696};
	st.local.v2.u32 	[%rd2+48], {%r2696, %r2696};
$L__BB0_397:
	ld.local.u32 	%r2699, [%rd2+64];
	shl.b32 	%r2700, %r2699, 3;
	cvt.u64.u32 	%rd192, %r2700;
	ld.local.u64 	%rd193, [%rd2+72];
	add.s64 	%rd194, %rd193, %rd192;
	st.local.u64 	[%rd2+72], %rd194;
	shr.u64 	%rd195, %rd194, 8;
	shr.u64 	%rd196, %rd194, 16;
	shr.u64 	%rd197, %rd194, 24;
	shr.u64 	%rd198, %rd194, 40;
	shr.u64 	%rd199, %rd194, 48;
	shr.u64 	%rd200, %rd194, 56;
	cvt.u32.u64 	%r2701, %rd195;
	cvt.u32.u64 	%r2702, %rd194;
	prmt.b32 	%r2703, %r2701, %r2702, 0x3340U;
	cvt.u32.u64 	%r2704, %rd197;
	cvt.u32.u64 	%r2705, %rd196;
	prmt.b32 	%r2706, %r2704, %r2705, 0x3340U;
	prmt.b32 	%r2707, %r2706, %r2703, 0x5410U;
	cvt.u32.u64 	%r2708, %rd198;
	{ .reg .b32 tmp; mov.b64 {tmp, %r2709}, %rd194; }
	prmt.b32 	%r2710, %r2708, %r2709, 0x3340U;
	cvt.u32.u64 	%r2711, %rd200;
	cvt.u32.u64 	%r2712, %rd199;
	prmt.b32 	%r2713, %r2711, %r2712, 0x3340U;
	prmt.b32 	%r2714, %r2713, %r2710, 0x5410U;
	st.local.v2.b32 	[%rd2+56], {%r2714, %r2707};
	ld.local.v2.b32 	{%r2715, %r2716}, [%rd2];
	bfe.u32 	%r2717, %r2716, 16, 8;
	cvt.u16.u32 	%rs302, %r2717;
	bfe.u32 	%r2718, %r2716, 8, 8;
	bfe.u32 	%r2719, %r2716, 0, 8;
	bfe.u32 	%r2720, %r2715, 16, 8;
	cvt.u16.u32 	%rs303, %r2720;
	bfe.u32 	%r2721, %r2715, 8, 8;
	bfe.u32 	%r2722, %r2715, 0, 8;
	shl.b32 	%r2723, %r2722, 24;
	shl.b32 	%r2724, %r2721, 16;
	and.b32  	%r2725, %r2724, 16711680;
	or.b32  	%r2726, %r2725, %r2723;
	and.b16  	%rs304, %rs303, 255;
	mul.wide.u16 	%r2727, %rs304, 256;
	or.b32  	%r2728, %r2726, %r2727;
	bfe.u32 	%r2729, %r2715, 24, 8;
	or.b32  	%r2730, %r2728, %r2729;
	shl.b32 	%r2731, %r2719, 24;
	shl.b32 	%r2732, %r2718, 16;
	and.b32  	%r2733, %r2732, 16711680;
	or.b32  	%r2734, %r2733, %r2731;
	and.b16  	%rs305, %rs302, 255;
	mul.wide.u16 	%r2735, %rs305, 256;
	or.b32  	%r2736, %r2734, %r2735;
	bfe.u32 	%r2737, %r2716, 24, 8;
	or.b32  	%r2738, %r2736, %r2737;
	ld.local.v2.b32 	{%r2739, %r2740}, [%rd2+8];
	bfe.u32 	%r2741, %r2740, 16, 8;
	cvt.u16.u32 	%rs306, %r2741;
	bfe.u32 	%r2742, %r2740, 8, 8;
	bfe.u32 	%r2743, %r2740, 0, 8;
	bfe.u32 	%r2744, %r2739, 16, 8;
	cvt.u16.u32 	%rs307, %r2744;
	bfe.u32 	%r2745, %r2739, 8, 8;
	bfe.u32 	%r2746, %r2739, 0, 8;
	shl.b32 	%r2747, %r2746, 24;
	shl.b32 	%r2748, %r2745, 16;
	and.b32  	%r2749, %r2748, 16711680;
	or.b32  	%r2750, %r2749, %r2747;
	and.b16  	%rs308, %rs307, 255;
	mul.wide.u16 	%r2751, %rs308, 256;
	or.b32  	%r2752, %r2750, %r2751;
	bfe.u32 	%r2753, %r2739, 24, 8;
	or.b32  	%r2754, %r2752, %r2753;
	shl.b32 	%r2755, %r2743, 24;
	shl.b32 	%r2756, %r2742, 16;
	and.b32  	%r2757, %r2756, 16711680;
	or.b32  	%r2758, %r2757, %r2755;
	and.b16  	%rs309, %rs306, 255;
	mul.wide.u16 	%r2759, %rs309, 256;
	or.b32  	%r2760, %r2758, %r2759;
	bfe.u32 	%r2761, %r2740, 24, 8;
	or.b32  	%r2762, %r2760, %r2761;
	ld.local.v2.b32 	{%r2763, %r2764}, [%rd2+16];
	bfe.u32 	%r2765, %r2764, 16, 8;
	cvt.u16.u32 	%rs310, %r2765;
	bfe.u32 	%r2766, %r2764, 8, 8;
	bfe.u32 	%r2767, %r2764, 0, 8;
	bfe.u32 	%r2768, %r2763, 16, 8;
	cvt.u16.u32 	%rs311, %r2768;
	bfe.u32 	%r2769, %r2763, 8, 8;
	bfe.u32 	%r2770, %r2763, 0, 8;
	shl.b32 	%r2771, %r2770, 24;
	shl.b32 	%r2772, %r2769, 16;
	and.b32  	%r2773, %r2772, 16711680;
	or.b32  	%r2774, %r2773, %r2771;
	and.b16  	%rs312, %rs311, 255;
	mul.wide.u16 	%r2775, %rs312, 256;
	or.b32  	%r2776, %r2774, %r2775;
	bfe.u32 	%r2777, %r2763, 24, 8;
	or.b32  	%r2778, %r2776, %r2777;
	shl.b32 	%r2779, %r2767, 24;
	shl.b32 	%r2780, %r2766, 16;
	and.b32  	%r2781, %r2780, 16711680;
	or.b32  	%r2782, %r2781, %r2779;
	and.b16  	%rs313, %rs310, 255;
	mul.wide.u16 	%r2783, %rs313, 256;
	or.b32  	%r2784, %r2782, %r2783;
	bfe.u32 	%r2785, %r2764, 24, 8;
	or.b32  	%r2786, %r2784, %r2785;
	ld.local.v2.b32 	{%r2787, %r2788}, [%rd2+24];
	bfe.u32 	%r2789, %r2788, 16, 8;
	cvt.u16.u32 	%rs314, %r2789;
	bfe.u32 	%r2790, %r2788, 8, 8;
	bfe.u32 	%r2791, %r2788, 0, 8;
	bfe.u32 	%r2792, %r2787, 16, 8;
	cvt.u16.u32 	%rs315, %r2792;
	bfe.u32 	%r2793, %r2787, 8, 8;
	bfe.u32 	%r2794, %r2787, 0, 8;
	shl.b32 	%r2795, %r2794, 24;
	shl.b32 	%r2796, %r2793, 16;
	and.b32  	%r2797, %r2796, 16711680;
	or.b32  	%r2798, %r2797, %r2795;
	and.b16  	%rs316, %rs315, 255;
	mul.wide.u16 	%r2799, %rs316, 256;
	or.b32  	%r2800, %r2798, %r2799;
	bfe.u32 	%r2801, %r2787, 24, 8;
	or.b32  	%r2802, %r2800, %r2801;
	shl.b32 	%r2803, %r2791, 24;
	shl.b32 	%r2804, %r2790, 16;
	and.b32  	%r2805, %r2804, 16711680;
	or.b32  	%r2806, %r2805, %r2803;
	and.b16  	%rs317, %rs314, 255;
	mul.wide.u16 	%r2807, %rs317, 256;
	or.b32  	%r2808, %r2806, %r2807;
	bfe.u32 	%r2809, %r2788, 24, 8;
	or.b32  	%r2810, %r2808, %r2809;
	ld.local.v2.b32 	{%r2811, %r2812}, [%rd2+32];
	bfe.u32 	%r2813, %r2812, 16, 8;
	cvt.u16.u32 	%rs318, %r2813;
	bfe.u32 	%r2814, %r2812, 8, 8;
	bfe.u32 	%r2815, %r2812, 0, 8;
	bfe.u32 	%r2816, %r2811, 16, 8;
	cvt.u16.u32 	%rs319, %r2816;
	bfe.u32 	%r2817, %r2811, 8, 8;
	bfe.u32 	%r2818, %r2811, 0, 8;
	shl.b32 	%r2819, %r2818, 24;
	shl.b32 	%r2820, %r2817, 16;
	and.b32  	%r2821, %r2820, 16711680;
	or.b32  	%r2822, %r2821, %r2819;
	and.b16  	%rs320, %rs319, 255;
	mul.wide.u16 	%r2823, %rs320, 256;
	or.b32  	%r2824, %r2822, %r2823;
	bfe.u32 	%r2825, %r2811, 24, 8;
	or.b32  	%r2826, %r2824, %r2825;
	shl.b32 	%r2827, %r2815, 24;
	shl.b32 	%r2828, %r2814, 16;
	and.b32  	%r2829, %r2828, 16711680;
	or.b32  	%r2830, %r2829, %r2827;
	and.b16  	%rs321, %rs318, 255;
	mul.wide.u16 	%r2831, %rs321, 256;
	or.b32  	%r2832, %r2830, %r2831;
	bfe.u32 	%r2833, %r2812, 24, 8;
	or.b32  	%r2834, %r2832, %r2833;
	ld.local.v2.b32 	{%r2835, %r2836}, [%rd2+40];
	bfe.u32 	%r2837, %r2836, 16, 8;
	cvt.u16.u32 	%rs322, %r2837;
	bfe.u32 	%r2838, %r2836, 8, 8;
	bfe.u32 	%r2839, %r2836, 0, 8;
	bfe.u32 	%r2840, %r2835, 16, 8;
	cvt.u16.u32 	%rs323, %r2840;
	bfe.u32 	%r2841, %r2835, 8, 8;
	bfe.u32 	%r2842, %r2835, 0, 8;
	shl.b32 	%r2843, %r2842, 24;
	shl.b32 	%r2844, %r2841, 16;
	and.b32  	%r2845, %r2844, 16711680;
	or.b32  	%r2846, %r2845, %r2843;
	and.b16  	%rs324, %rs323, 255;
	mul.wide.u16 	%r2847, %rs324, 256;
	or.b32  	%r2848, %r2846, %r2847;
	bfe.u32 	%r2849, %r2835, 24, 8;
	or.b32  	%r2850, %r2848, %r2849;
	shl.b32 	%r2851, %r2839, 24;
	shl.b32 	%r2852, %r2838, 16;
	and.b32  	%r2853, %r2852, 16711680;
	or.b32  	%r2854, %r2853, %r2851;
	and.b16  	%rs325, %rs322, 255;
	mul.wide.u16 	%r2855, %rs325, 256;
	or.b32  	%r2856, %r2854, %r2855;
	bfe.u32 	%r2857, %r2836, 24, 8;
	or.b32  	%r2858, %r2856, %r2857;
	ld.local.v2.b32 	{%r2859, %r2860}, [%rd2+48];
	bfe.u32 	%r2861, %r2860, 16, 8;
	cvt.u16.u32 	%rs326, %r2861;
	bfe.u32 	%r2862, %r2860, 8, 8;
	bfe.u32 	%r2863, %r2860, 0, 8;
	bfe.u32 	%r2864, %r2859, 16, 8;
	cvt.u16.u32 	%rs327, %r2864;
	bfe.u32 	%r2865, %r2859, 8, 8;
	bfe.u32 	%r2866, %r2859, 0, 8;
	shl.b32 	%r2867, %r2866, 24;
	shl.b32 	%r2868, %r2865, 16;
	and.b32  	%r2869, %r2868, 16711680;
	or.b32  	%r2870, %r2869, %r2867;
	and.b16  	%rs328, %rs327, 255;
	mul.wide.u16 	%r2871, %rs328, 256;
	or.b32  	%r2872, %r2870, %r2871;
	bfe.u32 	%r2873, %r2859, 24, 8;
	or.b32  	%r2874, %r2872, %r2873;
	shl.b32 	%r2875, %r2863, 24;
	shl.b32 	%r2876, %r2862, 16;
	and.b32  	%r2877, %r2876, 16711680;
	or.b32  	%r2878, %r2877, %r2875;
	and.b16  	%rs329, %rs326, 255;
	mul.wide.u16 	%r2879, %rs329, 256;
	or.b32  	%r2880, %r2878, %r2879;
	bfe.u32 	%r2881, %r2860, 24, 8;
	or.b32  	%r2882, %r2880, %r2881;
	shl.b32 	%r2883, %r2711, 24;
	shl.b32 	%r2884, %r2712, 16;
	and.b32  	%r2885, %r2884, 16711680;
	or.b32  	%r2886, %r2885, %r2883;
	shl.b32 	%r2887, %r2708, 8;
	and.b32  	%r2888, %r2887, 65280;
	or.b32  	%r2889, %r2886, %r2888;
	and.b32  	%r2890, %r2709, 255;
	or.b32  	%r2891, %r2889, %r2890;
	shl.b32 	%r2892, %r2704, 24;
	shl.b32 	%r2893, %r2705, 16;
	and.b32  	%r2894, %r2893, 16711680;
	or.b32  	%r2895, %r2894, %r2892;
	shl.b32 	%r2896, %r2701, 8;
	and.b32  	%r2897, %r2896, 65280;
	or.b32  	%r2898, %r2895, %r2897;
	and.b32  	%r2899, %r2702, 255;
	or.b32  	%r2900, %r2898, %r2899;
	xor.b32  	%r2901, %r2826, %r2882;
	xor.b32  	%r2902, %r2901, %r2754;
	xor.b32  	%r2903, %r2902, %r2730;
	shf.l.wrap.b32 	%r2904, %r2903, %r2903, 1;
	xor.b32  	%r2905, %r2834, %r2891;
	xor.b32  	%r2906, %r2905, %r2762;
	xor.b32  	%r2907, %r2906, %r2738;
	shf.l.wrap.b32 	%r2908, %r2907, %r2907, 1;
	xor.b32  	%r2909, %r2850, %r2900;
	xor.b32  	%r2910, %r2909, %r2778;
	xor.b32  	%r2911, %r2910, %r2754;
	shf.l.wrap.b32 	%r2912, %r2911, %r2911, 1;
	xor.b32  	%r2913, %r2858, %r2904;
	xor.b32  	%r2914, %r2913, %r2786;
	xor.b32  	%r2915, %r2914, %r2762;
	shf.l.wrap.b32 	%r2916, %r2915, %r2915, 1;
	xor.b32  	%r2917, %r2874, %r2908;
	xor.b32  	%r2918, %r2917, %r2802;
	xor.b32  	%r2919, %r2918, %r2778;
	shf.l.wrap.b32 	%r2920, %r2919, %r2919, 1;
	xor.b32  	%r2921, %r2882, %r2912;
	xor.b32  	%r2922, %r2921, %r2810;
	xor.b32  	%r2923, %r2922, %r2786;
	shf.l.wrap.b32 	%r2924, %r2923, %r2923, 1;
	xor.b32  	%r2925, %r2891, %r2916;
	xor.b32  	%r2926, %r2925, %r2826;
	xor.b32  	%r2927, %r2926, %r2802;
	shf.l.wrap.b32 	%r2928, %r2927, %r2927, 1;
	xor.b32  	%r2929, %r2900, %r2920;
	xor.b32  	%r2930, %r2929, %r2834;
	xor.b32  	%r2931, %r2930, %r2810;
	shf.l.wrap.b32 	%r2932, %r2931, %r2931, 1;
	xor.b32  	%r2933, %r2904, %r2924;
	xor.b32  	%r2934, %r2933, %r2850;
	xor.b32  	%r2935, %r2934, %r2826;
	shf.l.wrap.b32 	%r2936, %r2935, %r2935, 1;
	xor.b32  	%r2937, %r2908, %r2928;
	xor.b32  	%r2938, %r2937, %r2858;
	xor.b32  	%r2939, %r2938, %r2834;
	shf.l.wrap.b32 	%r2940, %r2939, %r2939, 1;
	xor.b32  	%r2941, %r2912, %r2932;
	xor.b32  	%r2942, %r2941, %r2874;
	xor.b32  	%r2943, %r2942, %r2850;
	shf.l.wrap.b32 	%r2944, %r2943, %r2943, 1;
	xor.b32  	%r2945, %r2916, %r2936;
	xor.b32  	%r2946, %r2945, %r2882;
	xor.b32  	%r2947, %r2946, %r2858;
	shf.l.wrap.b32 	%r2948, %r2947, %r2947, 1;
	xor.b32  	%r2949, %r2920, %r2940;
	xor.b32  	%r2950, %r2949, %r2891;
	xor.b32  	%r2951, %r2950, %r2874;
	shf.l.wrap.b32 	%r2952, %r2951, %r2951, 1;
	xor.b32  	%r2953, %r2924, %r2944;
	xor.b32  	%r2954, %r2953, %r2900;
	xor.b32  	%r2955, %r2954, %r2882;
	shf.l.wrap.b32 	%r2956, %r2955, %r2955, 1;
	xor.b32  	%r2957, %r2928, %r2948;
	xor.b32  	%r2958, %r2957, %r2904;
	xor.b32  	%r2959, %r2958, %r2891;
	shf.l.wrap.b32 	%r2960, %r2959, %r2959, 1;
	xor.b32  	%r2961, %r2932, %r2952;
	xor.b32  	%r2962, %r2961, %r2908;
	xor.b32  	%r2963, %r2962, %r2900;
	shf.l.wrap.b32 	%r2964, %r2963, %r2963, 1;
	xor.b32  	%r2965, %r2936, %r2956;
	xor.b32  	%r2966, %r2965, %r2912;
	xor.b32  	%r2967, %r2966, %r2904;
	shf.l.wrap.b32 	%r2968, %r2967, %r2967, 1;
	xor.b32  	%r2969, %r2940, %r2960;
	xor.b32  	%r2970, %r2969, %r2916;
	xor.b32  	%r2971, %r2970, %r2908;
	shf.l.wrap.b32 	%r2972, %r2971, %r2971, 1;
	xor.b32  	%r2973, %r2944, %r2964;
	xor.b32  	%r2974, %r2973, %r2920;
	xor.b32  	%r2975, %r2974, %r2912;
	shf.l.wrap.b32 	%r2976, %r2975, %r2975, 1;
	xor.b32  	%r2977, %r2948, %r2968;
	xor.b32  	%r2978, %r2977, %r2924;
	xor.b32  	%r2979, %r2978, %r2916;
	shf.l.wrap.b32 	%r2980, %r2979, %r2979, 1;
	xor.b32  	%r2981, %r2952, %r2972;
	xor.b32  	%r2982, %r2981, %r2928;
	xor.b32  	%r2983, %r2982, %r2920;
	shf.l.wrap.b32 	%r2984, %r2983, %r2983, 1;
	xor.b32  	%r2985, %r2956, %r2976;
	xor.b32  	%r2986, %r2985, %r2932;
	xor.b32  	%r2987, %r2986, %r2924;
	shf.l.wrap.b32 	%r2988, %r2987, %r2987, 1;
	xor.b32  	%r2989, %r2960, %r2980;
	xor.b32  	%r2990, %r2989, %r2936;
	xor.b32  	%r2991, %r2990, %r2928;
	shf.l.wrap.b32 	%r2992, %r2991, %r2991, 1;
	xor.b32  	%r2993, %r2964, %r2984;
	xor.b32  	%r2994, %r2993, %r2940;
	xor.b32  	%r2995, %r2994, %r2932;
	shf.l.wrap.b32 	%r2996, %r2995, %r2995, 1;
	xor.b32  	%r2997, %r2968, %r2988;
	xor.b32  	%r2998, %r2997, %r2944;
	xor.b32  	%r2999, %r2998, %r2936;
	shf.l.wrap.b32 	%r3000, %r2999, %r2999, 1;
	xor.b32  	%r3001, %r2972, %r2992;
	xor.b32  	%r3002, %r3001, %r2948;
	xor.b32  	%r3003, %r3002, %r2940;
	shf.l.wrap.b32 	%r3004, %r3003, %r3003, 1;
	xor.b32  	%r3005, %r2976, %r2996;
	xor.b32  	%r3006, %r3005, %r2952;
	xor.b32  	%r3007, %r3006, %r2944;
	shf.l.wrap.b32 	%r3008, %r3007, %r3007, 1;
	xor.b32  	%r3009, %r2980, %r3000;
	xor.b32  	%r3010, %r3009, %r2956;
	xor.b32  	%r3011, %r3010, %r2948;
	shf.l.wrap.b32 	%r3012, %r3011, %r3011, 1;
	xor.b32  	%r3013, %r2984, %r3004;
	xor.b32  	%r3014, %r3013, %r2960;
	xor.b32  	%r3015, %r3014, %r2952;
	shf.l.wrap.b32 	%r3016, %r3015, %r3015, 1;
	xor.b32  	%r3017, %r2988, %r3008;
	xor.b32  	%r3018, %r3017, %r2964;
	xor.b32  	%r3019, %r3018, %r2956;
	shf.l.wrap.b32 	%r3020, %r3019, %r3019, 1;
	xor.b32  	%r3021, %r2992, %r3012;
	xor.b32  	%r3022, %r3021, %r2968;
	xor.b32  	%r3023, %r3022, %r2960;
	shf.l.wrap.b32 	%r3024, %r3023, %r3023, 1;
	xor.b32  	%r3025, %r2996, %r3016;
	xor.b32  	%r3026, %r3025, %r2972;
	xor.b32  	%r3027, %r3026, %r2964;
	shf.l.wrap.b32 	%r3028, %r3027, %r3027, 1;
	xor.b32  	%r3029, %r3000, %r3020;
	xor.b32  	%r3030, %r3029, %r2976;
	xor.b32  	%r3031, %r3030, %r2968;
	shf.l.wrap.b32 	%r3032, %r3031, %r3031, 1;
	xor.b32  	%r3033, %r3004, %r3024;
	xor.b32  	%r3034, %r3033, %r2980;
	xor.b32  	%r3035, %r3034, %r2972;
	shf.l.wrap.b32 	%r3036, %r3035, %r3035, 1;
	xor.b32  	%r3037, %r3008, %r3028;
	xor.b32  	%r3038, %r3037, %r2984;
	xor.b32  	%r3039, %r3038, %r2976;
	shf.l.wrap.b32 	%r3040, %r3039, %r3039, 1;
	xor.b32  	%r3041, %r3012, %r3032;
	xor.b32  	%r3042, %r3041, %r2988;
	xor.b32  	%r3043, %r3042, %r2980;
	shf.l.wrap.b32 	%r3044, %r3043, %r3043, 1;
	xor.b32  	%r3045, %r3016, %r3036;
	xor.b32  	%r3046, %r3045, %r2992;
	xor.b32  	%r3047, %r3046, %r2984;
	shf.l.wrap.b32 	%r3048, %r3047, %r3047, 1;
	xor.b32  	%r3049, %r3020, %r3040;
	xor.b32  	%r3050, %r3049, %r2996;
	xor.b32  	%r3051, %r3050, %r2988;
	shf.l.wrap.b32 	%r3052, %r3051, %r3051, 1;
	xor.b32  	%r3053, %r3024, %r3044;
	xor.b32  	%r3054, %r3053, %r3000;
	xor.b32  	%r3055, %r3054, %r2992;
	shf.l.wrap.b32 	%r3056, %r3055, %r3055, 1;
	xor.b32  	%r3057, %r3028, %r3048;
	xor.b32  	%r3058, %r3057, %r3004;
	xor.b32  	%r3059, %r3058, %r2996;
	shf.l.wrap.b32 	%r3060, %r3059, %r3059, 1;
	xor.b32  	%r3061, %r3032, %r3052;
	xor.b32  	%r3062, %r3061, %r3008;
	xor.b32  	%r3063, %r3062, %r3000;
	shf.l.wrap.b32 	%r3064, %r3063, %r3063, 1;
	xor.b32  	%r3065, %r3036, %r3056;
	xor.b32  	%r3066, %r3065, %r3012;
	xor.b32  	%r3067, %r3066, %r3004;
	shf.l.wrap.b32 	%r3068, %r3067, %r3067, 1;
	xor.b32  	%r3069, %r3040, %r3060;
	xor.b32  	%r3070, %r3069, %r3016;
	xor.b32  	%r3071, %r3070, %r3008;
	shf.l.wrap.b32 	%r3072, %r3071, %r3071, 1;
	xor.b32  	%r3073, %r3044, %r3064;
	xor.b32  	%r3074, %r3073, %r3020;
	xor.b32  	%r3075, %r3074, %r3012;
	shf.l.wrap.b32 	%r3076, %r3075, %r3075, 1;
	xor.b32  	%r3077, %r3048, %r3068;
	xor.b32  	%r3078, %r3077, %r3024;
	xor.b32  	%r3079, %r3078, %r3016;
	shf.l.wrap.b32 	%r3080, %r3079, %r3079, 1;
	xor.b32  	%r3081, %r3052, %r3072;
	xor.b32  	%r3082, %r3081, %r3028;
	xor.b32  	%r3083, %r3082, %r3020;
	shf.l.wrap.b32 	%r3084, %r3083, %r3083, 1;
	xor.b32  	%r3085, %r3056, %r3076;
	xor.b32  	%r3086, %r3085, %r3032;
	xor.b32  	%r3087, %r3086, %r3024;
	shf.l.wrap.b32 	%r3088, %r3087, %r3087, 1;
	xor.b32  	%r3089, %r3060, %r3080;
	xor.b32  	%r3090, %r3089, %r3036;
	xor.b32  	%r3091, %r3090, %r3028;
	shf.l.wrap.b32 	%r3092, %r3091, %r3091, 1;
	xor.b32  	%r3093, %r3064, %r3084;
	xor.b32  	%r3094, %r3093, %r3040;
	xor.b32  	%r3095, %r3094, %r3032;
	shf.l.wrap.b32 	%r3096, %r3095, %r3095, 1;
	xor.b32  	%r3097, %r3068, %r3088;
	xor.b32  	%r3098, %r3097, %r3044;
	xor.b32  	%r3099, %r3098, %r3036;
	shf.l.wrap.b32 	%r3100, %r3099, %r3099, 1;
	xor.b32  	%r3101, %r3072, %r3092;
	xor.b32  	%r3102, %r3101, %r3048;
	xor.b32  	%r3103, %r3102, %r3040;
	shf.l.wrap.b32 	%r3104, %r3103, %r3103, 1;
	xor.b32  	%r3105, %r3076, %r3096;
	xor.b32  	%r3106, %r3105, %r3052;
	xor.b32  	%r3107, %r3106, %r3044;
	shf.l.wrap.b32 	%r3108, %r3107, %r3107, 1;
	xor.b32  	%r3109, %r3080, %r3100;
	xor.b32  	%r3110, %r3109, %r3056;
	xor.b32  	%r3111, %r3110, %r3048;
	shf.l.wrap.b32 	%r3112, %r3111, %r3111, 1;
	xor.b32  	%r3113, %r3084, %r3104;
	xor.b32  	%r3114, %r3113, %r3060;
	xor.b32  	%r3115, %r3114, %r3052;
	shf.l.wrap.b32 	%r3116, %r3115, %r3115, 1;
	xor.b32  	%r3117, %r3088, %r3108;
	xor.b32  	%r3118, %r3117, %r3064;
	xor.b32  	%r3119, %r3118, %r3056;
	shf.l.wrap.b32 	%r3120, %r3119, %r3119, 1;
	xor.b32  	%r3121, %r3092, %r3112;
	xor.b32  	%r3122, %r3121, %r3068;
	xor.b32  	%r3123, %r3122, %r3060;
	shf.l.wrap.b32 	%r3124, %r3123, %r3123, 1;
	xor.b32  	%r3125, %r3096, %r3116;
	xor.b32  	%r3126, %r3125, %r3072;
	xor.b32  	%r3127, %r3126, %r3064;
	shf.l.wrap.b32 	%r3128, %r3127, %r3127, 1;
	xor.b32  	%r3129, %r3100, %r3120;
	xor.b32  	%r3130, %r3129, %r3076;
	xor.b32  	%r3131, %r3130, %r3068;
	shf.l.wrap.b32 	%r3132, %r3131, %r3131, 1;
	xor.b32  	%r3133, %r3104, %r3124;
	xor.b32  	%r3134, %r3133, %r3080;
	xor.b32  	%r3135, %r3134, %r3072;
	shf.l.wrap.b32 	%r3136, %r3135, %r3135, 1;
	xor.b32  	%r3137, %r3108, %r3128;
	xor.b32  	%r3138, %r3137, %r3084;
	xor.b32  	%r3139, %r3138, %r3076;
	shf.l.wrap.b32 	%r3140, %r3139, %r3139, 1;
	xor.b32  	%r3141, %r3112, %r3132;
	xor.b32  	%r3142, %r3141, %r3088;
	xor.b32  	%r3143, %r3142, %r3080;
	shf.l.wrap.b32 	%r3144, %r3143, %r3143, 1;
	xor.b32  	%r3145, %r3116, %r3136;
	xor.b32  	%r3146, %r3145, %r3092;
	xor.b32  	%r3147, %r3146, %r3084;
	shf.l.wrap.b32 	%r3148, %r3147, %r3147, 1;
	xor.b32  	%r3149, %r3120, %r3140;
	xor.b32  	%r3150, %r3149, %r3096;
	xor.b32  	%r3151, %r3150, %r3088;
	shf.l.wrap.b32 	%r3152, %r3151, %r3151, 1;
	xor.b32  	%r3153, %r3124, %r3144;
	xor.b32  	%r3154, %r3153, %r3100;
	xor.b32  	%r3155, %r3154, %r3092;
	shf.l.wrap.b32 	%r3156, %r3155, %r3155, 1;
	ld.local.v2.u32 	{%r3157, %r3158}, [%rd2+96];
	ld.local.v2.u32 	{%r3159, %r3160}, [%rd2+88];
	ld.local.v2.u32 	{%r3161, %r3162}, [%rd2+80];
	shf.l.wrap.b32 	%r3163, %r3161, %r3161, 5;
	and.b32  	%r3164, %r3162, %r3159;
	not.b32 	%r3165, %r3162;
	and.b32  	%r3166, %r3160, %r3165;
	or.b32  	%r3167, %r3164, %r3166;
	add.s32 	%r3168, %r3167, %r3157;
	add.s32 	%r3169, %r3168, %r3163;
	add.s32 	%r3170, %r3169, %r3158;
	add.s32 	%r3171, %r3170, %r2730;
	shf.l.wrap.b32 	%r3172, %r3162, %r3162, 30;
	shf.l.wrap.b32 	%r3173, %r3171, %r3171, 5;
	and.b32  	%r3174, %r3161, %r3172;
	not.b32 	%r3175, %r3161;
	and.b32  	%r3176, %r3159, %r3175;
	or.b32  	%r3177, %r3174, %r3176;
	add.s32 	%r3178, %r3177, %r3160;
	add.s32 	%r3179, %r3178, %r3173;
	add.s32 	%r3180, %r3179, %r3158;
	add.s32 	%r3181, %r3180, %r2738;
	shf.l.wrap.b32 	%r3182, %r3161, %r3161, 30;
	shf.l.wrap.b32 	%r3183, %r3181, %r3181, 5;
	and.b32  	%r3184, %r3171, %r3182;
	not.b32 	%r3185, %r3171;
	and.b32  	%r3186, %r3172, %r3185;
	or.b32  	%r3187, %r3184, %r3186;
	add.s32 	%r3188, %r3187, %r3159;
	add.s32 	%r3189, %r3188, %r3183;
	add.s32 	%r3190, %r3189, %r3158;
	add.s32 	%r3191, %r3190, %r2754;
	shf.l.wrap.b32 	%r3192, %r3171, %r3171, 30;
	shf.l.wrap.b32 	%r3193, %r3191, %r3191, 5;
	and.b32  	%r3194, %r3181, %r3192;
	not.b32 	%r3195, %r3181;
	and.b32  	%r3196, %r3182, %r3195;
	or.b32  	%r3197, %r3194, %r3196;
	add.s32 	%r3198, %r3197, %r3172;
	add.s32 	%r3199, %r3198, %r3193;
	add.s32 	%r3200, %r3199, %r3158;
	add.s32 	%r3201, %r3200, %r2762;
	shf.l.wrap.b32 	%r3202, %r3181, %r3181, 30;
	shf.l.wrap.b32 	%r3203, %r3201, %r3201, 5;
	and.b32  	%r3204, %r3191, %r3202;
	not.b32 	%r3205, %r3191;
	and.b32  	%r3206, %r3192, %r3205;
	or.b32  	%r3207, %r3204, %r3206;
	add.s32 	%r3208, %r3207, %r3182;
	add.s32 	%r3209, %r3208, %r3203;
	add.s32 	%r3210, %r3209, %r3158;
	add.s32 	%r3211, %r3210, %r2778;
	shf.l.wrap.b32 	%r3212, %r3191, %r3191, 30;
	shf.l.wrap.b32 	%r3213, %r3211, %r3211, 5;
	and.b32  	%r3214, %r3201, %r3212;
	not.b32 	%r3215, %r3201;
	and.b32  	%r3216, %r3202, %r3215;
	or.b32  	%r3217, %r3214, %r3216;
	add.s32 	%r3218, %r3217, %r3192;
	add.s32 	%r3219, %r3218, %r3213;
	add.s32 	%r3220, %r3219, %r3158;
	add.s32 	%r3221, %r3220, %r2786;
	shf.l.wrap.b32 	%r3222, %r3201, %r3201, 30;
	shf.l.wrap.b32 	%r3223, %r3221, %r3221, 5;
	and.b32  	%r3224, %r3211, %r3222;
	not.b32 	%r3225, %r3211;
	and.b32  	%r3226, %r3212, %r3225;
	or.b32  	%r3227, %r3224, %r3226;
	add.s32 	%r3228, %r3227, %r3202;
	add.s32 	%r3229, %r3228, %r3223;
	add.s32 	%r3230, %r3229, %r3158;
	add.s32 	%r3231, %r3230, %r2802;
	shf.l.wrap.b32 	%r3232, %r3211, %r3211, 30;
	shf.l.wrap.b32 	%r3233, %r3231, %r3231, 5;
	and.b32  	%r3234, %r3221, %r3232;
	not.b32 	%r3235, %r3221;
	and.b32  	%r3236, %r3222, %r3235;
	or.b32  	%r3237, %r3234, %r3236;
	add.s32 	%r3238, %r3237, %r3212;
	add.s32 	%r3239, %r3238, %r3233;
	add.s32 	%r3240, %r3239, %r3158;
	add.s32 	%r3241, %r3240, %r2810;
	shf.l.wrap.b32 	%r3242, %r3221, %r3221, 30;
	shf.l.wrap.b32 	%r3243, %r3241, %r3241, 5;
	and.b32  	%r3244, %r3231, %r3242;
	not.b32 	%r3245, %r3231;
	and.b32  	%r3246, %r3232, %r3245;
	or.b32  	%r3247, %r3244, %r3246;
	add.s32 	%r3248, %r3247, %r3222;
	add.s32 	%r3249, %r3248, %r3243;
	add.s32 	%r3250, %r3249, %r3158;
	add.s32 	%r3251, %r3250, %r2826;
	shf.l.wrap.b32 	%r3252, %r3231, %r3231, 30;
	shf.l.wrap.b32 	%r3253, %r3251, %r3251, 5;
	and.b32  	%r3254, %r3241, %r3252;
	not.b32 	%r3255, %r3241;
	and.b32  	%r3256, %r3242, %r3255;
	or.b32  	%r3257, %r3254, %r3256;
	add.s32 	%r3258, %r3257, %r3232;
	add.s32 	%r3259, %r3258, %r3253;
	add.s32 	%r3260, %r3259, %r3158;
	add.s32 	%r3261, %r3260, %r2834;
	shf.l.wrap.b32 	%r3262, %r3241, %r3241, 30;
	shf.l.wrap.b32 	%r3263, %r3261, %r3261, 5;
	and.b32  	%r3264, %r3251, %r3262;
	not.b32 	%r3265, %r3251;
	and.b32  	%r3266, %r3252, %r3265;
	or.b32  	%r3267, %r3264, %r3266;
	add.s32 	%r3268, %r3267, %r3242;
	add.s32 	%r3269, %r3268, %r3263;
	add.s32 	%r3270, %r3269, %r3158;
	add.s32 	%r3271, %r3270, %r2850;
	shf.l.wrap.b32 	%r3272, %r3251, %r3251, 30;
	shf.l.wrap.b32 	%r3273, %r3271, %r3271, 5;
	and.b32  	%r3274, %r3261, %r3272;
	not.b32 	%r3275, %r3261;
	and.b32  	%r3276, %r3262, %r3275;
	or.b32  	%r3277, %r3274, %r3276;
	add.s32 	%r3278, %r3277, %r3252;
	add.s32 	%r3279, %r3278, %r3273;
	add.s32 	%r3280, %r3279, %r3158;
	add.s32 	%r3281, %r3280, %r2858;
	shf.l.wrap.b32 	%r3282, %r3261, %r3261, 30;
	shf.l.wrap.b32 	%r3283, %r3281, %r3281, 5;
	and.b32  	%r3284, %r3271, %r3282;
	not.b32 	%r3285, %r3271;
	and.b32  	%r3286, %r3272, %r3285;
	or.b32  	%r3287, %r3284, %r3286;
	add.s32 	%r3288, %r3287, %r3262;
	add.s32 	%r3289, %r3288, %r3283;
	add.s32 	%r3290, %r3289, %r3158;
	add.s32 	%r3291, %r3290, %r2874;
	shf.l.wrap.b32 	%r3292, %r3271, %r3271, 30;
	shf.l.wrap.b32 	%r3293, %r3291, %r3291, 5;
	and.b32  	%r3294, %r3281, %r3292;
	not.b32 	%r3295, %r3281;
	and.b32  	%r3296, %r3282, %r3295;
	or.b32  	%r3297, %r3294, %r3296;
	add.s32 	%r3298, %r3297, %r3272;
	add.s32 	%r3299, %r3298, %r3293;
	add.s32 	%r3300, %r3299, %r3158;
	add.s32 	%r3301, %r3300, %r2882;
	shf.l.wrap.b32 	%r3302, %r3281, %r3281, 30;
	shf.l.wrap.b32 	%r3303, %r3301, %r3301, 5;
	and.b32  	%r3304, %r3291, %r3302;
	not.b32 	%r3305, %r3291;
	and.b32  	%r3306, %r3292, %r3305;
	or.b32  	%r3307, %r3304, %r3306;
	add.s32 	%r3308, %r3307, %r3282;
	add.s32 	%r3309, %r3308, %r3303;
	add.s32 	%r3310, %r3309, %r3158;
	add.s32 	%r3311, %r3310, %r2891;
	shf.l.wrap.b32 	%r3312, %r3291, %r3291, 30;
	shf.l.wrap.b32 	%r3313, %r3311, %r3311, 5;
	and.b32  	%r3314, %r3301, %r3312;
	not.b32 	%r3315, %r3301;
	and.b32  	%r3316, %r3302, %r3315;
	or.b32  	%r3317, %r3314, %r3316;
	add.s32 	%r3318, %r3317, %r3292;
	add.s32 	%r3319, %r3318, %r3313;
	add.s32 	%r3320, %r3319, %r3158;
	add.s32 	%r3321, %r3320, %r2900;
	shf.l.wrap.b32 	%r3322, %r3301, %r3301, 30;
	shf.l.wrap.b32 	%r3323, %r3321, %r3321, 5;
	and.b32  	%r3324, %r3311, %r3322;
	not.b32 	%r3325, %r3311;
	and.b32  	%r3326, %r3312, %r3325;
	or.b32  	%r3327, %r3324, %r3326;
	add.s32 	%r3328, %r3327, %r3302;
	add.s32 	%r3329, %r3328, %r3323;
	add.s32 	%r3330, %r3329, %r3158;
	add.s32 	%r3331, %r3330, %r2904;
	shf.l.wrap.b32 	%r3332, %r3311, %r3311, 30;
	shf.l.wrap.b32 	%r3333, %r3331, %r3331, 5;
	and.b32  	%r3334, %r3321, %r3332;
	not.b32 	%r3335, %r3321;
	and.b32  	%r3336, %r3322, %r3335;
	or.b32  	%r3337, %r3334, %r3336;
	add.s32 	%r3338, %r3337, %r3312;
	add.s32 	%r3339, %r3338, %r3333;
	add.s32 	%r3340, %r3339, %r3158;
	add.s32 	%r3341, %r3340, %r2908;
	shf.l.wrap.b32 	%r3342, %r3321, %r3321, 30;
	shf.l.wrap.b32 	%r3343, %r3341, %r3341, 5;
	and.b32  	%r3344, %r3331, %r3342;
	not.b32 	%r3345, %r3331;
	and.b32  	%r3346, %r3332, %r3345;
	or.b32  	%r3347, %r3344, %r3346;
	add.s32 	%r3348, %r3347, %r3322;
	add.s32 	%r3349, %r3348, %r3343;
	add.s32 	%r3350, %r3349, %r3158;
	add.s32 	%r3351, %r3350, %r2912;
	shf.l.wrap.b32 	%r3352, %r3331, %r3331, 30;
	shf.l.wrap.b32 	%r3353, %r3351, %r3351, 5;
	and.b32  	%r3354, %r3341, %r3352;
	not.b32 	%r3355, %r3341;
	and.b32  	%r3356, %r3342, %r3355;
	or.b32  	%r3357, %r3354, %r3356;
	add.s32 	%r3358, %r3357, %r3332;
	add.s32 	%r3359, %r3358, %r3353;
	add.s32 	%r3360, %r3359, %r3158;
	add.s32 	%r3361, %r3360, %r2916;
	shf.l.wrap.b32 	%r3362, %r3341, %r3341, 30;
	ld.local.v2.u32 	{%r3363, %r3364}, [%rd2+104];
	shf.l.wrap.b32 	%r3365, %r3361, %r3361, 5;
	xor.b32  	%r3366, %r3362, %r3352;
	xor.b32  	%r3367, %r3366, %r3351;
	add.s32 	%r3368, %r3367, %r3342;
	add.s32 	%r3369, %r3368, %r3365;
	add.s32 	%r3370, %r3369, %r3363;
	add.s32 	%r3371, %r3370, %r2920;
	shf.l.wrap.b32 	%r3372, %r3351, %r3351, 30;
	shf.l.wrap.b32 	%r3373, %r3371, %r3371, 5;
	xor.b32  	%r3374, %r3372, %r3362;
	xor.b32  	%r3375, %r3374, %r3361;
	add.s32 	%r3376, %r3375, %r3352;
	add.s32 	%r3377, %r3376, %r3373;
	add.s32 	%r3378, %r3377, %r3363;
	add.s32 	%r3379, %r3378, %r2924;
	shf.l.wrap.b32 	%r3380, %r3361, %r3361, 30;
	shf.l.wrap.b32 	%r3381, %r3379, %r3379, 5;
	xor.b32  	%r3382, %r3380, %r3372;
	xor.b32  	%r3383, %r3382, %r3371;
	add.s32 	%r3384, %r3383, %r3362;
	add.s32 	%r3385, %r3384, %r3381;
	add.s32 	%r3386, %r3385, %r3363;
	add.s32 	%r3387, %r3386, %r2928;
	shf.l.wrap.b32 	%r3388, %r3371, %r3371, 30;
	shf.l.wrap.b32 	%r3389, %r3387, %r3387, 5;
	xor.b32  	%r3390, %r3388, %r3380;
	xor.b32  	%r3391, %r3390, %r3379;
	add.s32 	%r3392, %r3391, %r3372;
	add.s32 	%r3393, %r3392, %r3389;
	add.s32 	%r3394, %r3393, %r3363;
	add.s32 	%r3395, %r3394, %r2932;
	shf.l.wrap.b32 	%r3396, %r3379, %r3379, 30;
	shf.l.wrap.b32 	%r3397, %r3395, %r3395, 5;
	xor.b32  	%r3398, %r3396, %r3388;
	xor.b32  	%r3399, %r3398, %r3387;
	add.s32 	%r3400, %r3399, %r3380;
	add.s32 	%r3401, %r3400, %r3397;
	add.s32 	%r3402, %r3401, %r3363;
	add.s32 	%r3403, %r3402, %r2936;
	shf.l.wrap.b32 	%r3404, %r3387, %r3387, 30;
	shf.l.wrap.b32 	%r3405, %r3403, %r3403, 5;
	xor.b32  	%r3406, %r3404, %r3396;
	xor.b32  	%r3407, %r3406, %r3395;
	add.s32 	%r3408, %r3407, %r3388;
	add.s32 	%r3409, %r3408, %r3405;
	add.s32 	%r3410, %r3409, %r3363;
	add.s32 	%r3411, %r3410, %r2940;
	shf.l.wrap.b32 	%r3412, %r3395, %r3395, 30;
	shf.l.wrap.b32 	%r3413, %r3411, %r3411, 5;
	xor.b32  	%r3414, %r3412, %r3404;
	xor.b32  	%r3415, %r3414, %r3403;
	add.s32 	%r3416, %r3415, %r3396;
	add.s32 	%r3417, %r3416, %r3413;
	add.s32 	%r3418, %r3417, %r3363;
	add.s32 	%r3419, %r3418, %r2944;
	shf.l.wrap.b32 	%r3420, %r3403, %r3403, 30;
	shf.l.wrap.b32 	%r3421, %r3419, %r3419, 5;
	xor.b32  	%r3422, %r3420, %r3412;
	xor.b32  	%r3423, %r3422, %r3411;
	add.s32 	%r3424, %r3423, %r3404;
	add.s32 	%r3425, %r3424, %r3421;
	add.s32 	%r3426, %r3425, %r3363;
	add.s32 	%r3427, %r3426, %r2948;
	shf.l.wrap.b32 	%r3428, %r3411, %r3411, 30;
	shf.l.wrap.b32 	%r3429, %r3427, %r3427, 5;
	xor.b32  	%r3430, %r3428, %r3420;
	xor.b32  	%r3431, %r3430, %r3419;
	add.s32 	%r3432, %r3431, %r3412;
	add.s32 	%r3433, %r3432, %r3429;
	add.s32 	%r3434, %r3433, %r3363;
	add.s32 	%r3435, %r3434, %r2952;
	shf.l.wrap.b32 	%r3436, %r3419, %r3419, 30;
	shf.l.wrap.b32 	%r3437, %r3435, %r3435, 5;
	xor.b32  	%r3438, %r3436, %r3428;
	xor.b32  	%r3439, %r3438, %r3427;
	add.s32 	%r3440, %r3439, %r3420;
	add.s32 	%r3441, %r3440, %r3437;
	add.s32 	%r3442, %r3441, %r3363;
	add.s32 	%r3443, %r3442, %r2956;
	shf.l.wrap.b32 	%r3444, %r3427, %r3427, 30;
	shf.l.wrap.b32 	%r3445, %r3443, %r3443, 5;
	xor.b32  	%r3446, %r3444, %r3436;
	xor.b32  	%r3447, %r3446, %r3435;
	add.s32 	%r3448, %r3447, %r3428;
	add.s32 	%r3449, %r3448, %r3445;
	add.s32 	%r3450, %r3449, %r3363;
	add.s32 	%r3451, %r3450, %r2960;
	shf.l.wrap.b32 	%r3452, %r3435, %r3435, 30;
	shf.l.wrap.b32 	%r3453, %r3451, %r3451, 5;
	xor.b32  	%r3454, %r3452, %r3444;
	xor.b32  	%r3455, %r3454, %r3443;
	add.s32 	%r3456, %r3455, %r3436;
	add.s32 	%r3457, %r3456, %r3453;
	add.s32 	%r3458, %r3457, %r3363;
	add.s32 	%r3459, %r3458, %r2964;
	shf.l.wrap.b32 	%r3460, %r3443, %r3443, 30;
	shf.l.wrap.b32 	%r3461, %r3459, %r3459, 5;
	xor.b32  	%r3462, %r3460, %r3452;
	xor.b32  	%r3463, %r3462, %r3451;
	add.s32 	%r3464, %r3463, %r3444;
	add.s32 	%r3465, %r3464, %r3461;
	add.s32 	%r3466, %r3465, %r3363;
	add.s32 	%r3467, %r3466, %r2968;
	shf.l.wrap.b32 	%r3468, %r3451, %r3451, 30;
	shf.l.wrap.b32 	%r3469, %r3467, %r3467, 5;
	xor.b32  	%r3470, %r3468, %r3460;
	xor.b32  	%r3471, %r3470, %r3459;
	add.s32 	%r3472, %r3471, %r3452;
	add.s32 	%r3473, %r3472, %r3469;
	add.s32 	%r3474, %r3473, %r3363;
	add.s32 	%r3475, %r3474, %r2972;
	shf.l.wrap.b32 	%r3476, %r3459, %r3459, 30;
	shf.l.wrap.b32 	%r3477, %r3475, %r3475, 5;
	xor.b32  	%r3478, %r3476, %r3468;
	xor.b32  	%r3479, %r3478, %r3467;
	add.s32 	%r3480, %r3479, %r3460;
	add.s32 	%r3481, %r3480, %r3477;
	add.s32 	%r3482, %r3481, %r3363;
	add.s32 	%r3483, %r3482, %r2976;
	shf.l.wrap.b32 	%r3484, %r3467, %r3467, 30;
	shf.l.wrap.b32 	%r3485, %r3483, %r3483, 5;
	xor.b32  	%r3486, %r3484, %r3476;
	xor.b32  	%r3487, %r3486, %r3475;
	add.s32 	%r3488, %r3487, %r3468;
	add.s32 	%r3489, %r3488, %r3485;
	add.s32 	%r3490, %r3489, %r3363;
	add.s32 	%r3491, %r3490, %r2980;
	shf.l.wrap.b32 	%r3492, %r3475, %r3475, 30;
	shf.l.wrap.b32 	%r3493, %r3491, %r3491, 5;
	xor.b32  	%r3494, %r3492, %r3484;
	xor.b32  	%r3495, %r3494, %r3483;
	add.s32 	%r3496, %r3495, %r3476;
	add.s32 	%r3497, %r3496, %r3493;
	add.s32 	%r3498, %r3497, %r3363;
	add.s32 	%r3499, %r3498, %r2984;
	shf.l.wrap.b32 	%r3500, %r3483, %r3483, 30;
	shf.l.wrap.b32 	%r3501, %r3499, %r3499, 5;
	xor.b32  	%r3502, %r3500, %r3492;
	xor.b32  	%r3503, %r3502, %r3491;
	add.s32 	%r3504, %r3503, %r3484;
	add.s32 	%r3505, %r3504, %r3501;
	add.s32 	%r3506, %r3505, %r3363;
	add.s32 	%r3507, %r3506, %r2988;
	shf.l.wrap.b32 	%r3508, %r3491, %r3491, 30;
	shf.l.wrap.b32 	%r3509, %r3507, %r3507, 5;
	xor.b32  	%r3510, %r3508, %r3500;
	xor.b32  	%r3511, %r3510, %r3499;
	add.s32 	%r3512, %r3511, %r3492;
	add.s32 	%r3513, %r3512, %r3509;
	add.s32 	%r3514, %r3513, %r3363;
	add.s32 	%r3515, %r3514, %r2992;
	shf.l.wrap.b32 	%r3516, %r3499, %r3499, 30;
	shf.l.wrap.b32 	%r3517, %r3515, %r3515, 5;
	xor.b32  	%r3518, %r3516, %r3508;
	xor.b32  	%r3519, %r3518, %r3507;
	add.s32 	%r3520, %r3519, %r3500;
	add.s32 	%r3521, %r3520, %r3517;
	add.s32 	%r3522, %r3521, %r3363;
	add.s32 	%r3523, %r3522, %r2996;
	shf.l.wrap.b32 	%r3524, %r3507, %r3507, 30;
	shf.l.wrap.b32 	%r3525, %r3523, %r3523, 5;
	xor.b32  	%r3526, %r3524, %r3516;
	and.b32  	%r3527, %r3515, %r3526;
	and.b32  	%r3528, %r3524, %r3516;
	xor.b32  	%r3529, %r3527, %r3528;
	add.s32 	%r3530, %r3529, %r3508;
	add.s32 	%r3531, %r3530, %r3525;
	add.s32 	%r3532, %r3531, %r3364;
	add.s32 	%r3533, %r3532, %r3000;
	shf.l.wrap.b32 	%r3534, %r3515, %r3515, 30;
	shf.l.wrap.b32 	%r3535, %r3533, %r3533, 5;
	xor.b32  	%r3536, %r3534, %r3524;
	and.b32  	%r3537, %r3523, %r3536;
	and.b32  	%r3538, %r3534, %r3524;
	xor.b32  	%r3539, %r3537, %r3538;
	add.s32 	%r3540, %r3539, %r3516;
	add.s32 	%r3541, %r3540, %r3535;
	add.s32 	%r3542, %r3541, %r3364;
	add.s32 	%r3543, %r3542, %r3004;
	shf.l.wrap.b32 	%r3544, %r3523, %r3523, 30;
	shf.l.wrap.b32 	%r3545, %r3543, %r3543, 5;
	xor.b32  	%r3546, %r3544, %r3534;
	and.b32  	%r3547, %r3533, %r3546;
	and.b32  	%r3548, %r3544, %r3534;
	xor.b32  	%r3549, %r3547, %r3548;
	add.s32 	%r3550, %r3549, %r3524;
	add.s32 	%r3551, %r3550, %r3545;
	add.s32 	%r3552, %r3551, %r3364;
	add.s32 	%r3553, %r3552, %r3008;
	shf.l.wrap.b32 	%r3554, %r3533, %r3533, 30;
	shf.l.wrap.b32 	%r3555, %r3553, %r3553, 5;
	xor.b32  	%r3556, %r3554, %r3544;
	and.b32  	%r3557, %r3543, %r3556;
	and.b32  	%r3558, %r3554, %r3544;
	xor.b32  	%r3559, %r3557, %r3558;
	add.s32 	%r3560, %r3559, %r3534;
	add.s32 	%r3561, %r3560, %r3555;
	add.s32 	%r3562, %r3561, %r3364;
	add.s32 	%r3563, %r3562, %r3012;
	shf.l.wrap.b32 	%r3564, %r3543, %r3543, 30;
	shf.l.wrap.b32 	%r3565, %r3563, %r3563, 5;
	xor.b32  	%r3566, %r3564, %r3554;
	and.b32  	%r3567, %r3553, %r3566;
	and.b32  	%r3568, %r3564, %r3554;
	xor.b32  	%r3569, %r3567, %r3568;
	add.s32 	%r3570, %r3569, %r3544;
	add.s32 	%r3571, %r3570, %r3565;
	add.s32 	%r3572, %r3571, %r3364;
	add.s32 	%r3573, %r3572, %r3016;
	shf.l.wrap.b32 	%r3574, %r3553, %r3553, 30;
	shf.l.wrap.b32 	%r3575, %r3573, %r3573, 5;
	xor.b32  	%r3576, %r3574, %r3564;
	and.b32  	%r3577, %r3563, %r3576;
	and.b32  	%r3578, %r3574, %r3564;
	xor.b32  	%r3579, %r3577, %r3578;
	add.s32 	%r3580, %r3579, %r3554;
	add.s32 	%r3581, %r3580, %r3575;
	add.s32 	%r3582, %r3581, %r3364;
	add.s32 	%r3583, %r3582, %r3020;
	shf.l.wrap.b32 	%r3584, %r3563, %r3563, 30;
	shf.l.wrap.b32 	%r3585, %r3583, %r3583, 5;
	xor.b32  	%r3586, %r3584, %r3574;
	and.b32  	%r3587, %r3573, %r3586;
	and.b32  	%r3588, %r3584, %r3574;
	xor.b32  	%r3589, %r3587, %r3588;
	add.s32 	%r3590, %r3589, %r3564;
	add.s32 	%r3591, %r3590, %r3585;
	add.s32 	%r3592, %r3591, %r3364;
	add.s32 	%r3593, %r3592, %r3024;
	shf.l.wrap.b32 	%r3594, %r3573, %r3573, 30;
	shf.l.wrap.b32 	%r3595, %r3593, %r3593, 5;
	xor.b32  	%r3596, %r3594, %r3584;
	and.b32  	%r3597, %r3583, %r3596;
	and.b32  	%r3598, %r3594, %r3584;
	xor.b32  	%r3599, %r3597, %r3598;
	add.s32 	%r3600, %r3599, %r3574;
	add.s32 	%r3601, %r3600, %r3595;
	add.s32 	%r3602, %r3601, %r3364;
	add.s32 	%r3603, %r3602, %r3028;
	shf.l.wrap.b32 	%r3604, %r3583, %r3583, 30;
	shf.l.wrap.b32 	%r3605, %r3603, %r3603, 5;
	xor.b32  	%r3606, %r3604, %r3594;
	and.b32  	%r3607, %r3593, %r3606;
	and.b32  	%r3608, %r3604, %r3594;
	xor.b32  	%r3609, %r3607, %r3608;
	add.s32 	%r3610, %r3609, %r3584;
	add.s32 	%r3611, %r3610, %r3605;
	add.s32 	%r3612, %r3611, %r3364;
	add.s32 	%r3613, %r3612, %r3032;
	shf.l.wrap.b32 	%r3614, %r3593, %r3593, 30;
	shf.l.wrap.b32 	%r3615, %r3613, %r3613, 5;
	xor.b32  	%r3616, %r3614, %r3604;
	and.b32  	%r3617, %r3603, %r3616;
	and.b32  	%r3618, %r3614, %r3604;
	xor.b32  	%r3619, %r3617, %r3618;
	add.s32 	%r3620, %r3619, %r3594;
	add.s32 	%r3621, %r3620, %r3615;
	add.s32 	%r3622, %r3621, %r3364;
	add.s32 	%r3623, %r3622, %r3036;
	shf.l.wrap.b32 	%r3624, %r3603, %r3603, 30;
	shf.l.wrap.b32 	%r3625, %r3623, %r3623, 5;
	xor.b32  	%r3626, %r3624, %r3614;
	and.b32  	%r3627, %r3613, %r3626;
	and.b32  	%r3628, %r3624, %r3614;
	xor.b32  	%r3629, %r3627, %r3628;
	add.s32 	%r3630, %r3629, %r3604;
	add.s32 	%r3631, %r3630, %r3625;
	add.s32 	%r3632, %r3631, %r3364;
	add.s32 	%r3633, %r3632, %r3040;
	shf.l.wrap.b32 	%r3634, %r3613, %r3613, 30;
	shf.l.wrap.b32 	%r3635, %r3633, %r3633, 5;
	xor.b32  	%r3636, %r3634, %r3624;
	and.b32  	%r3637, %r3623, %r3636;
	and.b32  	%r3638, %r3634, %r3624;
	xor.b32  	%r3639, %r3637, %r3638;
	add.s32 	%r3640, %r3639, %r3614;
	add.s32 	%r3641, %r3640, %r3635;
	add.s32 	%r3642, %r3641, %r3364;
	add.s32 	%r3643, %r3642, %r3044;
	shf.l.wrap.b32 	%r3644, %r3623, %r3623, 30;
	shf.l.wrap.b32 	%r3645, %r3643, %r3643, 5;
	xor.b32  	%r3646, %r3644, %r3634;
	and.b32  	%r3647, %r3633, %r3646;
	and.b32  	%r3648, %r3644, %r3634;
	xor.b32  	%r3649, %r3647, %r3648;
	add.s32 	%r3650, %r3649, %r3624;
	add.s32 	%r3651, %r3650, %r3645;
	add.s32 	%r3652, %r3651, %r3364;
	add.s32 	%r3653, %r3652, %r3048;
	shf.l.wrap.b32 	%r3654, %r3633, %r3633, 30;
	shf.l.wrap.b32 	%r3655, %r3653, %r3653, 5;
	xor.b32  	%r3656, %r3654, %r3644;
	and.b32  	%r3657, %r3643, %r3656;
	and.b32  	%r3658, %r3654, %r3644;
	xor.b32  	%r3659, %r3657, %r3658;
	add.s32 	%r3660, %r3659, %r3634;
	add.s32 	%r3661, %r3660, %r3655;
	add.s32 	%r3662, %r3661, %r3364;
	add.s32 	%r3663, %r3662, %r3052;
	shf.l.wrap.b32 	%r3664, %r3643, %r3643, 30;
	shf.l.wrap.b32 	%r3665, %r3663, %r3663, 5;
	xor.b32  	%r3666, %r3664, %r3654;
	and.b32  	%r3667, %r3653, %r3666;
	and.b32  	%r3668, %r3664, %r3654;
	xor.b32  	%r3669, %r3667, %r3668;
	add.s32 	%r3670, %r3669, %r3644;
	add.s32 	%r3671, %r3670, %r3665;
	add.s32 	%r3672, %r3671, %r3364;
	add.s32 	%r3673, %r3672, %r3056;
	shf.l.wrap.b32 	%r3674, %r3653, %r3653, 30;
	shf.l.wrap.b32 	%r3675, %r3673, %r3673, 5;
	xor.b32  	%r3676, %r3674, %r3664;
	and.b32  	%r3677, %r3663, %r3676;
	and.b32  	%r3678, %r3674, %r3664;
	xor.b32  	%r3679, %r3677, %r3678;
	add.s32 	%r3680, %r3679, %r3654;
	add.s32 	%r3681, %r3680, %r3675;
	add.s32 	%r3682, %r3681, %r3364;
	add.s32 	%r3683, %r3682, %r3060;
	shf.l.wrap.b32 	%r3684, %r3663, %r3663, 30;
	shf.l.wrap.b32 	%r3685, %r3683, %r3683, 5;
	xor.b32  	%r3686, %r3684, %r3674;
	and.b32  	%r3687, %r3673, %r3686;
	and.b32  	%r3688, %r3684, %r3674;
	xor.b32  	%r3689, %r3687, %r3688;
	add.s32 	%r3690, %r3689, %r3664;
	add.s32 	%r3691, %r3690, %r3685;
	add.s32 	%r3692, %r3691, %r3364;
	add.s32 	%r3693, %r3692, %r3064;
	shf.l.wrap.b32 	%r3694, %r3673, %r3673, 30;
	shf.l.wrap.b32 	%r3695, %r3693, %r3693, 5;
	xor.b32  	%r3696, %r3694, %r3684;
	and.b32  	%r3697, %r3683, %r3696;
	and.b32  	%r3698, %r3694, %r3684;
	xor.b32  	%r3699, %r3697, %r3698;
	add.s32 	%r3700, %r3699, %r3674;
	add.s32 	%r3701, %r3700, %r3695;
	add.s32 	%r3702, %r3701, %r3364;
	add.s32 	%r3703, %r3702, %r3068;
	shf.l.wrap.b32 	%r3704, %r3683, %r3683, 30;
	shf.l.wrap.b32 	%r3705, %r3703, %r3703, 5;
	xor.b32  	%r3706, %r3704, %r3694;
	and.b32  	%r3707, %r3693, %r3706;
	and.b32  	%r3708, %r3704, %r3694;
	xor.b32  	%r3709, %r3707, %r3708;
	add.s32 	%r3710, %r3709, %r3684;
	add.s32 	%r3711, %r3710, %r3705;
	add.s32 	%r3712, %r3711, %r3364;
	add.s32 	%r3713, %r3712, %r3072;
	shf.l.wrap.b32 	%r3714, %r3693, %r3693, 30;
	shf.l.wrap.b32 	%r3715, %r3713, %r3713, 5;
	xor.b32  	%r3716, %r3714, %r3704;
	and.b32  	%r3717, %r3703, %r3716;
	and.b32  	%r3718, %r3714, %r3704;
	xor.b32  	%r3719, %r3717, %r3718;
	add.s32 	%r3720, %r3719, %r3694;
	add.s32 	%r3721, %r3720, %r3715;
	add.s32 	%r3722, %r3721, %r3364;
	add.s32 	%r3723, %r3722, %r3076;
	shf.l.wrap.b32 	%r3724, %r3703, %r3703, 30;
	ld.local.u32 	%r3725, [%rd2+112];
	shf.l.wrap.b32 	%r3726, %r3723, %r3723, 5;
	xor.b32  	%r3727, %r3724, %r3714;
	xor.b32  	%r3728, %r3727, %r3713;
	add.s32 	%r3729, %r3728, %r3704;
	add.s32 	%r3730, %r3729, %r3726;
	add.s32 	%r3731, %r3730, %r3725;
	add.s32 	%r3732, %r3731, %r3080;
	shf.l.wrap.b32 	%r3733, %r3713, %r3713, 30;
	shf.l.wrap.b32 	%r3734, %r3732, %r3732, 5;
	xor.b32  	%r3735, %r3733, %r3724;
	xor.b32  	%r3736, %r3735, %r3723;
	add.s32 	%r3737, %r3736, %r3714;
	add.s32 	%r3738, %r3737, %r3734;
	add.s32 	%r3739, %r3738, %r3725;
	add.s32 	%r3740, %r3739, %r3084;
	shf.l.wrap.b32 	%r3741, %r3723, %r3723, 30;
	shf.l.wrap.b32 	%r3742, %r3740, %r3740, 5;
	xor.b32  	%r3743, %r3741, %r3733;
	xor.b32  	%r3744, %r3743, %r3732;
	add.s32 	%r3745, %r3744, %r3724;
	add.s32 	%r3746, %r3745, %r3742;
	add.s32 	%r3747, %r3746, %r3725;
	add.s32 	%r3748, %r3747, %r3088;
	shf.l.wrap.b32 	%r3749, %r3732, %r3732, 30;
	shf.l.wrap.b32 	%r3750, %r3748, %r3748, 5;
	xor.b32  	%r3751, %r3749, %r3741;
	xor.b32  	%r3752, %r3751, %r3740;
	add.s32 	%r3753, %r3752, %r3733;
	add.s32 	%r3754, %r3753, %r3750;
	add.s32 	%r3755, %r3754, %r3725;
	add.s32 	%r3756, %r3755, %r3092;
	shf.l.wrap.b32 	%r3757, %r3740, %r3740, 30;
	shf.l.wrap.b32 	%r3758, %r3756, %r3756, 5;
	xor.b32  	%r3759, %r3757, %r3749;
	xor.b32  	%r3760, %r3759, %r3748;
	add.s32 	%r3761, %r3760, %r3741;
	add.s32 	%r3762, %r3761, %r3758;
	add.s32 	%r3763, %r3762, %r3725;
	add.s32 	%r3764, %r3763, %r3096;
	shf.l.wrap.b32 	%r3765, %r3748, %r3748, 30;
	shf.l.wrap.b32 	%r3766, %r3764, %r3764, 5;
	xor.b32  	%r3767, %r3765, %r3757;
	xor.b32  	%r3768, %r3767, %r3756;
	add.s32 	%r3769, %r3768, %r3749;
	add.s32 	%r3770, %r3769, %r3766;
	add.s32 	%r3771, %r3770, %r3725;
	add.s32 	%r3772, %r3771, %r3100;
	shf.l.wrap.b32 	%r3773, %r3756, %r3756, 30;
	shf.l.wrap.b32 	%r3774, %r3772, %r3772, 5;
	xor.b32  	%r3775, %r3773, %r3765;
	xor.b32  	%r3776, %r3775, %r3764;
	add.s32 	%r3777, %r3776, %r3757;
	add.s32 	%r3778, %r3777, %r3774;
	add.s32 	%r3779, %r3778, %r3725;
	add.s32 	%r3780, %r3779, %r3104;
	shf.l.wrap.b32 	%r3781, %r3764, %r3764, 30;
	shf.l.wrap.b32 	%r3782, %r3780, %r3780, 5;
	xor.b32  	%r3783, %r3781, %r3773;
	xor.b32  	%r3784, %r3783, %r3772;
	add.s32 	%r3785, %r3784, %r3765;
	add.s32 	%r3786, %r3785, %r3782;
	add.s32 	%r3787, %r3786, %r3725;
	add.s32 	%r3788, %r3787, %r3108;
	shf.l.wrap.b32 	%r3789, %r3772, %r3772, 30;
	shf.l.wrap.b32 	%r3790, %r3788, %r3788, 5;
	xor.b32  	%r3791, %r3789, %r3781;
	xor.b32  	%r3792, %r3791, %r3780;
	add.s32 	%r3793, %r3792, %r3773;
	add.s32 	%r3794, %r3793, %r3790;
	add.s32 	%r3795, %r3794, %r3725;
	add.s32 	%r3796, %r3795, %r3112;
	shf.l.wrap.b32 	%r3797, %r3780, %r3780, 30;
	shf.l.wrap.b32 	%r3798, %r3796, %r3796, 5;
	xor.b32  	%r3799, %r3797, %r3789;
	xor.b32  	%r3800, %r3799, %r3788;
	add.s32 	%r3801, %r3800, %r3781;
	add.s32 	%r3802, %r3801, %r3798;
	add.s32 	%r3803, %r3802, %r3725;
	add.s32 	%r3804, %r3803, %r3116;
	shf.l.wrap.b32 	%r3805, %r3788, %r3788, 30;
	shf.l.wrap.b32 	%r3806, %r3804, %r3804, 5;
	xor.b32  	%r3807, %r3805, %r3797;
	xor.b32  	%r3808, %r3807, %r3796;
	add.s32 	%r3809, %r3808, %r3789;
	add.s32 	%r3810, %r3809, %r3806;
	add.s32 	%r3811, %r3810, %r3725;
	add.s32 	%r3812, %r3811, %r3120;
	shf.l.wrap.b32 	%r3813, %r3796, %r3796, 30;
	shf.l.wrap.b32 	%r3814, %r3812, %r3812, 5;
	xor.b32  	%r3815, %r3813, %r3805;
	xor.b32  	%r3816, %r3815, %r3804;
	add.s32 	%r3817, %r3816, %r3797;
	add.s32 	%r3818, %r3817, %r3814;
	add.s32 	%r3819, %r3818, %r3725;
	add.s32 	%r3820, %r3819, %r3124;
	shf.l.wrap.b32 	%r3821, %r3804, %r3804, 30;
	shf.l.wrap.b32 	%r3822, %r3820, %r3820, 5;
	xor.b32  	%r3823, %r3821, %r3813;
	xor.b32  	%r3824, %r3823, %r3812;
	add.s32 	%r3825, %r3824, %r3805;
	add.s32 	%r3826, %r3825, %r3822;
	add.s32 	%r3827, %r3826, %r3725;
	add.s32 	%r3828, %r3827, %r3128;
	shf.l.wrap.b32 	%r3829, %r3812, %r3812, 30;
	shf.l.wrap.b32 	%r3830, %r3828, %r3828, 5;
	xor.b32  	%r3831, %r3829, %r3821;
	xor.b32  	%r3832, %r3831, %r3820;
	add.s32 	%r3833, %r3832, %r3813;
	add.s32 	%r3834, %r3833, %r3830;
	add.s32 	%r3835, %r3834, %r3725;
	add.s32 	%r3836, %r3835, %r3132;
	shf.l.wrap.b32 	%r3837, %r3820, %r3820, 30;
	shf.l.wrap.b32 	%r3838, %r3836, %r3836, 5;
	xor.b32  	%r3839, %r3837, %r3829;
	xor.b32  	%r3840, %r3839, %r3828;
	add.s32 	%r3841, %r3840, %r3821;
	add.s32 	%r3842, %r3841, %r3838;
	add.s32 	%r3843, %r3842, %r3725;
	add.s32 	%r3844, %r3843, %r3136;
	shf.l.wrap.b32 	%r3845, %r3828, %r3828, 30;
	shf.l.wrap.b32 	%r3846, %r3844, %r3844, 5;
	xor.b32  	%r3847, %r3845, %r3837;
	xor.b32  	%r3848, %r3847, %r3836;
	add.s32 	%r3849, %r3848, %r3829;
	add.s32 	%r3850, %r3849, %r3846;
	add.s32 	%r3851, %r3850, %r3725;
	add.s32 	%r3852, %r3851, %r3140;
	shf.l.wrap.b32 	%r3853, %r3836, %r3836, 30;
	shf.l.wrap.b32 	%r3854, %r3852, %r3852, 5;
	xor.b32  	%r3855, %r3853, %r3845;
	xor.b32  	%r3856, %r3855, %r3844;
	add.s32 	%r3857, %r3856, %r3837;
	add.s32 	%r3858, %r3857, %r3854;
	add.s32 	%r3859, %r3858, %r3725;
	add.s32 	%r3860, %r3859, %r3144;
	shf.l.wrap.b32 	%r3861, %r3844, %r3844, 30;
	shf.l.wrap.b32 	%r3862, %r3860, %r3860, 5;
	xor.b32  	%r3863, %r3861, %r3853;
	xor.b32  	%r3864, %r3863, %r3852;
	add.s32 	%r3865, %r3864, %r3845;
	add.s32 	%r3866, %r3865, %r3862;
	add.s32 	%r3867, %r3866, %r3725;
	add.s32 	%r3868, %r3867, %r3148;
	shf.l.wrap.b32 	%r3869, %r3852, %r3852, 30;
	shf.l.wrap.b32 	%r3870, %r3868, %r3868, 5;
	xor.b32  	%r3871, %r3869, %r3861;
	xor.b32  	%r3872, %r3871, %r3860;
	add.s32 	%r3873, %r3872, %r3853;
	add.s32 	%r3874, %r3873, %r3870;
	add.s32 	%r3875, %r3874, %r3725;
	add.s32 	%r3876, %r3875, %r3152;
	shf.l.wrap.b32 	%r3877, %r3860, %r3860, 30;
	shf.l.wrap.b32 	%r3878, %r3876, %r3876, 5;
	xor.b32  	%r3879, %r3877, %r3869;
	xor.b32  	%r3880, %r3879, %r3868;
	add.s32 	%r3881, %r3880, %r3861;
	add.s32 	%r3882, %r3881, %r3878;
	add.s32 	%r3883, %r3882, %r3725;
	add.s32 	%r3884, %r3883, %r3156;
	shf.l.wrap.b32 	%r3885, %r3868, %r3868, 30;
	add.s32 	%r3886, %r3161, %r3884;
	add.s32 	%r3887, %r3162, %r3876;
	add.s32 	%r3888, %r3159, %r3885;
	add.s32 	%r3889, %r3160, %r3877;
	add.s32 	%r3890, %r3157, %r3869;
	shr.u32 	%r3891, %r3886, 24;
	shr.u32 	%r3892, %r3887, 24;
	shr.u32 	%r3893, %r3888, 24;
	shr.u32 	%r3894, %r3889, 24;
	shr.u32 	%r3895, %r3890, 24;
	shr.u32 	%r3896, %r3886, 16;
	shr.u32 	%r3897, %r3887, 16;
	shr.u32 	%r3898, %r3888, 16;
	shr.u32 	%r3899, %r3889, 16;
	shr.u32 	%r3900, %r3890, 16;
	shr.u32 	%r3901, %r3886, 8;
	shr.u32 	%r3902, %r3887, 8;
	shr.u32 	%r3903, %r3888, 8;
	shr.u32 	%r3904, %r3889, 8;
	shr.u32 	%r3905, %r3890, 8;
	prmt.b32 	%r3906, %r3901, %r3886, 0x3340U;
	prmt.b32 	%r3907, %r3891, %r3896, 0x3340U;
	prmt.b32 	%r3908, %r3907, %r3906, 0x5410U;
	st.local.u32 	[%rd4+64], %r3908;
	prmt.b32 	%r3909, %r3902, %r3887, 0x3340U;
	prmt.b32 	%r3910, %r3892, %r3897, 0x3340U;
	prmt.b32 	%r3911, %r3910, %r3909, 0x5410U;
	st.local.u32 	[%rd4+68], %r3911;
	prmt.b32 	%r3912, %r3903, %r3888, 0x3340U;
	prmt.b32 	%r3913, %r3893, %r3898, 0x3340U;
	prmt.b32 	%r3914, %r3913, %r3912, 0x5410U;
	st.local.u32 	[%rd4+72], %r3914;
	prmt.b32 	%r3915, %r3904, %r3889, 0x3340U;
	prmt.b32 	%r3916, %r3894, %r3899, 0x3340U;
	prmt.b32 	%r3917, %r3916, %r3915, 0x5410U;
	st.local.u32 	[%rd4+76], %r3917;
	prmt.b32 	%r3918, %r3905, %r3890, 0x3340U;
	prmt.b32 	%r3919, %r3895, %r3900, 0x3340U;
	prmt.b32 	%r3920, %r3919, %r3918, 0x5410U;
	st.local.u32 	[%rd4+80], %r3920;
	{ // callseq 2, 0
	.param .b64 param0;
	st.param.b64 	[param0], %rd111;
	call.uni 
	free, 
	(
	param0
	);
	} // callseq 2
	mov.b32 	%r22050, 0;
	st.local.u32 	[%rd1+64], %r22050;
	mov.b64 	%rd663, 0;
	st.local.u64 	[%rd1+72], %rd663;
	mov.b32 	%r3921, -271733879;
	mov.b32 	%r3922, 1732584193;
	st.local.v2.u32 	[%rd1+80], {%r3922, %r3921};
	mov.b32 	%r3923, 271733878;
	mov.b32 	%r3924, -1732584194;
	st.local.v2.u32 	[%rd1+88], {%r3924, %r3923};
	mov.b32 	%r3925, 1518500249;
	mov.b32 	%r3926, -1009589776;
	st.local.v2.u32 	[%rd1+96], {%r3926, %r3925};
	mov.b32 	%r3927, -1894007588;
	mov.b32 	%r3928, 1859775393;
	st.local.v2.u32 	[%rd1+104], {%r3928, %r3927};
	mov.b32 	%r3929, -899497514;
	st.local.u32 	[%rd1+112], %r3929;
$L__BB0_398:
	add.s64 	%rd201, %rd4, %rd663;
	ld.local.u8 	%rs330, [%rd201];
	cvt.u64.u32 	%rd202, %r22050;
	add.s64 	%rd203, %rd1, %rd202;
	st.local.u8 	[%rd203], %rs330;
	ld.local.u32 	%r3930, [%rd1+64];
	add.s32 	%r22050, %r3930, 1;
	st.local.u32 	[%rd1+64], %r22050;
	setp.ne.s32 	%p99, %r22050, 64;
	@%p99 bra 	$L__BB0_400;
	ld.local.v2.b32 	{%r3932, %r3933}, [%rd1];
	bfe.u32 	%r3934, %r3933, 16, 8;
	cvt.u16.u32 	%rs331, %r3934;
	bfe.u32 	%r3935, %r3933, 8, 8;
	bfe.u32 	%r3936, %r3933, 0, 8;
	bfe.u32 	%r3937, %r3932, 16, 8;
	cvt.u16.u32 	%rs332, %r3937;
	bfe.u32 	%r3938, %r3932, 8, 8;
	bfe.u32 	%r3939, %r3932, 0, 8;
	shl.b32 	%r3940, %r3939, 24;
	shl.b32 	%r3941, %r3938, 16;
	and.b32  	%r3942, %r3941, 16711680;
	or.b32  	%r3943, %r3942, %r3940;
	and.b16  	%rs333, %rs332, 255;
	mul.wide.u16 	%r3944, %rs333, 256;
	or.b32  	%r3945, %r3943, %r3944;
	bfe.u32 	%r3946, %r3932, 24, 8;
	or.b32  	%r3947, %r3945, %r3946;
	shl.b32 	%r3948, %r3936, 24;
	shl.b32 	%r3949, %r3935, 16;
	and.b32  	%r3950, %r3949, 16711680;
	or.b32  	%r3951, %r3950, %r3948;
	and.b16  	%rs334, %rs331, 255;
	mul.wide.u16 	%r3952, %rs334, 256;
	or.b32  	%r3953, %r3951, %r3952;
	bfe.u32 	%r3954, %r3933, 24, 8;
	or.b32  	%r3955, %r3953, %r3954;
	ld.local.v2.b32 	{%r3956, %r3957}, [%rd1+8];
	bfe.u32 	%r3958, %r3957, 16, 8;
	cvt.u16.u32 	%rs335, %r3958;
	bfe.u32 	%r3959, %r3957, 8, 8;
	bfe.u32 	%r3960, %r3957, 0, 8;
	bfe.u32 	%r3961, %r3956, 16, 8;
	cvt.u16.u32 	%rs336, %r3961;
	bfe.u32 	%r3962, %r3956, 8, 8;
	bfe.u32 	%r3963, %r3956, 0, 8;
	shl.b32 	%r3964, %r3963, 24;
	shl.b32 	%r3965, %r3962, 16;
	and.b32  	%r3966, %r3965, 16711680;
	or.b32  	%r3967, %r3966, %r3964;
	and.b16  	%rs337, %rs336, 255;
	mul.wide.u16 	%r3968, %rs337, 256;
	or.b32  	%r3969, %r3967, %r3968;
	bfe.u32 	%r3970, %r3956, 24, 8;
	or.b32  	%r3971, %r3969, %r3970;
	shl.b32 	%r3972, %r3960, 24;
	shl.b32 	%r3973, %r3959, 16;
	and.b32  	%r3974, %r3973, 16711680;
	or.b32  	%r3975, %r3974, %r3972;
	and.b16  	%rs338, %rs335, 255;
	mul.wide.u16 	%r3976, %rs338, 256;
	or.b32  	%r3977, %r3975, %r3976;
	bfe.u32 	%r3978, %r3957, 24, 8;
	or.b32  	%r3979, %r3977, %r3978;
	ld.local.v2.b32 	{%r3980, %r3981}, [%rd1+16];
	bfe.u32 	%r3982, %r3981, 16, 8;
	cvt.u16.u32 	%rs339, %r3982;
	bfe.u32 	%r3983, %r3981, 8, 8;
	bfe.u32 	%r3984, %r3981, 0, 8;
	bfe.u32 	%r3985, %r3980, 16, 8;
	cvt.u16.u32 	%rs340, %r3985;
	bfe.u32 	%r3986, %r3980, 8, 8;
	bfe.u32 	%r3987, %r3980, 0, 8;
	shl.b32 	%r3988, %r3987, 24;
	shl.b32 	%r3989, %r3986, 16;
	and.b32  	%r3990, %r3989, 16711680;
	or.b32  	%r3991, %r3990, %r3988;
	and.b16  	%rs341, %rs340, 255;
	mul.wide.u16 	%r3992, %rs341, 256;
	or.b32  	%r3993, %r3991, %r3992;
	bfe.u32 	%r3994, %r3980, 24, 8;
	or.b32  	%r3995, %r3993, %r3994;
	shl.b32 	%r3996, %r3984, 24;
	shl.b32 	%r3997, %r3983, 16;
	and.b32  	%r3998, %r3997, 16711680;
	or.b32  	%r3999, %r3998, %r3996;
	and.b16  	%rs342, %rs339, 255;
	mul.wide.u16 	%r4000, %rs342, 256;
	or.b32  	%r4001, %r3999, %r4000;
	bfe.u32 	%r4002, %r3981, 24, 8;
	or.b32  	%r4003, %r4001, %r4002;
	ld.local.v2.b32 	{%r4004, %r4005}, [%rd1+24];
	bfe.u32 	%r4006, %r4005, 16, 8;
	cvt.u16.u32 	%rs343, %r4006;
	bfe.u32 	%r4007, %r4005, 8, 8;
	bfe.u32 	%r4008, %r4005, 0, 8;
	bfe.u32 	%r4009, %r4004, 16, 8;
	cvt.u16.u32 	%rs344, %r4009;
	bfe.u32 	%r4010, %r4004, 8, 8;
	bfe.u32 	%r4011, %r4004, 0, 8;
	shl.b32 	%r4012, %r4011, 24;
	shl.b32 	%r4013, %r4010, 16;
	and.b32  	%r4014, %r4013, 16711680;
	or.b32  	%r4015, %r4014, %r4012;
	and.b16  	%rs345, %rs344, 255;
	mul.wide.u16 	%r4016, %rs345, 256;
	or.b32  	%r4017, %r4015, %r4016;
	bfe.u32 	%r4018, %r4004, 24, 8;
	or.b32  	%r4019, %r4017, %r4018;
	shl.b32 	%r4020, %r4008, 24;
	shl.b32 	%r4021, %r4007, 16;
	and.b32  	%r4022, %r4021, 16711680;
	or.b32  	%r4023, %r4022, %r4020;
	and.b16  	%rs346, %rs343, 255;
	mul.wide.u16 	%r4024, %rs346, 256;
	or.b32  	%r4025, %r4023, %r4024;
	bfe.u32 	%r4026, %r4005, 24, 8;
	or.b32  	%r4027, %r4025, %r4026;
	ld.local.v2.b32 	{%r4028, %r4029}, [%rd1+32];
	bfe.u32 	%r4030, %r4029, 16, 8;
	cvt.u16.u32 	%rs347, %r4030;
	bfe.u32 	%r4031, %r4029, 8, 8;
	bfe.u32 	%r4032, %r4029, 0, 8;
	bfe.u32 	%r4033, %r4028, 16, 8;
	cvt.u16.u32 	%rs348, %r4033;
	bfe.u32 	%r4034, %r4028, 8, 8;
	bfe.u32 	%r4035, %r4028, 0, 8;
	shl.b32 	%r4036, %r4035, 24;
	shl.b32 	%r4037, %r4034, 16;
	and.b32  	%r4038, %r4037, 16711680;
	or.b32  	%r4039, %r4038, %r4036;
	and.b16  	%rs349, %rs348, 255;
	mul.wide.u16 	%r4040, %rs349, 256;
	or.b32  	%r4041, %r4039, %r4040;
	bfe.u32 	%r4042, %r4028, 24, 8;
	or.b32  	%r4043, %r4041, %r4042;
	shl.b32 	%r4044, %r4032, 24;
	shl.b32 	%r4045, %r4031, 16;
	and.b32  	%r4046, %r4045, 16711680;
	or.b32  	%r4047, %r4046, %r4044;
	and.b16  	%rs350, %rs347, 255;
	mul.wide.u16 	%r4048, %rs350, 256;
	or.b32  	%r4049, %r4047, %r4048;
	bfe.u32 	%r4050, %r4029, 24, 8;
	or.b32  	%r4051, %r4049, %r4050;
	ld.local.v2.b32 	{%r4052, %r4053}, [%rd1+40];
	bfe.u32 	%r4054, %r4053, 16, 8;
	cvt.u16.u32 	%rs351, %r4054;
	bfe.u32 	%r4055, %r4053, 8, 8;
	bfe.u32 	%r4056, %r4053, 0, 8;
	bfe.u32 	%r4057, %r4052, 16, 8;
	cvt.u16.u32 	%rs352, %r4057;
	bfe.u32 	%r4058, %r4052, 8, 8;
	bfe.u32 	%r4059, %r4052, 0, 8;
	shl.b32 	%r4060, %r4059, 24;
	shl.b32 	%r4061, %r4058, 16;
	and.b32  	%r4062, %r4061, 16711680;
	or.b32  	%r4063, %r4062, %r4060;
	and.b16  	%rs353, %rs352, 255;
	mul.wide.u16 	%r4064, %rs353, 256;
	or.b32  	%r4065, %r4063, %r4064;
	bfe.u32 	%r4066, %r4052, 24, 8;
	or.b32  	%r4067, %r4065, %r4066;
	shl.b32 	%r4068, %r4056, 24;
	shl.b32 	%r4069, %r4055, 16;
	and.b32  	%r4070, %r4069, 16711680;
	or.b32  	%r4071, %r4070, %r4068;
	and.b16  	%rs354, %rs351, 255;
	mul.wide.u16 	%r4072, %rs354, 256;
	or.b32  	%r4073, %r4071, %r4072;
	bfe.u32 	%r4074, %r4053, 24, 8;
	or.b32  	%r4075, %r4073, %r4074;
	ld.local.v2.b32 	{%r4076, %r4077}, [%rd1+48];
	bfe.u32 	%r4078, %r4077, 16, 8;
	cvt.u16.u32 	%rs355, %r4078;
	bfe.u32 	%r4079, %r4077, 8, 8;
	bfe.u32 	%r4080, %r4077, 0, 8;
	bfe.u32 	%r4081, %r4076, 16, 8;
	cvt.u16.u32 	%rs356, %r4081;
	bfe.u32 	%r4082, %r4076, 8, 8;
	bfe.u32 	%r4083, %r4076, 0, 8;
	shl.b32 	%r4084, %r4083, 24;
	shl.b32 	%r4085, %r4082, 16;
	and.b32  	%r4086, %r4085, 16711680;
	or.b32  	%r4087, %r4086, %r4084;
	and.b16  	%rs357, %rs356, 255;
	mul.wide.u16 	%r4088, %rs357, 256;
	or.b32  	%r4089, %r4087, %r4088;
	bfe.u32 	%r4090, %r4076, 24, 8;
	or.b32  	%r4091, %r4089, %r4090;
	shl.b32 	%r4092, %r4080, 24;
	shl.b32 	%r4093, %r4079, 16;
	and.b32  	%r4094, %r4093, 16711680;
	or.b32  	%r4095, %r4094, %r4092;
	and.b16  	%rs358, %rs355, 255;
	mul.wide.u16 	%r4096, %rs358, 256;
	or.b32  	%r4097, %r4095, %r4096;
	bfe.u32 	%r4098, %r4077, 24, 8;
	or.b32  	%r4099, %r4097, %r4098;
	ld.local.v2.b32 	{%r4100, %r4101}, [%rd1+56];
	bfe.u32 	%r4102, %r4101, 16, 8;
	cvt.u16.u32 	%rs359, %r4102;
	bfe.u32 	%r4103, %r4101, 8, 8;
	bfe.u32 	%r4104, %r4101, 0, 8;
	bfe.u32 	%r4105, %r4100, 16, 8;
	cvt.u16.u32 	%rs360, %r4105;
	bfe.u32 	%r4106, %r4100, 8, 8;
	bfe.u32 	%r4107, %r4100, 0, 8;
	shl.b32 	%r4108, %r4107, 24;
	shl.b32 	%r4109, %r4106, 16;
	and.b32  	%r4110, %r4109, 16711680;
	or.b32  	%r4111, %r4110, %r4108;
	and.b16  	%rs361, %rs360, 255;
	mul.wide.u16 	%r4112, %rs361, 256;
	or.b32  	%r4113, %r4111, %r4112;
	bfe.u32 	%r4114, %r4100, 24, 8;
	or.b32  	%r4115, %r4113, %r4114;
	shl.b32 	%r4116, %r4104, 24;
	shl.b32 	%r4117, %r4103, 16;
	and.b32  	%r4118, %r4117, 16711680;
	or.b32  	%r4119, %r4118, %r4116;
	and.b16  	%rs362, %rs359, 255;
	mul.wide.u16 	%r4120, %rs362, 256;
	or.b32  	%r4121, %r4119, %r4120;
	bfe.u32 	%r4122, %r4101, 24, 8;
	or.b32  	%r4123, %r4121, %r4122;
	xor.b32  	%r4124, %r4043, %r4099;
	xor.b32  	%r4125, %r4124, %r3971;
	xor.b32  	%r4126, %r4125, %r3947;
	shf.l.wrap.b32 	%r4127, %r4126, %r4126, 1;
	xor.b32  	%r4128, %r4051, %r4115;
	xor.b32  	%r4129, %r4128, %r3979;
	xor.b32  	%r4130, %r4129, %r3955;
	shf.l.wrap.b32 	%r4131, %r4130, %r4130, 1;
	xor.b32  	%r4132, %r4067, %r4123;
	xor.b32  	%r4133, %r4132, %r3995;
	xor.b32  	%r4134, %r4133, %r3971;
	shf.l.wrap.b32 	%r4135, %r4134, %r4134, 1;
	xor.b32  	%r4136, %r4075, %r4127;
	xor.b32  	%r4137, %r4136, %r4003;
	xor.b32  	%r4138, %r4137, %r3979;
	shf.l.wrap.b32 	%r4139, %r4138, %r4138, 1;
	xor.b32  	%r4140, %r4091, %r4131;
	xor.b32  	%r4141, %r4140, %r4019;
	xor.b32  	%r4142, %r4141, %r3995;
	shf.l.wrap.b32 	%r4143, %r4142, %r4142, 1;
	xor.b32  	%r4144, %r4099, %r4135;
	xor.b32  	%r4145, %r4144, %r4027;
	xor.b32  	%r4146, %r4145, %r4003;
	shf.l.wrap.b32 	%r4147, %r4146, %r4146, 1;
	xor.b32  	%r4148, %r4115, %r4139;
	xor.b32  	%r4149, %r4148, %r4043;
	xor.b32  	%r4150, %r4149, %r4019;
	shf.l.wrap.b32 	%r4151, %r4150, %r4150, 1;
	xor.b32  	%r4152, %r4123, %r4143;
	xor.b32  	%r4153, %r4152, %r4051;
	xor.b32  	%r4154, %r4153, %r4027;
	shf.l.wrap.b32 	%r4155, %r4154, %r4154, 1;
	xor.b32  	%r4156, %r4127, %r4147;
	xor.b32  	%r4157, %r4156, %r4067;
	xor.b32  	%r4158, %r4157, %r4043;
	shf.l.wrap.b32 	%r4159, %r4158, %r4158, 1;
	xor.b32  	%r4160, %r4131, %r4151;
	xor.b32  	%r4161, %r4160, %r4075;
	xor.b32  	%r4162, %r4161, %r4051;
	shf.l.wrap.b32 	%r4163, %r4162, %r4162, 1;
	xor.b32  	%r4164, %r4135, %r4155;
	xor.b32  	%r4165, %r4164, %r4091;
	xor.b32  	%r4166, %r4165, %r4067;
	shf.l.wrap.b32 	%r4167, %r4166, %r4166, 1;
	xor.b32  	%r4168, %r4139, %r4159;
	xor.b32  	%r4169, %r4168, %r4099;
	xor.b32  	%r4170, %r4169, %r4075;
	shf.l.wrap.b32 	%r4171, %r4170, %r4170, 1;
	xor.b32  	%r4172, %r4143, %r4163;
	xor.b32  	%r4173, %r4172, %r4115;
	xor.b32  	%r4174, %r4173, %r4091;
	shf.l.wrap.b32 	%r4175, %r4174, %r4174, 1;
	xor.b32  	%r4176, %r4147, %r4167;
	xor.b32  	%r4177, %r4176, %r4123;
	xor.b32  	%r4178, %r4177, %r4099;
	shf.l.wrap.b32 	%r4179, %r4178, %r4178, 1;
	xor.b32  	%r4180, %r4151, %r4171;
	xor.b32  	%r4181, %r4180, %r4127;
	xor.b32  	%r4182, %r4181, %r4115;
	shf.l.wrap.b32 	%r4183, %r4182, %r4182, 1;
	xor.b32  	%r4184, %r4155, %r4175;
	xor.b32  	%r4185, %r4184, %r4131;
	xor.b32  	%r4186, %r4185, %r4123;
	shf.l.wrap.b32 	%r4187, %r4186, %r4186, 1;
	xor.b32  	%r4188, %r4159, %r4179;
	xor.b32  	%r4189, %r4188, %r4135;
	xor.b32  	%r4190, %r4189, %r4127;
	shf.l.wrap.b32 	%r4191, %r4190, %r4190, 1;
	xor.b32  	%r4192, %r4163, %r4183;
	xor.b32  	%r4193, %r4192, %r4139;
	xor.b32  	%r4194, %r4193, %r4131;
	shf.l.wrap.b32 	%r4195, %r4194, %r4194, 1;
	xor.b32  	%r4196, %r4167, %r4187;
	xor.b32  	%r4197, %r4196, %r4143;
	xor.b32  	%r4198, %r4197, %r4135;
	shf.l.wrap.b32 	%r4199, %r4198, %r4198, 1;
	xor.b32  	%r4200, %r4171, %r4191;
	xor.b32  	%r4201, %r4200, %r4147;
	xor.b32  	%r4202, %r4201, %r4139;
	shf.l.wrap.b32 	%r4203, %r4202, %r4202, 1;
	xor.b32  	%r4204, %r4175, %r4195;
	xor.b32  	%r4205, %r4204, %r4151;
	xor.b32  	%r4206, %r4205, %r4143;
	shf.l.wrap.b32 	%r4207, %r4206, %r4206, 1;
	xor.b32  	%r4208, %r4179, %r4199;
	xor.b32  	%r4209, %r4208, %r4155;
	xor.b32  	%r4210, %r4209, %r4147;
	shf.l.wrap.b32 	%r4211, %r4210, %r4210, 1;
	xor.b32  	%r4212, %r4183, %r4203;
	xor.b32  	%r4213, %r4212, %r4159;
	xor.b32  	%r4214, %r4213, %r4151;
	shf.l.wrap.b32 	%r4215, %r4214, %r4214, 1;
	xor.b32  	%r4216, %r4187, %r4207;
	xor.b32  	%r4217, %r4216, %r4163;
	xor.b32  	%r4218, %r4217, %r4155;
	shf.l.wrap.b32 	%r4219, %r4218, %r4218, 1;
	xor.b32  	%r4220, %r4191, %r4211;
	xor.b32  	%r4221, %r4220, %r4167;
	xor.b32  	%r4222, %r4221, %r4159;
	shf.l.wrap.b32 	%r4223, %r4222, %r4222, 1;
	xor.b32  	%r4224, %r4195, %r4215;
	xor.b32  	%r4225, %r4224, %r4171;
	xor.b32  	%r4226, %r4225, %r4163;
	shf.l.wrap.b32 	%r4227, %r4226, %r4226, 1;
	xor.b32  	%r4228, %r4199, %r4219;
	xor.b32  	%r4229, %r4228, %r4175;
	xor.b32  	%r4230, %r4229, %r4167;
	shf.l.wrap.b32 	%r4231, %r4230, %r4230, 1;
	xor.b32  	%r4232, %r4203, %r4223;
	xor.b32  	%r4233, %r4232, %r4179;
	xor.b32  	%r4234, %r4233, %r4171;
	shf.l.wrap.b32 	%r4235, %r4234, %r4234, 1;
	xor.b32  	%r4236, %r4207, %r4227;
	xor.b32  	%r4237, %r4236, %r4183;
	xor.b32  	%r4238, %r4237, %r4175;
	shf.l.wrap.b32 	%r4239, %r4238, %r4238, 1;
	xor.b32  	%r4240, %r4211, %r4231;
	xor.b32  	%r4241, %r4240, %r4187;
	xor.b32  	%r4242, %r4241, %r4179;
	shf.l.wrap.b32 	%r4243, %r4242, %r4242, 1;
	xor.b32  	%r4244, %r4215, %r4235;
	xor.b32  	%r4245, %r4244, %r4191;
	xor.b32  	%r4246, %r4245, %r4183;
	shf.l.wrap.b32 	%r4247, %r4246, %r4246, 1;
	xor.b32  	%r4248, %r4219, %r4239;
	xor.b32  	%r4249, %r4248, %r4195;
	xor.b32  	%r4250, %r4249, %r4187;
	shf.l.wrap.b32 	%r4251, %r4250, %r4250, 1;
	xor.b32  	%r4252, %r4223, %r4243;
	xor.b32  	%r4253, %r4252, %r4199;
	xor.b32  	%r4254, %r4253, %r4191;
	shf.l.wrap.b32 	%r4255, %r4254, %r4254, 1;
	xor.b32  	%r4256, %r4227, %r4247;
	xor.b32  	%r4257, %r4256, %r4203;
	xor.b32  	%r4258, %r4257, %r4195;
	shf.l.wrap.b32 	%r4259, %r4258, %r4258, 1;
	xor.b32  	%r4260, %r4231, %r4251;
	xor.b32  	%r4261, %r4260, %r4207;
	xor.b32  	%r4262, %r4261, %r4199;
	shf.l.wrap.b32 	%r4263, %r4262, %r4262, 1;
	xor.b32  	%r4264, %r4235, %r4255;
	xor.b32  	%r4265, %r4264, %r4211;
	xor.b32  	%r4266, %r4265, %r4203;
	shf.l.wrap.b32 	%r4267, %r4266, %r4266, 1;
	xor.b32  	%r4268, %r4239, %r4259;
	xor.b32  	%r4269, %r4268, %r4215;
	xor.b32  	%r4270, %r4269, %r4207;
	shf.l.wrap.b32 	%r4271, %r4270, %r4270, 1;
	xor.b32  	%r4272, %r4243, %r4263;
	xor.b32  	%r4273, %r4272, %r4219;
	xor.b32  	%r4274, %r4273, %r4211;
	shf.l.wrap.b32 	%r4275, %r4274, %r4274, 1;
	xor.b32  	%r4276, %r4247, %r4267;
	xor.b32  	%r4277, %r4276, %r4223;
	xor.b32  	%r4278, %r4277, %r4215;
	shf.l.wrap.b32 	%r4279, %r4278, %r4278, 1;
	xor.b32  	%r4280, %r4251, %r4271;
	xor.b32  	%r4281, %r4280, %r4227;
	xor.b32  	%r4282, %r4281, %r4219;
	shf.l.wrap.b32 	%r4283, %r4282, %r4282, 1;
	xor.b32  	%r4284, %r4255, %r4275;
	xor.b32  	%r4285, %r4284, %r4231;
	xor.b32  	%r4286, %r4285, %r4223;
	shf.l.wrap.b32 	%r4287, %r4286, %r4286, 1;
	xor.b32  	%r4288, %r4259, %r4279;
	xor.b32  	%r4289, %r4288, %r4235;
	xor.b32  	%r4290, %r4289, %r4227;
	shf.l.wrap.b32 	%r4291, %r4290, %r4290, 1;
	xor.b32  	%r4292, %r4263, %r4283;
	xor.b32  	%r4293, %r4292, %r4239;
	xor.b32  	%r4294, %r4293, %r4231;
	shf.l.wrap.b32 	%r4295, %r4294, %r4294, 1;
	xor.b32  	%r4296, %r4267, %r4287;
	xor.b32  	%r4297, %r4296, %r4243;
	xor.b32  	%r4298, %r4297, %r4235;
	shf.l.wrap.b32 	%r4299, %r4298, %r4298, 1;
	xor.b32  	%r4300, %r4271, %r4291;
	xor.b32  	%r4301, %r4300, %r4247;
	xor.b32  	%r4302, %r4301, %r4239;
	shf.l.wrap.b32 	%r4303, %r4302, %r4302, 1;
	xor.b32  	%r4304, %r4275, %r4295;
	xor.b32  	%r4305, %r4304, %r4251;
	xor.b32  	%r4306, %r4305, %r4243;
	shf.l.wrap.b32 	%r4307, %r4306, %r4306, 1;
	xor.b32  	%r4308, %r4279, %r4299;
	xor.b32  	%r4309, %r4308, %r4255;
	xor.b32  	%r4310, %r4309, %r4247;
	shf.l.wrap.b32 	%r4311, %r4310, %r4310, 1;
	xor.b32  	%r4312, %r4283, %r4303;
	xor.b32  	%r4313, %r4312, %r4259;
	xor.b32  	%r4314, %r4313, %r4251;
	shf.l.wrap.b32 	%r4315, %r4314, %r4314, 1;
	xor.b32  	%r4316, %r4287, %r4307;
	xor.b32  	%r4317, %r4316, %r4263;
	xor.b32  	%r4318, %r4317, %r4255;
	shf.l.wrap.b32 	%r4319, %r4318, %r4318, 1;
	xor.b32  	%r4320, %r4291, %r4311;
	xor.b32  	%r4321, %r4320, %r4267;
	xor.b32  	%r4322, %r4321, %r4259;
	shf.l.wrap.b32 	%r4323, %r4322, %r4322, 1;
	xor.b32  	%r4324, %r4295, %r4315;
	xor.b32  	%r4325, %r4324, %r4271;
	xor.b32  	%r4326, %r4325, %r4263;
	shf.l.wrap.b32 	%r4327, %r4326, %r4326, 1;
	xor.b32  	%r4328, %r4299, %r4319;
	xor.b32  	%r4329, %r4328, %r4275;
	xor.b32  	%r4330, %r4329, %r4267;
	shf.l.wrap.b32 	%r4331, %r4330, %r4330, 1;
	xor.b32  	%r4332, %r4303, %r4323;
	xor.b32  	%r4333, %r4332, %r4279;
	xor.b32  	%r4334, %r4333, %r4271;
	shf.l.wrap.b32 	%r4335, %r4334, %r4334, 1;
	xor.b32  	%r4336, %r4307, %r4327;
	xor.b32  	%r4337, %r4336, %r4283;
	xor.b32  	%r4338, %r4337, %r4275;
	shf.l.wrap.b32 	%r4339, %r4338, %r4338, 1;
	xor.b32  	%r4340, %r4311, %r4331;
	xor.b32  	%r4341, %r4340, %r4287;
	xor.b32  	%r4342, %r4341, %r4279;
	shf.l.wrap.b32 	%r4343, %r4342, %r4342, 1;
	xor.b32  	%r4344, %r4315, %r4335;
	xor.b32  	%r4345, %r4344, %r4291;
	xor.b32  	%r4346, %r4345, %r4283;
	shf.l.wrap.b32 	%r4347, %r4346, %r4346, 1;
	xor.b32  	%r4348, %r4319, %r4339;
	xor.b32  	%r4349, %r4348, %r4295;
	xor.b32  	%r4350, %r4349, %r4287;
	shf.l.wrap.b32 	%r4351, %r4350, %r4350, 1;
	xor.b32  	%r4352, %r4323, %r4343;
	xor.b32  	%r4353, %r4352, %r4299;
	xor.b32  	%r4354, %r4353, %r4291;
	shf.l.wrap.b32 	%r4355, %r4354, %r4354, 1;
	xor.b32  	%r4356, %r4327, %r4347;
	xor.b32  	%r4357, %r4356, %r4303;
	xor.b32  	%r4358, %r4357, %r4295;
	shf.l.wrap.b32 	%r4359, %r4358, %r4358, 1;
	xor.b32  	%r4360, %r4331, %r4351;
	xor.b32  	%r4361, %r4360, %r4307;
	xor.b32  	%r4362, %r4361, %r4299;
	shf.l.wrap.b32 	%r4363, %r4362, %r4362, 1;
	xor.b32  	%r4364, %r4335, %r4355;
	xor.b32  	%r4365, %r4364, %r4311;
	xor.b32  	%r4366, %r4365, %r4303;
	shf.l.wrap.b32 	%r4367, %r4366, %r4366, 1;
	xor.b32  	%r4368, %r4339, %r4359;
	xor.b32  	%r4369, %r4368, %r4315;
	xor.b32  	%r4370, %r4369, %r4307;
	shf.l.wrap.b32 	%r4371, %r4370, %r4370, 1;
	xor.b32  	%r4372, %r4343, %r4363;
	xor.b32  	%r4373, %r4372, %r4319;
	xor.b32  	%r4374, %r4373, %r4311;
	shf.l.wrap.b32 	%r4375, %r4374, %r4374, 1;
	xor.b32  	%r4376, %r4347, %r4367;
	xor.b32  	%r4377, %r4376, %r4323;
	xor.b32  	%r4378, %r4377, %r4315;
	shf.l.wrap.b32 	%r4379, %r4378, %r4378, 1;
	ld.local.v2.u32 	{%r4380, %r4381}, [%rd1+96];
	ld.local.v2.u32 	{%r4382, %r4383}, [%rd1+88];
	ld.local.v2.u32 	{%r4384, %r4385}, [%rd1+80];
	shf.l.wrap.b32 	%r4386, %r4384, %r4384, 5;
	and.b32  	%r4387, %r4385, %r4382;
	not.b32 	%r4388, %r4385;
	and.b32  	%r4389, %r4383, %r4388;
	or.b32  	%r4390, %r4387, %r4389;
	add.s32 	%r4391, %r4390, %r4380;
	add.s32 	%r4392, %r4391, %r4386;
	add.s32 	%r4393, %r4392, %r4381;
	add.s32 	%r4394, %r4393, %r3947;
	shf.l.wrap.b32 	%r4395, %r4385, %r4385, 30;
	shf.l.wrap.b32 	%r4396, %r4394, %r4394, 5;
	and.b32  	%r4397, %r4384, %r4395;
	not.b32 	%r4398, %r4384;
	and.b32  	%r4399, %r4382, %r4398;
	or.b32  	%r4400, %r4397, %r4399;
	add.s32 	%r4401, %r4400, %r4383;
	add.s32 	%r4402, %r4401, %r4396;
	add.s32 	%r4403, %r4402, %r4381;
	add.s32 	%r4404, %r4403, %r3955;
	shf.l.wrap.b32 	%r4405, %r4384, %r4384, 30;
	shf.l.wrap.b32 	%r4406, %r4404, %r4404, 5;
	and.b32  	%r4407, %r4394, %r4405;
	not.b32 	%r4408, %r4394;
	and.b32  	%r4409, %r4395, %r4408;
	or.b32  	%r4410, %r4407, %r4409;
	add.s32 	%r4411, %r4410, %r4382;
	add.s32 	%r4412, %r4411, %r4406;
	add.s32 	%r4413, %r4412, %r4381;
	add.s32 	%r4414, %r4413, %r3971;
	shf.l.wrap.b32 	%r4415, %r4394, %r4394, 30;
	shf.l.wrap.b32 	%r4416, %r4414, %r4414, 5;
	and.b32  	%r4417, %r4404, %r4415;
	not.b32 	%r4418, %r4404;
	and.b32  	%r4419, %r4405, %r4418;
	or.b32  	%r4420, %r4417, %r4419;
	add.s32 	%r4421, %r4420, %r4395;
	add.s32 	%r4422, %r4421, %r4416;
	add.s32 	%r4423, %r4422, %r4381;
	add.s32 	%r4424, %r4423, %r3979;
	shf.l.wrap.b32 	%r4425, %r4404, %r4404, 30;
	shf.l.wrap.b32 	%r4426, %r4424, %r4424, 5;
	and.b32  	%r4427, %r4414, %r4425;
	not.b32 	%r4428, %r4414;
	and.b32  	%r4429, %r4415, %r4428;
	or.b32  	%r4430, %r4427, %r4429;
	add.s32 	%r4431, %r4430, %r4405;
	add.s32 	%r4432, %r4431, %r4426;
	add.s32 	%r4433, %r4432, %r4381;
	add.s32 	%r4434, %r4433, %r3995;
	shf.l.wrap.b32 	%r4435, %r4414, %r4414, 30;
	shf.l.wrap.b32 	%r4436, %r4434, %r4434, 5;
	and.b32  	%r4437, %r4424, %r4435;
	not.b32 	%r4438, %r4424;
	and.b32  	%r4439, %r4425, %r4438;
	or.b32  	%r4440, %r4437, %r4439;
	add.s32 	%r4441, %r4440, %r4415;
	add.s32 	%r4442, %r4441, %r4436;
	add.s32 	%r4443, %r4442, %r4381;
	add.s32 	%r4444, %r4443, %r4003;
	shf.l.wrap.b32 	%r4445, %r4424, %r4424, 30;
	shf.l.wrap.b32 	%r4446, %r4444, %r4444, 5;
	and.b32  	%r4447, %r4434, %r4445;
	not.b32 	%r4448, %r4434;
	and.b32  	%r4449, %r4435, %r4448;
	or.b32  	%r4450, %r4447, %r4449;
	add.s32 	%r4451, %r4450, %r4425;
	add.s32 	%r4452, %r4451, %r4446;
	add.s32 	%r4453, %r4452, %r4381;
	add.s32 	%r4454, %r4453, %r4019;
	shf.l.wrap.b32 	%r4455, %r4434, %r4434, 30;
	shf.l.wrap.b32 	%r4456, %r4454, %r4454, 5;
	and.b32  	%r4457, %r4444, %r4455;
	not.b32 	%r4458, %r4444;
	and.b32  	%r4459, %r4445, %r4458;
	or.b32  	%r4460, %r4457, %r4459;
	add.s32 	%r4461, %r4460, %r4435;
	add.s32 	%r4462, %r4461, %r4456;
	add.s32 	%r4463, %r4462, %r4381;
	add.s32 	%r4464, %r4463, %r4027;
	shf.l.wrap.b32 	%r4465, %r4444, %r4444, 30;
	shf.l.wrap.b32 	%r4466, %r4464, %r4464, 5;
	and.b32  	%r4467, %r4454, %r4465;
	not.b32 	%r4468, %r4454;
	and.b32  	%r4469, %r4455, %r4468;
	or.b32  	%r4470, %r4467, %r4469;
	add.s32 	%r4471, %r4470, %r4445;
	add.s32 	%r4472, %r4471, %r4466;
	add.s32 	%r4473, %r4472, %r4381;
	add.s32 	%r4474, %r4473, %r4043;
	shf.l.wrap.b32 	%r4475, %r4454, %r4454, 30;
	shf.l.wrap.b32 	%r4476, %r4474, %r4474, 5;
	and.b32  	%r4477, %r4464, %r4475;
	not.b32 	%r4478, %r4464;
	and.b32  	%r4479, %r4465, %r4478;
	or.b32  	%r4480, %r4477, %r4479;
	add.s32 	%r4481, %r4480, %r4455;
	add.s32 	%r4482, %r4481, %r4476;
	add.s32 	%r4483, %r4482, %r4381;
	add.s32 	%r4484, %r4483, %r4051;
	shf.l.wrap.b32 	%r4485, %r4464, %r4464, 30;
	shf.l.wrap.b32 	%r4486, %r4484, %r4484, 5;
	and.b32  	%r4487, %r4474, %r4485;
	not.b32 	%r4488, %r4474;
	and.b32  	%r4489, %r4475, %r4488;
	or.b32  	%r4490, %r4487, %r4489;
	add.s32 	%r4491, %r4490, %r4465;
	add.s32 	%r4492, %r4491, %r4486;
	add.s32 	%r4493, %r4492, %r4381;
	add.s32 	%r4494, %r4493, %r4067;
	shf.l.wrap.b32 	%r4495, %r4474, %r4474, 30;
	shf.l.wrap.b32 	%r4496, %r4494, %r4494, 5;
	and.b32  	%r4497, %r4484, %r4495;
	not.b32 	%r4498, %r4484;
	and.b32  	%r4499, %r4485, %r4498;
	or.b32  	%r4500, %r4497, %r4499;
	add.s32 	%r4501, %r4500, %r4475;
	add.s32 	%r4502, %r4501, %r4496;
	add.s32 	%r4503, %r4502, %r4381;
	add.s32 	%r4504, %r4503, %r4075;
	shf.l.wrap.b32 	%r4505, %r4484, %r4484, 30;
	shf.l.wrap.b32 	%r4506, %r4504, %r4504, 5;
	and.b32  	%r4507, %r4494, %r4505;
	not.b32 	%r4508, %r4494;
	and.b32  	%r4509, %r4495, %r4508;
	or.b32  	%r4510, %r4507, %r4509;
	add.s32 	%r4511, %r4510, %r4485;
	add.s32 	%r4512, %r4511, %r4506;
	add.s32 	%r4513, %r4512, %r4381;
	add.s32 	%r4514, %r4513, %r4091;
	shf.l.wrap.b32 	%r4515, %r4494, %r4494, 30;
	shf.l.wrap.b32 	%r4516, %r4514, %r4514, 5;
	and.b32  	%r4517, %r4504, %r4515;
	not.b32 	%r4518, %r4504;
	and.b32  	%r4519, %r4505, %r4518;
	or.b32  	%r4520, %r4517, %r4519;
	add.s32 	%r4521, %r4520, %r4495;
	add.s32 	%r4522, %r4521, %r4516;
	add.s32 	%r4523, %r4522, %r4381;
	add.s32 	%r4524, %r4523, %r4099;
	shf.l.wrap.b32 	%r4525, %r4504, %r4504, 30;
	shf.l.wrap.b32 	%r4526, %r4524, %r4524, 5;
	and.b32  	%r4527, %r4514, %r4525;
	not.b32 	%r4528, %r4514;
	and.b32  	%r4529, %r4515, %r4528;
	or.b32  	%r4530, %r4527, %r4529;
	add.s32 	%r4531, %r4530, %r4505;
	add.s32 	%r4532, %r4531, %r4526;
	add.s32 	%r4533, %r4532, %r4381;
	add.s32 	%r4534, %r4533, %r4115;
	shf.l.wrap.b32 	%r4535, %r4514, %r4514, 30;
	shf.l.wrap.b32 	%r4536, %r4534, %r4534, 5;
	and.b32  	%r4537, %r4524, %r4535;
	not.b32 	%r4538, %r4524;
	and.b32  	%r4539, %r4525, %r4538;
	or.b32  	%r4540, %r4537, %r4539;
	add.s32 	%r4541, %r4540, %r4515;
	add.s32 	%r4542, %r4541, %r4536;
	add.s32 	%r4543, %r4542, %r4381;
	add.s32 	%r4544, %r4543, %r4123;
	shf.l.wrap.b32 	%r4545, %r4524, %r4524, 30;
	shf.l.wrap.b32 	%r4546, %r4544, %r4544, 5;
	and.b32  	%r4547, %r4534, %r4545;
	not.b32 	%r4548, %r4534;
	and.b32  	%r4549, %r4535, %r4548;
	or.b32  	%r4550, %r4547, %r4549;
	add.s32 	%r4551, %r4550, %r4525;
	add.s32 	%r4552, %r4551, %r4546;
	add.s32 	%r4553, %r4552, %r4381;
	add.s32 	%r4554, %r4553, %r4127;
	shf.l.wrap.b32 	%r4555, %r4534, %r4534, 30;
	shf.l.wrap.b32 	%r4556, %r4554, %r4554, 5;
	and.b32  	%r4557, %r4544, %r4555;
	not.b32 	%r4558, %r4544;
	and.b32  	%r4559, %r4545, %r4558;
	or.b32  	%r4560, %r4557, %r4559;
	add.s32 	%r4561, %r4560, %r4535;
	add.s32 	%r4562, %r4561, %r4556;
	add.s32 	%r4563, %r4562, %r4381;
	add.s32 	%r4564, %r4563, %r4131;
	shf.l.wrap.b32 	%r4565, %r4544, %r4544, 30;
	shf.l.wrap.b32 	%r4566, %r4564, %r4564, 5;
	and.b32  	%r4567, %r4554, %r4565;
	not.b32 	%r4568, %r4554;
	and.b32  	%r4569, %r4555, %r4568;
	or.b32  	%r4570, %r4567, %r4569;
	add.s32 	%r4571, %r4570, %r4545;
	add.s32 	%r4572, %r4571, %r4566;
	add.s32 	%r4573, %r4572, %r4381;
	add.s32 	%r4574, %r4573, %r4135;
	shf.l.wrap.b32 	%r4575, %r4554, %r4554, 30;
	shf.l.wrap.b32 	%r4576, %r4574, %r4574, 5;
	and.b32  	%r4577, %r4564, %r4575;
	not.b32 	%r4578, %r4564;
	and.b32  	%r4579, %r4565, %r4578;
	or.b32  	%r4580, %r4577, %r4579;
	add.s32 	%r4581, %r4580, %r4555;
	add.s32 	%r4582, %r4581, %r4576;
	add.s32 	%r4583, %r4582, %r4381;
	add.s32 	%r4584, %r4583, %r4139;
	shf.l.wrap.b32 	%r4585, %r4564, %r4564, 30;
	ld.local.v2.u32 	{%r4586, %r4587}, [%rd1+104];
	shf.l.wrap.b32 	%r4588, %r4584, %r4584, 5;
	xor.b32  	%r4589, %r4585, %r4575;
	xor.b32  	%r4590, %r4589, %r4574;
	add.s32 	%r4591, %r4590, %r4565;
	add.s32 	%r4592, %r4591, %r4588;
	add.s32 	%r4593, %r4592, %r4586;
	add.s32 	%r4594, %r4593, %r4143;
	shf.l.wrap.b32 	%r4595, %r4574, %r4574, 30;
	shf.l.wrap.b32 	%r4596, %r4594, %r4594, 5;
	xor.b32  	%r4597, %r4595, %r4585;
	xor.b32  	%r4598, %r4597, %r4584;
	add.s32 	%r4599, %r4598, %r4575;
	add.s32 	%r4600, %r4599, %r4596;
	add.s32 	%r4601, %r4600, %r4586;
	add.s32 	%r4602, %r4601, %r4147;
	shf.l.wrap.b32 	%r4603, %r4584, %r4584, 30;
	shf.l.wrap.b32 	%r4604, %r4602, %r4602, 5;
	xor.b32  	%r4605, %r4603, %r4595;
	xor.b32  	%r4606, %r4605, %r4594;
	add.s32 	%r4607, %r4606, %r4585;
	add.s32 	%r4608, %r4607, %r4604;
	add.s32 	%r4609, %r4608, %r4586;
	add.s32 	%r4610, %r4609, %r4151;
	shf.l.wrap.b32 	%r4611, %r4594, %r4594, 30;
	shf.l.wrap.b32 	%r4612, %r4610, %r4610, 5;
	xor.b32  	%r4613, %r4611, %r4603;
	xor.b32  	%r4614, %r4613, %r4602;
	add.s32 	%r4615, %r4614, %r4595;
	add.s32 	%r4616, %r4615, %r4612;
	add.s32 	%r4617, %r4616, %r4586;
	add.s32 	%r4618, %r4617, %r4155;
	shf.l.wrap.b32 	%r4619, %r4602, %r4602, 30;
	shf.l.wrap.b32 	%r4620, %r4618, %r4618, 5;
	xor.b32  	%r4621, %r4619, %r4611;
	xor.b32  	%r4622, %r4621, %r4610;
	add.s32 	%r4623, %r4622, %r4603;
	add.s32 	%r4624, %r4623, %r4620;
	add.s32 	%r4625, %r4624, %r4586;
	add.s32 	%r4626, %r4625, %r4159;
	shf.l.wrap.b32 	%r4627, %r4610, %r4610, 30;
	shf.l.wrap.b32 	%r4628, %r4626, %r4626, 5;
	xor.b32  	%r4629, %r4627, %r4619;
	xor.b32  	%r4630, %r4629, %r4618;
	add.s32 	%r4631, %r4630, %r4611;
	add.s32 	%r4632, %r4631, %r4628;
	add.s32 	%r4633, %r4632, %r4586;
	add.s32 	%r4634, %r4633, %r4163;
	shf.l.wrap.b32 	%r4635, %r4618, %r4618, 30;
	shf.l.wrap.b32 	%r4636, %r4634, %r4634, 5;
	xor.b32  	%r4637, %r4635, %r4627;
	xor.b32  	%r4638, %r4637, %r4626;
	add.s32 	%r4639, %r4638, %r4619;
	add.s32 	%r4640, %r4639, %r4636;
	add.s32 	%r4641, %r4640, %r4586;
	add.s32 	%r4642, %r4641, %r4167;
	shf.l.wrap.b32 	%r4643, %r4626, %r4626, 30;
	shf.l.wrap.b32 	%r4644, %r4642, %r4642, 5;
	xor.b32  	%r4645, %r4643, %r4635;
	xor.b32  	%r4646, %r4645, %r4634;
	add.s32 	%r4647, %r4646, %r4627;
	add.s32 	%r4648, %r4647, %r4644;
	add.s32 	%r4649, %r4648, %r4586;
	add.s32 	%r4650, %r4649, %r4171;
	shf.l.wrap.b32 	%r4651, %r4634, %r4634, 30;
	shf.l.wrap.b32 	%r4652, %r4650, %r4650, 5;
	xor.b32  	%r4653, %r4651, %r4643;
	xor.b32  	%r4654, %r4653, %r4642;
	add.s32 	%r4655, %r4654, %r4635;
	add.s32 	%r4656, %r4655, %r4652;
	add.s32 	%r4657, %r4656, %r4586;
	add.s32 	%r4658, %r4657, %r4175;
	shf.l.wrap.b32 	%r4659, %r4642, %r4642, 30;
	shf.l.wrap.b32 	%r4660, %r4658, %r4658, 5;
	xor.b32  	%r4661, %r4659, %r4651;
	xor.b32  	%r4662, %r4661, %r4650;
	add.s32 	%r4663, %r4662, %r4643;
	add.s32 	%r4664, %r4663, %r4660;
	add.s32 	%r4665, %r4664, %r4586;
	add.s32 	%r4666, %r4665, %r4179;
	shf.l.wrap.b32 	%r4667, %r4650, %r4650, 30;
	shf.l.wrap.b32 	%r4668, %r4666, %r4666, 5;
	xor.b32  	%r4669, %r4667, %r4659;
	xor.b32  	%r4670, %r4669, %r4658;
	add.s32 	%r4671, %r4670, %r4651;
	add.s32 	%r4672, %r4671, %r4668;
	add.s32 	%r4673, %r4672, %r4586;
	add.s32 	%r4674, %r4673, %r4183;
	shf.l.wrap.b32 	%r4675, %r4658, %r4658, 30;
	shf.l.wrap.b32 	%r4676, %r4674, %r4674, 5;
	xor.b32  	%r4677, %r4675, %r4667;
	xor.b32  	%r4678, %r4677, %r4666;
	add.s32 	%r4679, %r4678, %r4659;
	add.s32 	%r4680, %r4679, %r4676;
	add.s32 	%r4681, %r4680, %r4586;
	add.s32 	%r4682, %r4681, %r4187;
	shf.l.wrap.b32 	%r4683, %r4666, %r4666, 30;
	shf.l.wrap.b32 	%r4684, %r4682, %r4682, 5;
	xor.b32  	%r4685, %r4683, %r4675;
	xor.b32  	%r4686, %r4685, %r4674;
	add.s32 	%r4687, %r4686, %r4667;
	add.s32 	%r4688, %r4687, %r4684;
	add.s32 	%r4689, %r4688, %r4586;
	add.s32 	%r4690, %r4689, %r4191;
	shf.l.wrap.b32 	%r4691, %r4674, %r4674, 30;
	shf.l.wrap.b32 	%r4692, %r4690, %r4690, 5;
	xor.b32  	%r4693, %r4691, %r4683;
	xor.b32  	%r4694, %r4693, %r4682;
	add.s32 	%r4695, %r4694, %r4675;
	add.s32 	%r4696, %r4695, %r4692;
	add.s32 	%r4697, %r4696, %r4586;
	add.s32 	%r4698, %r4697, %r4195;
	shf.l.wrap.b32 	%r4699, %r4682, %r4682, 30;
	shf.l.wrap.b32 	%r4700, %r4698, %r4698, 5;
	xor.b32  	%r4701, %r4699, %r4691;
	xor.b32  	%r4702, %r4701, %r4690;
	add.s32 	%r4703, %r4702, %r4683;
	add.s32 	%r4704, %r4703, %r4700;
	add.s32 	%r4705, %r4704, %r4586;
	add.s32 	%r4706, %r4705, %r4199;
	shf.l.wrap.b32 	%r4707, %r4690, %r4690, 30;
	shf.l.wrap.b32 	%r4708, %r4706, %r4706, 5;
	xor.b32  	%r4709, %r4707, %r4699;
	xor.b32  	%r4710, %r4709, %r4698;
	add.s32 	%r4711, %r4710, %r4691;
	add.s32 	%r4712, %r4711, %r4708;
	add.s32 	%r4713, %r4712, %r4586;
	add.s32 	%r4714, %r4713, %r4203;
	shf.l.wrap.b32 	%r4715, %r4698, %r4698, 30;
	shf.l.wrap.b32 	%r4716, %r4714, %r4714, 5;
	xor.b32  	%r4717, %r4715, %r4707;
	xor.b32  	%r4718, %r4717, %r4706;
	add.s32 	%r4719, %r4718, %r4699;
	add.s32 	%r4720, %r4719, %r4716;
	add.s32 	%r4721, %r4720, %r4586;
	add.s32 	%r4722, %r4721, %r4207;
	shf.l.wrap.b32 	%r4723, %r4706, %r4706, 30;
	shf.l.wrap.b32 	%r4724, %r4722, %r4722, 5;
	xor.b32  	%r4725, %r4723, %r4715;
	xor.b32  	%r4726, %r4725, %r4714;
	add.s32 	%r4727, %r4726, %r4707;
	add.s32 	%r4728, %r4727, %r4724;
	add.s32 	%r4729, %r4728, %r4586;
	add.s32 	%r4730, %r4729, %r4211;
	shf.l.wrap.b32 	%r4731, %r4714, %r4714, 30;
	shf.l.wrap.b32 	%r4732, %r4730, %r4730, 5;
	xor.b32  	%r4733, %r4731, %r4723;
	xor.b32  	%r4734, %r4733, %r4722;
	add.s32 	%r4735, %r4734, %r4715;
	add.s32 	%r4736, %r4735, %r4732;
	add.s32 	%r4737, %r4736, %r4586;
	add.s32 	%r4738, %r4737, %r4215;
	shf.l.wrap.b32 	%r4739, %r4722, %r4722, 30;
	shf.l.wrap.b32 	%r4740, %r4738, %r4738, 5;
	xor.b32  	%r4741, %r4739, %r4731;
	xor.b32  	%r4742, %r4741, %r4730;
	add.s32 	%r4743, %r4742, %r4723;
	add.s32 	%r4744, %r4743, %r4740;
	add.s32 	%r4745, %r4744, %r4586;
	add.s32 	%r4746, %r4745, %r4219;
	shf.l.wrap.b32 	%r4747, %r4730, %r4730, 30;
	shf.l.wrap.b32 	%r4748, %r4746, %r4746, 5;
	xor.b32  	%r4749, %r4747, %r4739;
	and.b32  	%r4750, %r4738, %r4749;
	and.b32  	%r4751, %r4747, %r4739;
	xor.b32  	%r4752, %r4750, %r4751;
	add.s32 	%r4753, %r4752, %r4731;
	add.s32 	%r4754, %r4753, %r4748;
	add.s32 	%r4755, %r4754, %r4587;
	add.s32 	%r4756, %r4755, %r4223;
	shf.l.wrap.b32 	%r4757, %r4738, %r4738, 30;
	shf.l.wrap.b32 	%r4758, %r4756, %r4756, 5;
	xor.b32  	%r4759, %r4757, %r4747;
	and.b32  	%r4760, %r4746, %r4759;
	and.b32  	%r4761, %r4757, %r4747;
	xor.b32  	%r4762, %r4760, %r4761;
	add.s32 	%r4763, %r4762, %r4739;
	add.s32 	%r4764, %r4763, %r4758;
	add.s32 	%r4765, %r4764, %r4587;
	add.s32 	%r4766, %r4765, %r4227;
	shf.l.wrap.b32 	%r4767, %r4746, %r4746, 30;
	shf.l.wrap.b32 	%r4768, %r4766, %r4766, 5;
	xor.b32  	%r4769, %r4767, %r4757;
	and.b32  	%r4770, %r4756, %r4769;
	and.b32  	%r4771, %r4767, %r4757;
	xor.b32  	%r4772, %r4770, %r4771;
	add.s32 	%r4773, %r4772, %r4747;
	add.s32 	%r4774, %r4773, %r4768;
	add.s32 	%r4775, %r4774, %r4587;
	add.s32 	%r4776, %r4775, %r4231;
	shf.l.wrap.b32 	%r4777, %r4756, %r4756, 30;
	shf.l.wrap.b32 	%r4778, %r4776, %r4776, 5;
	xor.b32  	%r4779, %r4777, %r4767;
	and.b32  	%r4780, %r4766, %r4779;
	and.b32  	%r4781, %r4777, %r4767;
	xor.b32  	%r4782, %r4780, %r4781;
	add.s32 	%r4783, %r4782, %r4757;
	add.s32 	%r4784, %r4783, %r4778;
	add.s32 	%r4785, %r4784, %r4587;
	add.s32 	%r4786, %r4785, %r4235;
	shf.l.wrap.b32 	%r4787, %r4766, %r4766, 30;
	shf.l.wrap.b32 	%r4788, %r4786, %r4786, 5;
	xor.b32  	%r4789, %r4787, %r4777;
	and.b32  	%r4790, %r4776, %r4789;
	and.b32  	%r4791, %r4787, %r4777;
	xor.b32  	%r4792, %r4790, %r4791;
	add.s32 	%r4793, %r4792, %r4767;
	add.s32 	%r4794, %r4793, %r4788;
	add.s32 	%r4795, %r4794, %r4587;
	add.s32 	%r4796, %r4795, %r4239;
	shf.l.wrap.b32 	%r4797, %r4776, %r4776, 30;
	shf.l.wrap.b32 	%r4798, %r4796, %r4796, 5;
	xor.b32  	%r4799, %r4797, %r4787;
	and.b32  	%r4800, %r4786, %r4799;
	and.b32  	%r4801, %r4797, %r4787;
	xor.b32  	%r4802, %r4800, %r4801;
	add.s32 	%r4803, %r4802, %r4777;
	add.s32 	%r4804, %r4803, %r4798;
	add.s32 	%r4805, %r4804, %r4587;
	add.s32 	%r4806, %r4805, %r4243;
	shf.l.wrap.b32 	%r4807, %r4786, %r4786, 30;
	shf.l.wrap.b32 	%r4808, %r4806, %r4806, 5;
	xor.b32  	%r4809, %r4807, %r4797;
	and.b32  	%r4810, %r4796, %r4809;
	and.b32  	%r4811, %r4807, %r4797;
	xor.b32  	%r4812, %r4810, %r4811;
	add.s32 	%r4813, %r4812, %r4787;
	add.s32 	%r4814, %r4813, %r4808;
	add.s32 	%r4815, %r4814, %r4587;
	add.s32 	%r4816, %r4815, %r4247;
	shf.l.wrap.b32 	%r4817, %r4796, %r4796, 30;
	shf.l.wrap.b32 	%r4818, %r4816, %r4816, 5;
	xor.b32  	%r4819, %r4817, %r4807;
	and.b32  	%r4820, %r4806, %r4819;
	and.b32  	%r4821, %r4817, %r4807;
	xor.b32  	%r4822, %r4820, %r4821;
	add.s32 	%r4823, %r4822, %r4797;
	add.s32 	%r4824, %r4823, %r4818;
	add.s32 	%r4825, %r4824, %r4587;
	add.s32 	%r4826, %r4825, %r4251;
	shf.l.wrap.b32 	%r4827, %r4806, %r4806, 30;
	shf.l.wrap.b32 	%r4828, %r4826, %r4826, 5;
	xor.b32  	%r4829, %r4827, %r4817;
	and.b32  	%r4830, %r4816, %r4829;
	and.b32  	%r4831, %r4827, %r4817;
	xor.b32  	%r4832, %r4830, %r4831;
	add.s32 	%r4833, %r4832, %r4807;
	add.s32 	%r4834, %r4833, %r4828;
	add.s32 	%r4835, %r4834, %r4587;
	add.s32 	%r4836, %r4835, %r4255;
	shf.l.wrap.b32 	%r4837, %r4816, %r4816, 30;
	shf.l.wrap.b32 	%r4838, %r4836, %r4836, 5;
	xor.b32  	%r4839, %r4837, %r4827;
	and.b32  	%r4840, %r4826, %r4839;
	and.b32  	%r4841, %r4837, %r4827;
	xor.b32  	%r4842, %r4840, %r4841;
	add.s32 	%r4843, %r4842, %r4817;
	add.s32 	%r4844, %r4843, %r4838;
	add.s32 	%r4845, %r4844, %r4587;
	add.s32 	%r4846, %r4845, %r4259;
	shf.l.wrap.b32 	%r4847, %r4826, %r4826, 30;
	shf.l.wrap.b32 	%r4848, %r4846, %r4846, 5;
	xor.b32  	%r4849, %r4847, %r4837;
	and.b32  	%r4850, %r4836, %r4849;
	and.b32  	%r4851, %r4847, %r4837;
	xor.b32  	%r4852, %r4850, %r4851;
	add.s32 	%r4853, %r4852, %r4827;
	add.s32 	%r4854, %r4853, %r4848;
	add.s32 	%r4855, %r4854, %r4587;
	add.s32 	%r4856, %r4855, %r4263;
	shf.l.wrap.b32 	%r4857, %r4836, %r4836, 30;
	shf.l.wrap.b32 	%r4858, %r4856, %r4856, 5;
	xor.b32  	%r4859, %r4857, %r4847;
	and.b32  	%r4860, %r4846, %r4859;
	and.b32  	%r4861, %r4857, %r4847;
	xor.b32  	%r4862, %r4860, %r4861;
	add.s32 	%r4863, %r4862, %r4837;
	add.s32 	%r4864, %r4863, %r4858;
	add.s32 	%r4865, %r4864, %r4587;
	add.s32 	%r4866, %r4865, %r4267;
	shf.l.wrap.b32 	%r4867, %r4846, %r4846, 30;
	shf.l.wrap.b32 	%r4868, %r4866, %r4866, 5;
	xor.b32  	%r4869, %r4867, %r4857;
	and.b32  	%r4870, %r4856, %r4869;
	and.b32  	%r4871, %r4867, %r4857;
	xor.b32  	%r4872, %r4870, %r4871;
	add.s32 	%r4873, %r4872, %r4847;
	add.s32 	%r4874, %r4873, %r4868;
	add.s32 	%r4875, %r4874, %r4587;
	add.s32 	%r4876, %r4875, %r4271;
	shf.l.wrap.b32 	%r4877, %r4856, %r4856, 30;
	shf.l.wrap.b32 	%r4878, %r4876, %r4876, 5;
	xor.b32  	%r4879, %r4877, %r4867;
	and.b32  	%r4880, %r4866, %r4879;
	and.b32  	%r4881, %r4877, %r4867;
	xor.b32  	%r4882, %r4880, %r4881;
	add.s32 	%r4883, %r4882, %r4857;
	add.s32 	%r4884, %r4883, %r4878;
	add.s32 	%r4885, %r4884, %r4587;
	add.s32 	%r4886, %r4885, %r4275;
	shf.l.wrap.b32 	%r4887, %r4866, %r4866, 30;
	shf.l.wrap.b32 	%r4888, %r4886, %r4886, 5;
	xor.b32  	%r4889, %r4887, %r4877;
	and.b32  	%r4890, %r4876, %r4889;
	and.b32  	%r4891, %r4887, %r4877;
	xor.b32  	%r4892, %r4890, %r4891;
	add.s32 	%r4893, %r4892, %r4867;
	add.s32 	%r4894, %r4893, %r4888;
	add.s32 	%r4895, %r4894, %r4587;
	add.s32 	%r4896, %r4895, %r4279;
	shf.l.wrap.b32 	%r4897, %r4876, %r4876, 30;
	shf.l.wrap.b32 	%r4898, %r4896, %r4896, 5;
	xor.b32  	%r4899, %r4897, %r4887;
	and.b32  	%r4900, %r4886, %r4899;
	and.b32  	%r4901, %r4897, %r4887;
	xor.b32  	%r4902, %r4900, %r4901;
	add.s32 	%r4903, %r4902, %r4877;
	add.s32 	%r4904, %r4903, %r4898;
	add.s32 	%r4905, %r4904, %r4587;
	add.s32 	%r4906, %r4905, %r4283;
	shf.l.wrap.b32 	%r4907, %r4886, %r4886, 30;
	shf.l.wrap.b32 	%r4908, %r4906, %r4906, 5;
	xor.b32  	%r4909, %r4907, %r4897;
	and.b32  	%r4910, %r4896, %r4909;
	and.b32  	%r4911, %r4907, %r4897;
	xor.b32  	%r4912, %r4910, %r4911;
	add.s32 	%r4913, %r4912, %r4887;
	add.s32 	%r4914, %r4913, %r4908;
	add.s32 	%r4915, %r4914, %r4587;
	add.s32 	%r4916, %r4915, %r4287;
	shf.l.wrap.b32 	%r4917, %r4896, %r4896, 30;
	shf.l.wrap.b32 	%r4918, %r4916, %r4916, 5;
	xor.b32  	%r4919, %r4917, %r4907;
	and.b32  	%r4920, %r4906, %r4919;
	and.b32  	%r4921, %r4917, %r4907;
	xor.b32  	%r4922, %r4920, %r4921;
	add.s32 	%r4923, %r4922, %r4897;
	add.s32 	%r4924, %r4923, %r4918;
	add.s32 	%r4925, %r4924, %r4587;
	add.s32 	%r4926, %r4925, %r4291;
	shf.l.wrap.b32 	%r4927, %r4906, %r4906, 30;
	shf.l.wrap.b32 	%r4928, %r4926, %r4926, 5;
	xor.b32  	%r4929, %r4927, %r4917;
	and.b32  	%r4930, %r4916, %r4929;
	and.b32  	%r4931, %r4927, %r4917;
	xor.b32  	%r4932, %r4930, %r4931;
	add.s32 	%r4933, %r4932, %r4907;
	add.s32 	%r4934, %r4933, %r4928;
	add.s32 	%r4935, %r4934, %r4587;
	add.s32 	%r4936, %r4935, %r4295;
	shf.l.wrap.b32 	%r4937, %r4916, %r4916, 30;
	shf.l.wrap.b32 	%r4938, %r4936, %r4936, 5;
	xor.b32  	%r4939, %r4937, %r4927;
	and.b32  	%r4940, %r4926, %r4939;
	and.b32  	%r4941, %r4937, %r4927;
	xor.b32  	%r4942, %r4940, %r4941;
	add.s32 	%r4943, %r4942, %r4917;
	add.s32 	%r4944, %r4943, %r4938;
	add.s32 	%r4945, %r4944, %r4587;
	add.s32 	%r4946, %r4945, %r4299;
	shf.l.wrap.b32 	%r4947, %r4926, %r4926, 30;
	ld.local.u32 	%r4948, [%rd1+112];
	shf.l.wrap.b32 	%r4949, %r4946, %r4946, 5;
	xor.b32  	%r4950, %r4947, %r4937;
	xor.b32  	%r4951, %r4950, %r4936;
	add.s32 	%r4952, %r4951, %r4927;
	add.s32 	%r4953, %r4952, %r4949;
	add.s32 	%r4954, %r4953, %r4948;
	add.s32 	%r4955, %r4954, %r4303;
	shf.l.wrap.b32 	%r4956, %r4936, %r4936, 30;
	shf.l.wrap.b32 	%r4957, %r4955, %r4955, 5;
	xor.b32  	%r4958, %r4956, %r4947;
	xor.b32  	%r4959, %r4958, %r4946;
	add.s32 	%r4960, %r4959, %r4937;
	add.s32 	%r4961, %r4960, %r4957;
	add.s32 	%r4962, %r4961, %r4948;
	add.s32 	%r4963, %r4962, %r4307;
	shf.l.wrap.b32 	%r4964, %r4946, %r4946, 30;
	shf.l.wrap.b32 	%r4965, %r4963, %r4963, 5;
	xor.b32  	%r4966, %r4964, %r4956;
	xor.b32  	%r4967, %r4966, %r4955;
	add.s32 	%r4968, %r4967, %r4947;
	add.s32 	%r4969, %r4968, %r4965;
	add.s32 	%r4970, %r4969, %r4948;
	add.s32 	%r4971, %r4970, %r4311;
	shf.l.wrap.b32 	%r4972, %r4955, %r4955, 30;
	shf.l.wrap.b32 	%r4973, %r4971, %r4971, 5;
	xor.b32  	%r4974, %r4972, %r4964;
	xor.b32  	%r4975, %r4974, %r4963;
	add.s32 	%r4976, %r4975, %r4956;
	add.s32 	%r4977, %r4976, %r4973;
	add.s32 	%r4978, %r4977, %r4948;
	add.s32 	%r4979, %r4978, %r4315;
	shf.l.wrap.b32 	%r4980, %r4963, %r4963, 30;
	shf.l.wrap.b32 	%r4981, %r4979, %r4979, 5;
	xor.b32  	%r4982, %r4980, %r4972;
	xor.b32  	%r4983, %r4982, %r4971;
	add.s32 	%r4984, %r4983, %r4964;
	add.s32 	%r4985, %r4984, %r4981;
	add.s32 	%r4986, %r4985, %r4948;
	add.s32 	%r4987, %r4986, %r4319;
	shf.l.wrap.b32 	%r4988, %r4971, %r4971, 30;
	shf.l.wrap.b32 	%r4989, %r4987, %r4987, 5;
	xor.b32  	%r4990, %r4988, %r4980;
	xor.b32  	%r4991, %r4990, %r4979;
	add.s32 	%r4992, %r4991, %r4972;
	add.s32 	%r4993, %r4992, %r4989;
	add.s32 	%r4994, %r4993, %r4948;
	add.s32 	%r4995, %r4994, %r4323;
	shf.l.wrap.b32 	%r4996, %r4979, %r4979, 30;
	shf.l.wrap.b32 	%r4997, %r4995, %r4995, 5;
	xor.b32  	%r4998, %r4996, %r4988;
	xor.b32  	%r4999, %r4998, %r4987;
	add.s32 	%r5000, %r4999, %r4980;
	add.s32 	%r5001, %r5000, %r4997;
	add.s32 	%r5002, %r5001, %r4948;
	add.s32 	%r5003, %r5002, %r4327;
	shf.l.wrap.b32 	%r5004, %r4987, %r4987, 30;
	shf.l.wrap.b32 	%r5005, %r5003, %r5003, 5;
	xor.b32  	%r5006, %r5004, %r4996;
	xor.b32  	%r5007, %r5006, %r4995;
	add.s32 	%r5008, %r5007, %r4988;
	add.s32 	%r5009, %r5008, %r5005;
	add.s32 	%r5010, %r5009, %r4948;
	add.s32 	%r5011, %r5010, %r4331;
	shf.l.wrap.b32 	%r5012, %r4995, %r4995, 30;
	shf.l.wrap.b32 	%r5013, %r5011, %r5011, 5;
	xor.b32  	%r5014, %r5012, %r5004;
	xor.b32  	%r5015, %r5014, %r5003;
	add.s32 	%r5016, %r5015, %r4996;
	add.s32 	%r5017, %r5016, %r5013;
	add.s32 	%r5018, %r5017, %r4948;
	add.s32 	%r5019, %r5018, %r4335;
	shf.l.wrap.b32 	%r5020, %r5003, %r5003, 30;
	shf.l.wrap.b32 	%r5021, %r5019, %r5019, 5;
	xor.b32  	%r5022, %r5020, %r5012;
	xor.b32  	%r5023, %r5022, %r5011;
	add.s32 	%r5024, %r5023, %r5004;
	add.s32 	%r5025, %r5024, %r5021;
	add.s32 	%r5026, %r5025, %r4948;
	add.s32 	%r5027, %r5026, %r4339;
	shf.l.wrap.b32 	%r5028, %r5011, %r5011, 30;
	shf.l.wrap.b32 	%r5029, %r5027, %r5027, 5;
	xor.b32  	%r5030, %r5028, %r5020;
	xor.b32  	%r5031, %r5030, %r5019;
	add.s32 	%r5032, %r5031, %r5012;
	add.s32 	%r5033, %r5032, %r5029;
	add.s32 	%r5034, %r5033, %r4948;
	add.s32 	%r5035, %r5034, %r4343;
	shf.l.wrap.b32 	%r5036, %r5019, %r5019, 30;
	shf.l.wrap.b32 	%r5037, %r5035, %r5035, 5;
	xor.b32  	%r5038, %r5036, %r5028;
	xor.b32  	%r5039, %r5038, %r5027;
	add.s32 	%r5040, %r5039, %r5020;
	add.s32 	%r5041, %r5040, %r5037;
	add.s32 	%r5042, %r5041, %r4948;
	add.s32 	%r5043, %r5042, %r4347;
	shf.l.wrap.b32 	%r5044, %r5027, %r5027, 30;
	shf.l.wrap.b32 	%r5045, %r5043, %r5043, 5;
	xor.b32  	%r5046, %r5044, %r5036;
	xor.b32  	%r5047, %r5046, %r5035;
	add.s32 	%r5048, %r5047, %r5028;
	add.s32 	%r5049, %r5048, %r5045;
	add.s32 	%r5050, %r5049, %r4948;
	add.s32 	%r5051, %r5050, %r4351;
	shf.l.wrap.b32 	%r5052, %r5035, %r5035, 30;
	shf.l.wrap.b32 	%r5053, %r5051, %r5051, 5;
	xor.b32  	%r5054, %r5052, %r5044;
	xor.b32  	%r5055, %r5054, %r5043;
	add.s32 	%r5056, %r5055, %r5036;
	add.s32 	%r5057, %r5056, %r5053;
	add.s32 	%r5058, %r5057, %r4948;
	add.s32 	%r5059, %r5058, %r4355;
	shf.l.wrap.b32 	%r5060, %r5043, %r5043, 30;
	shf.l.wrap.b32 	%r5061, %r5059, %r5059, 5;
	xor.b32  	%r5062, %r5060, %r5052;
	xor.b32  	%r5063, %r5062, %r5051;
	add.s32 	%r5064, %r5063, %r5044;
	add.s32 	%r5065, %r5064, %r5061;
	add.s32 	%r5066, %r5065, %r4948;
	add.s32 	%r5067, %r5066, %r4359;
	shf.l.wrap.b32 	%r5068, %r5051, %r5051, 30;
	shf.l.wrap.b32 	%r5069, %r5067, %r5067, 5;
	xor.b32  	%r5070, %r5068, %r5060;
	xor.b32  	%r5071, %r5070, %r5059;
	add.s32 	%r5072, %r5071, %r5052;
	add.s32 	%r5073, %r5072, %r5069;
	add.s32 	%r5074, %r5073, %r4948;
	add.s32 	%r5075, %r5074, %r4363;
	shf.l.wrap.b32 	%r5076, %r5059, %r5059, 30;
	shf.l.wrap.b32 	%r5077, %r5075, %r5075, 5;
	xor.b32  	%r5078, %r5076, %r5068;
	xor.b32  	%r5079, %r5078, %r5067;
	add.s32 	%r5080, %r5079, %r5060;
	add.s32 	%r5081, %r5080, %r5077;
	add.s32 	%r5082, %r5081, %r4948;
	add.s32 	%r5083, %r5082, %r4367;
	shf.l.wrap.b32 	%r5084, %r5067, %r5067, 30;
	shf.l.wrap.b32 	%r5085, %r5083, %r5083, 5;
	xor.b32  	%r5086, %r5084, %r5076;
	xor.b32  	%r5087, %r5086, %r5075;
	add.s32 	%r5088, %r5087, %r5068;
	add.s32 	%r5089, %r5088, %r5085;
	add.s32 	%r5090, %r5089, %r4948;
	add.s32 	%r5091, %r5090, %r4371;
	shf.l.wrap.b32 	%r5092, %r5075, %r5075, 30;
	shf.l.wrap.b32 	%r5093, %r5091, %r5091, 5;
	xor.b32  	%r5094, %r5092, %r5084;
	xor.b32  	%r5095, %r5094, %r5083;
	add.s32 	%r5096, %r5095, %r5076;
	add.s32 	%r5097, %r5096, %r5093;
	add.s32 	%r5098, %r5097, %r4948;
	add.s32 	%r5099, %r5098, %r4375;
	shf.l.wrap.b32 	%r5100, %r5083, %r5083, 30;
	shf.l.wrap.b32 	%r5101, %r5099, %r5099, 5;
	xor.b32  	%r5102, %r5100, %r5092;
	xor.b32  	%r5103, %r5102, %r5091;
	add.s32 	%r5104, %r5103, %r5084;
	add.s32 	%r5105, %r5104, %r5101;
	add.s32 	%r5106, %r5105, %r4948;
	add.s32 	%r5107, %r5106, %r4379;
	shf.l.wrap.b32 	%r5108, %r5091, %r5091, 30;
	add.s32 	%r5109, %r4384, %r5107;
	add.s32 	%r5110, %r4385, %r5099;
	st.local.v2.u32 	[%rd1+80], {%r5109, %r5110};
	add.s32 	%r5111, %r4382, %r5108;
	add.s32 	%r5112, %r4383, %r5100;
	st.local.v2.u32 	[%rd1+88], {%r5111, %r5112};
	add.s32 	%r5113, %r4380, %r5092;
	st.local.u32 	[%rd1+96], %r5113;
	ld.local.u64 	%rd204, [%rd1+72];
	add.s64 	%rd205, %rd204, 512;
	st.local.u64 	[%rd1+72], %rd205;
	mov.b32 	%r22050, 0;
	st.local.u32 	[%rd1+64], %r22050;
$L__BB0_400:
	add.s64 	%rd663, %rd663, 1;
	setp.ne.s64 	%p100, %rd663, 84;
	@%p100 bra 	$L__BB0_398;
	setp.gt.u32 	%p101, %r22050, 55;
	@%p101 bra 	$L__BB0_416;
	cvt.u64.u32 	%rd270, %r22050;
	add.s64 	%rd271, %rd1, %rd270;
	mov.b16 	%rs402, 128;
	st.local.u8 	[%rd271], %rs402;
	setp.eq.s32 	%p112, %r22050, 55;
	@%p112 bra 	$L__BB0_431;
	sub.s32 	%r116, 55, %r22050;
	and.b32  	%r117, %r116, 15;
	setp.gt.u32 	%p113, %r22050, 39;
	@%p113 bra 	$L__BB0_406;
	and.b32  	%r118, %r116, 48;
	mov.b32 	%r22052, 0;
$L__BB0_405:
	.pragma "nounroll";
	cvt.u64.u32 	%rd272, %r22050;
	add.s64 	%rd273, %rd1, %rd272;
	mov.b16 	%rs403, 0;
	st.local.u8 	[%rd273+1], %rs403;
	st.local.u8 	[%rd273+2], %rs403;
	st.local.u8 	[%rd273+3], %rs403;
	st.local.u8 	[%rd273+4], %rs403;
	st.local.u8 	[%rd273+5], %rs403;
	st.local.u8 	[%rd273+6], %rs403;
	st.local.u8 	[%rd273+7], %rs403;
	st.local.u8 	[%rd273+8], %rs403;
	st.local.u8 	[%rd273+9], %rs403;
	st.local.u8 	[%rd273+10], %rs403;
	st.local.u8 	[%rd273+11], %rs403;
	st.local.u8 	[%rd273+12], %rs403;
	st.local.u8 	[%rd273+13], %rs403;
	st.local.u8 	[%rd273+14], %rs403;
	st.local.u8 	[%rd273+15], %rs403;
	add.s32 	%r22050, %r22050, 16;
	st.local.u8 	[%rd273+16], %rs403;
	add.s32 	%r22052, %r22052, 16;
	setp.eq.s32 	%p114, %r22052, %r118;
	@%p114 bra 	$L__BB0_406;
	bra.uni 	$L__BB0_405;
$L__BB0_406:
	setp.eq.s32 	%p115, %r117, 0;
	@%p115 bra 	$L__BB0_431;
	and.b32  	%r139, %r116, 7;
	setp.lt.u32 	%p116, %r117, 8;
	@%p116 bra 	$L__BB0_409;
	cvt.u64.u32 	%rd274, %r22050;
	add.s64 	%rd275, %rd1, %rd274;
	mov.b16 	%rs404, 0;
	st.local.u8 	[%rd275+1], %rs404;
	st.local.u8 	[%rd275+2], %rs404;
	st.local.u8 	[%rd275+3], %rs404;
	st.local.u8 	[%rd275+4], %rs404;
	st.local.u8 	[%rd275+5], %rs404;
	st.local.u8 	[%rd275+6], %rs404;
	st.local.u8 	[%rd275+7], %rs404;
	add.s32 	%r22050, %r22050, 8;
	st.local.u8 	[%rd275+8], %rs404;
$L__BB0_409:
	setp.eq.s32 	%p117, %r139, 0;
	@%p117 bra 	$L__BB0_431;
	and.b32  	%r142, %r116, 3;
	setp.lt.u32 	%p118, %r139, 4;
	@%p118 bra 	$L__BB0_412;
	cvt.u64.u32 	%rd276, %r22050;
	add.s64 	%rd277, %rd1, %rd276;
	mov.b16 	%rs405, 0;
	st.local.u8 	[%rd277+1], %rs405;
	st.local.u8 	[%rd277+2], %rs405;
	st.local.u8 	[%rd277+3], %rs405;
	add.s32 	%r22050, %r22050, 4;
	st.local.u8 	[%rd277+4], %rs405;
$L__BB0_412:
	setp.eq.s32 	%p119, %r142, 0;
	@%p119 bra 	$L__BB0_431;
	cvt.u64.u32 	%rd278, %r22050;
	add.s64 	%rd40, %rd1, %rd278;
	mov.b16 	%rs406, 0;
	st.local.u8 	[%rd40+1], %rs406;
	setp.eq.s32 	%p120, %r142, 1;
	@%p120 bra 	$L__BB0_431;
	mov.b16 	%rs407, 0;
	st.local.u8 	[%rd40+2], %rs407;
	setp.eq.s32 	%p121, %r142, 2;
	@%p121 bra 	$L__BB0_431;
	mov.b16 	%rs408, 0;
	st.local.u8 	[%rd40+3], %rs408;
	bra.uni 	$L__BB0_431;
$L__BB0_416:
	cvt.u64.u32 	%rd206, %r22050;
	add.s64 	%rd207, %rd1, %rd206;
	mov.b16 	%rs363, 128;
	st.local.u8 	[%rd207], %rs363;
	add.s32 	%r22055, %r22050, 1;
	setp.gt.u32 	%p102, %r22055, 63;
	@%p102 bra 	$L__BB0_430;
	sub.s32 	%r124, 63, %r22050;
	and.b32  	%r125, %r124, 15;
	add.s32 	%r5114, %r22050, -48;
	setp.lt.u32 	%p103, %r5114, 15;
	@%p103 bra 	$L__BB0_420;
	and.b32  	%r126, %r124, -16;
	mov.b32 	%r22054, 0;
$L__BB0_419:
	.pragma "nounroll";
	cvt.u64.u32 	%rd208, %r22055;
	add.s64 	%rd209, %rd1, %rd208;
	mov.b16 	%rs364, 0;
	st.local.u8 	[%rd209], %rs364;
	add.s32 	%r5116, %r22055, 1;
	cvt.u64.u32 	%rd210, %r5116;
	add.s64 	%rd211, %rd1, %rd210;
	st.local.u8 	[%rd211], %rs364;
	add.s32 	%r5117, %r22055, 2;
	cvt.u64.u32 	%rd212, %r5117;
	add.s64 	%rd213, %rd1, %rd212;
	st.local.u8 	[%rd213], %rs364;
	add.s32 	%r5118, %r22055, 3;
	cvt.u64.u32 	%rd214, %r5118;
	add.s64 	%rd215, %rd1, %rd214;
	st.local.u8 	[%rd215], %rs364;
	add.s32 	%r5119, %r22055, 4;
	cvt.u64.u32 	%rd216, %r5119;
	add.s64 	%rd217, %rd1, %rd216;
	st.local.u8 	[%rd217], %rs364;
	add.s32 	%r5120, %r22055, 5;
	cvt.u64.u32 	%rd218, %r5120;
	add.s64 	%rd219, %rd1, %rd218;
	st.local.u8 	[%rd219], %rs364;
	add.s32 	%r5121, %r22055, 6;
	cvt.u64.u32 	%rd220, %r5121;
	add.s64 	%rd221, %rd1, %rd220;
	st.local.u8 	[%rd221], %rs364;
	add.s32 	%r5122, %r22055, 7;
	cvt.u64.u32 	%rd222, %r5122;
	add.s64 	%rd223, %rd1, %rd222;
	st.local.u8 	[%rd223], %rs364;
	add.s32 	%r5123, %r22055, 8;
	cvt.u64.u32 	%rd224, %r5123;
	add.s64 	%rd225, %rd1, %rd224;
	st.local.u8 	[%rd225], %rs364;
	add.s32 	%r5124, %r22055, 9;
	cvt.u64.u32 	%rd226, %r5124;
	add.s64 	%rd227, %rd1, %rd226;
	st.local.u8 	[%rd227], %rs364;
	add.s32 	%r5125, %r22055, 10;
	cvt.u64.u32 	%rd228, %r5125;
	add.s64 	%rd229, %rd1, %rd228;
	st.local.u8 	[%rd229], %rs364;
	add.s32 	%r5126, %r22055, 11;
	cvt.u64.u32 	%rd230, %r5126;
	add.s64 	%rd231, %rd1, %rd230;
	st.local.u8 	[%rd231], %rs364;
	add.s32 	%r5127, %r22055, 12;
	cvt.u64.u32 	%rd232, %r5127;
	add.s64 	%rd233, %rd1, %rd232;
	st.local.u8 	[%rd233], %rs364;
	add.s32 	%r5128, %r22055, 13;
	cvt.u64.u32 	%rd234, %r5128;
	add.s64 	%rd235, %rd1, %rd234;
	st.local.u8 	[%rd235], %rs364;
	add.s32 	%r5129, %r22055, 14;
	cvt.u64.u32 	%rd236, %r5129;
	add.s64 	%rd237, %rd1, %rd236;
	st.local.u8 	[%rd237], %rs364;
	add.s32 	%r5130, %r22055, 15;
	cvt.u64.u32 	%rd238, %r5130;
	add.s64 	%rd239, %rd1, %rd238;
	st.local.u8 	[%rd239], %rs364;
	add.s32 	%r22055, %r22055, 16;
	add.s32 	%r22054, %r22054, 16;
	setp.ne.s32 	%p104, %r22054, %r126;
	@%p104 bra 	$L__BB0_419;
$L__BB0_420:
	setp.eq.s32 	%p105, %r125, 0;
	@%p105 bra 	$L__BB0_430;
	and.b32  	%r132, %r124, 7;
	setp.lt.u32 	%p106, %r125, 8;
	@%p106 bra 	$L__BB0_423;
	cvt.u64.u32 	%rd240, %r22055;
	add.s64 	%rd241, %rd1, %rd240;
	mov.b16 	%rs365, 0;
	st.local.u8 	[%rd241], %rs365;
	add.s32 	%r5131, %r22055, 1;
	cvt.u64.u32 	%rd242, %r5131;
	add.s64 	%rd243, %rd1, %rd242;
	st.local.u8 	[%rd243], %rs365;
	add.s32 	%r5132, %r22055, 2;
	cvt.u64.u32 	%rd244, %r5132;
	add.s64 	%rd245, %rd1, %rd244;
	st.local.u8 	[%rd245], %rs365;
	add.s32 	%r5133, %r22055, 3;
	cvt.u64.u32 	%rd246, %r5133;
	add.s64 	%rd247, %rd1, %rd246;
	st.local.u8 	[%rd247], %rs365;
	add.s32 	%r5134, %r22055, 4;
	cvt.u64.u32 	%rd248, %r5134;
	add.s64 	%rd249, %rd1, %rd248;
	st.local.u8 	[%rd249], %rs365;
	add.s32 	%r5135, %r22055, 5;
	cvt.u64.u32 	%rd250, %r5135;
	add.s64 	%rd251, %rd1, %rd250;
	st.local.u8 	[%rd251], %rs365;
	add.s32 	%r5136, %r22055, 6;
	cvt.u64.u32 	%rd252, %r5136;
	add.s64 	%rd253, %rd1, %rd252;
	st.local.u8 	[%rd253], %rs365;
	add.s32 	%r5137, %r22055, 7;
	cvt.u64.u32 	%rd254, %r5137;
	add.s64 	%rd255, %rd1, %rd254;
	st.local.u8 	[%rd255], %rs365;
	add.s32 	%r22055, %r22055, 8;
$L__BB0_423:
	setp.eq.s32 	%p107, %r132, 0;
	@%p107 bra 	$L__BB0_430;
	and.b32  	%r135, %r124, 3;
	setp.lt.u32 	%p108, %r132, 4;
	@%p108 bra 	$L__BB0_426;
	cvt.u64.u32 	%rd256, %r22055;
	add.s64 	%rd257, %rd1, %rd256;
	mov.b16 	%rs366, 0;
	st.local.u8 	[%rd257], %rs366;
	add.s32 	%r5138, %r22055, 1;
	cvt.u64.u32 	%rd258, %r5138;
	add.s64 	%rd259, %rd1, %rd258;
	st.local.u8 	[%rd259], %rs366;
	add.s32 	%r5139, %r22055, 2;
	cvt.u64.u32 	%rd260, %r5139;
	add.s64 	%rd261, %rd1, %rd260;
	st.local.u8 	[%rd261], %rs366;
	add.s32 	%r5140, %r22055, 3;
	cvt.u64.u32 	%rd262, %r5140;
	add.s64 	%rd263, %rd1, %rd262;
	st.local.u8 	[%rd263], %rs366;
	add.s32 	%r22055, %r22055, 4;
$L__BB0_426:
	setp.eq.s32 	%p109, %r135, 0;
	@%p109 bra 	$L__BB0_430;
	cvt.u64.u32 	%rd264, %r22055;
	add.s64 	%rd265, %rd1, %rd264;
	mov.b16 	%rs367, 0;
	st.local.u8 	[%rd265], %rs367;
	setp.eq.s32 	%p110, %r135, 1;
	@%p110 bra 	$L__BB0_430;
	add.s32 	%r5141, %r22055, 1;
	cvt.u64.u32 	%rd266, %r5141;
	add.s64 	%rd267, %rd1, %rd266;
	mov.b16 	%rs368, 0;
	st.local.u8 	[%rd267], %rs368;
	setp.eq.s32 	%p111, %r135, 2;
	@%p111 bra 	$L__BB0_430;
	add.s32 	%r5142, %r22055, 2;
	cvt.u64.u32 	%rd268, %r5142;
	add.s64 	%rd269, %rd1, %rd268;
	mov.b16 	%rs369, 0;
	st.local.u8 	[%rd269], %rs369;
$L__BB0_430:
	ld.local.v2.b32 	{%r5143, %r5144}, [%rd1];
	bfe.u32 	%r5145, %r5144, 16, 8;
	cvt.u16.u32 	%rs370, %r5145;
	bfe.u32 	%r5146, %r5144, 8, 8;
	bfe.u32 	%r5147, %r5144, 0, 8;
	bfe.u32 	%r5148, %r5143, 16, 8;
	cvt.u16.u32 	%rs371, %r5148;
	bfe.u32 	%r5149, %r5143, 8, 8;
	bfe.u32 	%r5150, %r5143, 0, 8;
	shl.b32 	%r5151, %r5150, 24;
	shl.b32 	%r5152, %r5149, 16;
	and.b32  	%r5153, %r5152, 16711680;
	or.b32  	%r5154, %r5153, %r5151;
	and.b16  	%rs372, %rs371, 255;
	mul.wide.u16 	%r5155, %rs372, 256;
	or.b32  	%r5156, %r5154, %r5155;
	bfe.u32 	%r5157, %r5143, 24, 8;
	or.b32  	%r5158, %r5156, %r5157;
	shl.b32 	%r5159, %r5147, 24;
	shl.b32 	%r5160, %r5146, 16;
	and.b32  	%r5161, %r5160, 16711680;
	or.b32  	%r5162, %r5161, %r5159;
	and.b16  	%rs373, %rs370, 255;
	mul.wide.u16 	%r5163, %rs373, 256;
	or.b32  	%r5164, %r5162, %r5163;
	bfe.u32 	%r5165, %r5144, 24, 8;
	or.b32  	%r5166, %r5164, %r5165;
	ld.local.v2.b32 	{%r5167, %r5168}, [%rd1+8];
	bfe.u32 	%r5169, %r5168, 16, 8;
	cvt.u16.u32 	%rs374, %r5169;
	bfe.u32 	%r5170, %r5168, 8, 8;
	bfe.u32 	%r5171, %r5168, 0, 8;
	bfe.u32 	%r5172, %r5167, 16, 8;
	cvt.u16.u32 	%rs375, %r5172;
	bfe.u32 	%r5173, %r5167, 8, 8;
	bfe.u32 	%r5174, %r5167, 0, 8;
	shl.b32 	%r5175, %r5174, 24;
	shl.b32 	%r5176, %r5173, 16;
	and.b32  	%r5177, %r5176, 16711680;
	or.b32  	%r5178, %r5177, %r5175;
	and.b16  	%rs376, %rs375, 255;
	mul.wide.u16 	%r5179, %rs376, 256;
	or.b32  	%r5180, %r5178, %r5179;
	bfe.u32 	%r5181, %r5167, 24, 8;
	or.b32  	%r5182, %r5180, %r5181;
	shl.b32 	%r5183, %r5171, 24;
	shl.b32 	%r5184, %r5170, 16;
	and.b32  	%r5185, %r5184, 16711680;
	or.b32  	%r5186, %r5185, %r5183;
	and.b16  	%rs377, %rs374, 255;
	mul.wide.u16 	%r5187, %rs377, 256;
	or.b32  	%r5188, %r5186, %r5187;
	bfe.u32 	%r5189, %r5168, 24, 8;
	or.b32  	%r5190, %r5188, %r5189;
	ld.local.v2.b32 	{%r5191, %r5192}, [%rd1+16];
	bfe.u32 	%r5193, %r5192, 16, 8;
	cvt.u16.u32 	%rs378, %r5193;
	bfe.u32 	%r5194, %r5192, 8, 8;
	bfe.u32 	%r5195, %r5192, 0, 8;
	bfe.u32 	%r5196, %r5191, 16, 8;
	cvt.u16.u32 	%rs379, %r5196;
	bfe.u32 	%r5197, %r5191, 8, 8;
	bfe.u32 	%r5198, %r5191, 0, 8;
	shl.b32 	%r5199, %r5198, 24;
	shl.b32 	%r5200, %r5197, 16;
	and.b32  	%r5201, %r5200, 16711680;
	or.b32  	%r5202, %r5201, %r5199;
	and.b16  	%rs380, %rs379, 255;
	mul.wide.u16 	%r5203, %rs380, 256;
	or.b32  	%r5204, %r5202, %r5203;
	bfe.u32 	%r5205, %r5191, 24, 8;
	or.b32  	%r5206, %r5204, %r5205;
	shl.b32 	%r5207, %r5195, 24;
	shl.b32 	%r5208, %r5194, 16;
	and.b32  	%r5209, %r5208, 16711680;
	or.b32  	%r5210, %r5209, %r5207;
	and.b16  	%rs381, %rs378, 255;
	mul.wide.u16 	%r5211, %rs381, 256;
	or.b32  	%r5212, %r5210, %r5211;
	bfe.u32 	%r5213, %r5192, 24, 8;
	or.b32  	%r5214, %r5212, %r5213;
	ld.local.v2.b32 	{%r5215, %r5216}, [%rd1+24];
	bfe.u32 	%r5217, %r5216, 16, 8;
	cvt.u16.u32 	%rs382, %r5217;
	bfe.u32 	%r5218, %r5216, 8, 8;
	bfe.u32 	%r5219, %r5216, 0, 8;
	bfe.u32 	%r5220, %r5215, 16, 8;
	cvt.u16.u32 	%rs383, %r5220;
	bfe.u32 	%r5221, %r5215, 8, 8;
	bfe.u32 	%r5222, %r5215, 0, 8;
	shl.b32 	%r5223, %r5222, 24;
	shl.b32 	%r5224, %r5221, 16;
	and.b32  	%r5225, %r5224, 16711680;
	or.b32  	%r5226, %r5225, %r5223;
	and.b16  	%rs384, %rs383, 255;
	mul.wide.u16 	%r5227, %rs384, 256;
	or.b32  	%r5228, %r5226, %r5227;
	bfe.u32 	%r5229, %r5215, 24, 8;
	or.b32  	%r5230, %r5228, %r5229;
	shl.b32 	%r5231, %r5219, 24;
	shl.b32 	%r5232, %r5218, 16;
	and.b32  	%r5233, %r5232, 16711680;
	or.b32  	%r5234, %r5233, %r5231;
	and.b16  	%rs385, %rs382, 255;
	mul.wide.u16 	%r5235, %rs385, 256;
	or.b32  	%r5236, %r5234, %r5235;
	bfe.u32 	%r5237, %r5216, 24, 8;
	or.b32  	%r5238, %r5236, %r5237;
	ld.local.v2.b32 	{%r5239, %r5240}, [%rd1+32];
	bfe.u32 	%r5241, %r5240, 16, 8;
	cvt.u16.u32 	%rs386, %r5241;
	bfe.u32 	%r5242, %r5240, 8, 8;
	bfe.u32 	%r5243, %r5240, 0, 8;
	bfe.u32 	%r5244, %r5239, 16, 8;
	cvt.u16.u32 	%rs387, %r5244;
	bfe.u32 	%r5245, %r5239, 8, 8;
	bfe.u32 	%r5246, %r5239, 0, 8;
	shl.b32 	%r5247, %r5246, 24;
	shl.b32 	%r5248, %r5245, 16;
	and.b32  	%r5249, %r5248, 16711680;
	or.b32  	%r5250, %r5249, %r5247;
	and.b16  	%rs388, %rs387, 255;
	mul.wide.u16 	%r5251, %rs388, 256;
	or.b32  	%r5252, %r5250, %r5251;
	bfe.u32 	%r5253, %r5239, 24, 8;
	or.b32  	%r5254, %r5252, %r5253;
	shl.b32 	%r5255, %r5243, 24;
	shl.b32 	%r5256, %r5242, 16;
	and.b32  	%r5257, %r5256, 16711680;
	or.b32  	%r5258, %r5257, %r5255;
	and.b16  	%rs389, %rs386, 255;
	mul.wide.u16 	%r5259, %rs389, 256;
	or.b32  	%r5260, %r5258, %r5259;
	bfe.u32 	%r5261, %r5240, 24, 8;
	or.b32  	%r5262, %r5260, %r5261;
	ld.local.v2.b32 	{%r5263, %r5264}, [%rd1+40];
	bfe.u32 	%r5265, %r5264, 16, 8;
	cvt.u16.u32 	%rs390, %r5265;
	bfe.u32 	%r5266, %r5264, 8, 8;
	bfe.u32 	%r5267, %r5264, 0, 8;
	bfe.u32 	%r5268, %r5263, 16, 8;
	cvt.u16.u32 	%rs391, %r5268;
	bfe.u32 	%r5269, %r5263, 8, 8;
	bfe.u32 	%r5270, %r5263, 0, 8;
	shl.b32 	%r5271, %r5270, 24;
	shl.b32 	%r5272, %r5269, 16;
	and.b32  	%r5273, %r5272, 16711680;
	or.b32  	%r5274, %r5273, %r5271;
	and.b16  	%rs392, %rs391, 255;
	mul.wide.u16 	%r5275, %rs392, 256;
	or.b32  	%r5276, %r5274, %r5275;
	bfe.u32 	%r5277, %r5263, 24, 8;
	or.b32  	%r5278, %r5276, %r5277;
	shl.b32 	%r5279, %r5267, 24;
	shl.b32 	%r5280, %r5266, 16;
	and.b32  	%r5281, %r5280, 16711680;
	or.b32  	%r5282, %r5281, %r5279;
	and.b16  	%rs393, %rs390, 255;
	mul.wide.u16 	%r5283, %rs393, 256;
	or.b32  	%r5284, %r5282, %r5283;
	bfe.u32 	%r5285, %r5264, 24, 8;
	or.b32  	%r5286, %r5284, %r5285;
	ld.local.v2.b32 	{%r5287, %r5288}, [%rd1+48];
	bfe.u32 	%r5289, %r5288, 16, 8;
	cvt.u16.u32 	%rs394, %r5289;
	bfe.u32 	%r5290, %r5288, 8, 8;
	bfe.u32 	%r5291, %r5288, 0, 8;
	bfe.u32 	%r5292, %r5287, 16, 8;
	cvt.u16.u32 	%rs395, %r5292;
	bfe.u32 	%r5293, %r5287, 8, 8;
	bfe.u32 	%r5294, %r5287, 0, 8;
	shl.b32 	%r5295, %r5294, 24;
	shl.b32 	%r5296, %r5293, 16;
	and.b32  	%r5297, %r5296, 16711680;
	or.b32  	%r5298, %r5297, %r5295;
	and.b16  	%rs396, %rs395, 255;
	mul.wide.u16 	%r5299, %rs396, 256;
	or.b32  	%r5300, %r5298, %r5299;
	bfe.u32 	%r5301, %r5287, 24, 8;
	or.b32  	%r5302, %r5300, %r5301;
	shl.b32 	%r5303, %r5291, 24;
	shl.b32 	%r5304, %r5290, 16;
	and.b32  	%r5305, %r5304, 16711680;
	or.b32  	%r5306, %r5305, %r5303;
	and.b16  	%rs397, %rs394, 255;
	mul.wide.u16 	%r5307, %rs397, 256;
	or.b32  	%r5308, %r5306, %r5307;
	bfe.u32 	%r5309, %r5288, 24, 8;
	or.b32  	%r5310, %r5308, %r5309;
	ld.local.v2.b32 	{%r5311, %r5312}, [%rd1+56];
	bfe.u32 	%r5313, %r5312, 16, 8;
	cvt.u16.u32 	%rs398, %r5313;
	bfe.u32 	%r5314, %r5312, 8, 8;
	bfe.u32 	%r5315, %r5312, 0, 8;
	bfe.u32 	%r5316, %r5311, 16, 8;
	cvt.u16.u32 	%rs399, %r5316;
	bfe.u32 	%r5317, %r5311, 8, 8;
	bfe.u32 	%r5318, %r5311, 0, 8;
	shl.b32 	%r5319, %r5318, 24;
	shl.b32 	%r5320, %r5317, 16;
	and.b32  	%r5321, %r5320, 16711680;
	or.b32  	%r5322, %r5321, %r5319;
	and.b16  	%rs400, %rs399, 255;
	mul.wide.u16 	%r5323, %rs400, 256;
	or.b32  	%r5324, %r5322, %r5323;
	bfe.u32 	%r5325, %r5311, 24, 8;
	or.b32  	%r5326, %r5324, %r5325;
	shl.b32 	%r5327, %r5315, 24;
	shl.b32 	%r5328, %r5314, 16;
	and.b32  	%r5329, %r5328, 16711680;
	or.b32  	%r5330, %r5329, %r5327;
	and.b16  	%rs401, %rs398, 255;
	mul.wide.u16 	%r5331, %rs401, 256;
	or.b32  	%r5332, %r5330, %r5331;
	bfe.u32 	%r5333, %r5312, 24, 8;
	or.b32  	%r5334, %r5332, %r5333;
	xor.b32  	%r5335, %r5254, %r5310;
	xor.b32  	%r5336, %r5335, %r5182;
	xor.b32  	%r5337, %r5336, %r5158;
	shf.l.wrap.b32 	%r5338, %r5337, %r5337, 1;
	xor.b32  	%r5339, %r5262, %r5326;
	xor.b32  	%r5340, %r5339, %r5190;
	xor.b32  	%r5341, %r5340, %r5166;
	shf.l.wrap.b32 	%r5342, %r5341, %r5341, 1;
	xor.b32  	%r5343, %r5278, %r5334;
	xor.b32  	%r5344, %r5343, %r5206;
	xor.b32  	%r5345, %r5344, %r5182;
	shf.l.wrap.b32 	%r5346, %r5345, %r5345, 1;
	xor.b32  	%r5347, %r5286, %r5338;
	xor.b32  	%r5348, %r5347, %r5214;
	xor.b32  	%r5349, %r5348, %r5190;
	shf.l.wrap.b32 	%r5350, %r5349, %r5349, 1;
	xor.b32  	%r5351, %r5302, %r5342;
	xor.b32  	%r5352, %r5351, %r5230;
	xor.b32  	%r5353, %r5352, %r5206;
	shf.l.wrap.b32 	%r5354, %r5353, %r5353, 1;
	xor.b32  	%r5355, %r5310, %r5346;
	xor.b32  	%r5356, %r5355, %r5238;
	xor.b32  	%r5357, %r5356, %r5214;
	shf.l.wrap.b32 	%r5358, %r5357, %r5357, 1;
	xor.b32  	%r5359, %r5326, %r5350;
	xor.b32  	%r5360, %r5359, %r5254;
	xor.b32  	%r5361, %r5360, %r5230;
	shf.l.wrap.b32 	%r5362, %r5361, %r5361, 1;
	xor.b32  	%r5363, %r5334, %r5354;
	xor.b32  	%r5364, %r5363, %r5262;
	xor.b32  	%r5365, %r5364, %r5238;
	shf.l.wrap.b32 	%r5366, %r5365, %r5365, 1;
	xor.b32  	%r5367, %r5338, %r5358;
	xor.b32  	%r5368, %r5367, %r5278;
	xor.b32  	%r5369, %r5368, %r5254;
	shf.l.wrap.b32 	%r5370, %r5369, %r5369, 1;
	xor.b32  	%r5371, %r5342, %r5362;
	xor.b32  	%r5372, %r5371, %r5286;
	xor.b32  	%r5373, %r5372, %r5262;
	shf.l.wrap.b32 	%r5374, %r5373, %r5373, 1;
	xor.b32  	%r5375, %r5346, %r5366;
	xor.b32  	%r5376, %r5375, %r5302;
	xor.b32  	%r5377, %r5376, %r5278;
	shf.l.wrap.b32 	%r5378, %r5377, %r5377, 1;
	xor.b32  	%r5379, %r5350, %r5370;
	xor.b32  	%r5380, %r5379, %r5310;
	xor.b32  	%r5381, %r5380, %r5286;
	shf.l.wrap.b32 	%r5382, %r5381, %r5381, 1;
	xor.b32  	%r5383, %r5354, %r5374;
	xor.b32  	%r5384, %r5383, %r5326;
	xor.b32  	%r5385, %r5384, %r5302;
	shf.l.wrap.b32 	%r5386, %r5385, %r5385, 1;
	xor.b32  	%r5387, %r5358, %r5378;
	xor.b32  	%r5388, %r5387, %r5334;
	xor.b32  	%r5389, %r5388, %r5310;
	shf.l.wrap.b32 	%r5390, %r5389, %r5389, 1;
	xor.b32  	%r5391, %r5362, %r5382;
	xor.b32  	%r5392, %r5391, %r5338;
	xor.b32  	%r5393, %r5392, %r5326;
	shf.l.wrap.b32 	%r5394, %r5393, %r5393, 1;
	xor.b32  	%r5395, %r5366, %r5386;
	xor.b32  	%r5396, %r5395, %r5342;
	xor.b32  	%r5397, %r5396, %r5334;
	shf.l.wrap.b32 	%r5398, %r5397, %r5397, 1;
	xor.b32  	%r5399, %r5370, %r5390;
	xor.b32  	%r5400, %r5399, %r5346;
	xor.b32  	%r5401, %r5400, %r5338;
	shf.l.wrap.b32 	%r5402, %r5401, %r5401, 1;
	xor.b32  	%r5403, %r5374, %r5394;
	xor.b32  	%r5404, %r5403, %r5350;
	xor.b32  	%r5405, %r5404, %r5342;
	shf.l.wrap.b32 	%r5406, %r5405, %r5405, 1;
	xor.b32  	%r5407, %r5378, %r5398;
	xor.b32  	%r5408, %r5407, %r5354;
	xor.b32  	%r5409, %r5408, %r5346;
	shf.l.wrap.b32 	%r5410, %r5409, %r5409, 1;
	xor.b32  	%r5411, %r5382, %r5402;
	xor.b32  	%r5412, %r5411, %r5358;
	xor.b32  	%r5413, %r5412, %r5350;
	shf.l.wrap.b32 	%r5414, %r5413, %r5413, 1;
	xor.b32  	%r5415, %r5386, %r5406;
	xor.b32  	%r5416, %r5415, %r5362;
	xor.b32  	%r5417, %r5416, %r5354;
	shf.l.wrap.b32 	%r5418, %r5417, %r5417, 1;
	xor.b32  	%r5419, %r5390, %r5410;
	xor.b32  	%r5420, %r5419, %r5366;
	xor.b32  	%r5421, %r5420, %r5358;
	shf.l.wrap.b32 	%r5422, %r5421, %r5421, 1;
	xor.b32  	%r5423, %r5394, %r5414;
	xor.b32  	%r5424, %r5423, %r5370;
	xor.b32  	%r5425, %r5424, %r5362;
	shf.l.wrap.b32 	%r5426, %r5425, %r5425, 1;
	xor.b32  	%r5427, %r5398, %r5418;
	xor.b32  	%r5428, %r5427, %r5374;
	xor.b32  	%r5429, %r5428, %r5366;
	shf.l.wrap.b32 	%r5430, %r5429, %r5429, 1;
	xor.b32  	%r5431, %r5402, %r5422;
	xor.b32  	%r5432, %r5431, %r5378;
	xor.b32  	%r5433, %r5432, %r5370;
	shf.l.wrap.b32 	%r5434, %r5433, %r5433, 1;
	xor.b32  	%r5435, %r5406, %r5426;
	xor.b32  	%r5436, %r5435, %r5382;
	xor.b32  	%r5437, %r5436, %r5374;
	shf.l.wrap.b32 	%r5438, %r5437, %r5437, 1;
	xor.b32  	%r5439, %r5410, %r5430;
	xor.b32  	%r5440, %r5439, %r5386;
	xor.b32  	%r5441, %r5440, %r5378;
	shf.l.wrap.b32 	%r5442, %r5441, %r5441, 1;
	xor.b32  	%r5443, %r5414, %r5434;
	xor.b32  	%r5444, %r5443, %r5390;
	xor.b32  	%r5445, %r5444, %r5382;
	shf.l.wrap.b32 	%r5446, %r5445, %r5445, 1;
	xor.b32  	%r5447, %r5418, %r5438;
	xor.b32  	%r5448, %r5447, %r5394;
	xor.b32  	%r5449, %r5448, %r5386;
	shf.l.wrap.b32 	%r5450, %r5449, %r5449, 1;
	xor.b32  	%r5451, %r5422, %r5442;
	xor.b32  	%r5452, %r5451, %r5398;
	xor.b32  	%r5453, %r5452, %r5390;
	shf.l.wrap.b32 	%r5454, %r5453, %r5453, 1;
	xor.b32  	%r5455, %r5426, %r5446;
	xor.b32  	%r5456, %r5455, %r5402;
	xor.b32  	%r5457, %r5456, %r5394;
	shf.l.wrap.b32 	%r5458, %r5457, %r5457, 1;
	xor.b32  	%r5459, %r5430, %r5450;
	xor.b32  	%r5460, %r5459, %r5406;
	xor.b32  	%r5461, %r5460, %r5398;
	shf.l.wrap.b32 	%r5462, %r5461, %r5461, 1;
	xor.b32  	%r5463, %r5434, %r5454;
	xor.b32  	%r5464, %r5463, %r5410;
	xor.b32  	%r5465, %r5464, %r5402;
	shf.l.wrap.b32 	%r5466, %r5465, %r5465, 1;
	xor.b32  	%r5467, %r5438, %r5458;
	xor.b32  	%r5468, %r5467, %r5414;
	xor.b32  	%r5469, %r5468, %r5406;
	shf.l.wrap.b32 	%r5470, %r5469, %r5469, 1;
	xor.b32  	%r5471, %r5442, %r5462;
	xor.b32  	%r5472, %r5471, %r5418;
	xor.b32  	%r5473, %r5472, %r5410;
	shf.l.wrap.b32 	%r5474, %r5473, %r5473, 1;
	xor.b32  	%r5475, %r5446, %r5466;
	xor.b32  	%r5476, %r5475, %r5422;
	xor.b32  	%r5477, %r5476, %r5414;
	shf.l.wrap.b32 	%r5478, %r5477, %r5477, 1;
	xor.b32  	%r5479, %r5450, %r5470;
	xor.b32  	%r5480, %r5479, %r5426;
	xor.b32  	%r5481, %r5480, %r5418;
	shf.l.wrap.b32 	%r5482, %r5481, %r5481, 1;
	xor.b32  	%r5483, %r5454, %r5474;
	xor.b32  	%r5484, %r5483, %r5430;
	xor.b32  	%r5485, %r5484, %r5422;
	shf.l.wrap.b32 	%r5486, %r5485, %r5485, 1;
	xor.b32  	%r5487, %r5458, %r5478;
	xor.b32  	%r5488, %r5487, %r5434;
	xor.b32  	%r5489, %r5488, %r5426;
	shf.l.wrap.b32 	%r5490, %r5489, %r5489, 1;
	xor.b32  	%r5491, %r5462, %r5482;
	xor.b32  	%r5492, %r5491, %r5438;
	xor.b32  	%r5493, %r5492, %r5430;
	shf.l.wrap.b32 	%r5494, %r5493, %r5493, 1;
	xor.b32  	%r5495, %r5466, %r5486;
	xor.b32  	%r5496, %r5495, %r5442;
	xor.b32  	%r5497, %r5496, %r5434;
	shf.l.wrap.b32 	%r5498, %r5497, %r5497, 1;
	xor.b32  	%r5499, %r5470, %r5490;
	xor.b32  	%r5500, %r5499, %r5446;
	xor.b32  	%r5501, %r5500, %r5438;
	shf.l.wrap.b32 	%r5502, %r5501, %r5501, 1;
	xor.b32  	%r5503, %r5474, %r5494;
	xor.b32  	%r5504, %r5503, %r5450;
	xor.b32  	%r5505, %r5504, %r5442;
	shf.l.wrap.b32 	%r5506, %r5505, %r5505, 1;
	xor.b32  	%r5507, %r5478, %r5498;
	xor.b32  	%r5508, %r5507, %r5454;
	xor.b32  	%r5509, %r5508, %r5446;
	shf.l.wrap.b32 	%r5510, %r5509, %r5509, 1;
	xor.b32  	%r5511, %r5482, %r5502;
	xor.b32  	%r5512, %r5511, %r5458;
	xor.b32  	%r5513, %r5512, %r5450;
	shf.l.wrap.b32 	%r5514, %r5513, %r5513, 1;
	xor.b32  	%r5515, %r5486, %r5506;
	xor.b32  	%r5516, %r5515, %r5462;
	xor.b32  	%r5517, %r5516, %r5454;
	shf.l.wrap.b32 	%r5518, %r5517, %r5517, 1;
	xor.b32  	%r5519, %r5490, %r5510;
	xor.b32  	%r5520, %r5519, %r5466;
	xor.b32  	%r5521, %r5520, %r5458;
	shf.l.wrap.b32 	%r5522, %r5521, %r5521, 1;
	xor.b32  	%r5523, %r5494, %r5514;
	xor.b32  	%r5524, %r5523, %r5470;
	xor.b32  	%r5525, %r5524, %r5462;
	shf.l.wrap.b32 	%r5526, %r5525, %r5525, 1;
	xor.b32  	%r5527, %r5498, %r5518;
	xor.b32  	%r5528, %r5527, %r5474;
	xor.b32  	%r5529, %r5528, %r5466;
	shf.l.wrap.b32 	%r5530, %r5529, %r5529, 1;
	xor.b32  	%r5531, %r5502, %r5522;
	xor.b32  	%r5532, %r5531, %r5478;
	xor.b32  	%r5533, %r5532, %r5470;
	shf.l.wrap.b32 	%r5534, %r5533, %r5533, 1;
	xor.b32  	%r5535, %r5506, %r5526;
	xor.b32  	%r5536, %r5535, %r5482;
	xor.b32  	%r5537, %r5536, %r5474;
	shf.l.wrap.b32 	%r5538, %r5537, %r5537, 1;
	xor.b32  	%r5539, %r5510, %r5530;
	xor.b32  	%r5540, %r5539, %r5486;
	xor.b32  	%r5541, %r5540, %r5478;
	shf.l.wrap.b32 	%r5542, %r5541, %r5541, 1;
	xor.b32  	%r5543, %r5514, %r5534;
	xor.b32  	%r5544, %r5543, %r5490;
	xor.b32  	%r5545, %r5544, %r5482;
	shf.l.wrap.b32 	%r5546, %r5545, %r5545, 1;
	xor.b32  	%r5547, %r5518, %r5538;
	xor.b32  	%r5548, %r5547, %r5494;
	xor.b32  	%r5549, %r5548, %r5486;
	shf.l.wrap.b32 	%r5550, %r5549, %r5549, 1;
	xor.b32  	%r5551, %r5522, %r5542;
	xor.b32  	%r5552, %r5551, %r5498;
	xor.b32  	%r5553, %r5552, %r5490;
	shf.l.wrap.b32 	%r5554, %r5553, %r5553, 1;
	xor.b32  	%r5555, %r5526, %r5546;
	xor.b32  	%r5556, %r5555, %r5502;
	xor.b32  	%r5557, %r5556, %r5494;
	shf.l.wrap.b32 	%r5558, %r5557, %r5557, 1;
	xor.b32  	%r5559, %r5530, %r5550;
	xor.b32  	%r5560, %r5559, %r5506;
	xor.b32  	%r5561, %r5560, %r5498;
	shf.l.wrap.b32 	%r5562, %r5561, %r5561, 1;
	xor.b32  	%r5563, %r5534, %r5554;
	xor.b32  	%r5564, %r5563, %r5510;
	xor.b32  	%r5565, %r5564, %r5502;
	shf.l.wrap.b32 	%r5566, %r5565, %r5565, 1;
	xor.b32  	%r5567, %r5538, %r5558;
	xor.b32  	%r5568, %r5567, %r5514;
	xor.b32  	%r5569, %r5568, %r5506;
	shf.l.wrap.b32 	%r5570, %r5569, %r5569, 1;
	xor.b32  	%r5571, %r5542, %r5562;
	xor.b32  	%r5572, %r5571, %r5518;
	xor.b32  	%r5573, %r5572, %r5510;
	shf.l.wrap.b32 	%r5574, %r5573, %r5573, 1;
	xor.b32  	%r5575, %r5546, %r5566;
	xor.b32  	%r5576, %r5575, %r5522;
	xor.b32  	%r5577, %r5576, %r5514;
	shf.l.wrap.b32 	%r5578, %r5577, %r5577, 1;
	xor.b32  	%r5579, %r5550, %r5570;
	xor.b32  	%r5580, %r5579, %r5526;
	xor.b32  	%r5581, %r5580, %r5518;
	shf.l.wrap.b32 	%r5582, %r5581, %r5581, 1;
	xor.b32  	%r5583, %r5554, %r5574;
	xor.b32  	%r5584, %r5583, %r5530;
	xor.b32  	%r5585, %r5584, %r5522;
	shf.l.wrap.b32 	%r5586, %r5585, %r5585, 1;
	xor.b32  	%r5587, %r5558, %r5578;
	xor.b32  	%r5588, %r5587, %r5534;
	xor.b32  	%r5589, %r5588, %r5526;
	shf.l.wrap.b32 	%r5590, %r5589, %r5589, 1;
	ld.local.v2.u32 	{%r5591, %r5592}, [%rd1+96];
	ld.local.v2.u32 	{%r5593, %r5594}, [%rd1+88];
	ld.local.v2.u32 	{%r5595, %r5596}, [%rd1+80];
	shf.l.wrap.b32 	%r5597, %r5595, %r5595, 5;
	and.b32  	%r5598, %r5596, %r5593;
	not.b32 	%r5599, %r5596;
	and.b32  	%r5600, %r5594, %r5599;
	or.b32  	%r5601, %r5598, %r5600;
	add.s32 	%r5602, %r5601, %r5591;
	add.s32 	%r5603, %r5602, %r5597;
	add.s32 	%r5604, %r5603, %r5592;
	add.s32 	%r5605, %r5604, %r5158;
	shf.l.wrap.b32 	%r5606, %r5596, %r5596, 30;
	shf.l.wrap.b32 	%r5607, %r5605, %r5605, 5;
	and.b32  	%r5608, %r5595, %r5606;
	not.b32 	%r5609, %r5595;
	and.b32  	%r5610, %r5593, %r5609;
	or.b32  	%r5611, %r5608, %r5610;
	add.s32 	%r5612, %r5611, %r5594;
	add.s32 	%r5613, %r5612, %r5607;
	add.s32 	%r5614, %r5613, %r5592;
	add.s32 	%r5615, %r5614, %r5166;
	shf.l.wrap.b32 	%r5616, %r5595, %r5595, 30;
	shf.l.wrap.b32 	%r5617, %r5615, %r5615, 5;
	and.b32  	%r5618, %r5605, %r5616;
	not.b32 	%r5619, %r5605;
	and.b32  	%r5620, %r5606, %r5619;
	or.b32  	%r5621, %r5618, %r5620;
	add.s32 	%r5622, %r5621, %r5593;
	add.s32 	%r5623, %r5622, %r5617;
	add.s32 	%r5624, %r5623, %r5592;
	add.s32 	%r5625, %r5624, %r5182;
	shf.l.wrap.b32 	%r5626, %r5605, %r5605, 30;
	shf.l.wrap.b32 	%r5627, %r5625, %r5625, 5;
	and.b32  	%r5628, %r5615, %r5626;
	not.b32 	%r5629, %r5615;
	and.b32  	%r5630, %r5616, %r5629;
	or.b32  	%r5631, %r5628, %r5630;
	add.s32 	%r5632, %r5631, %r5606;
	add.s32 	%r5633, %r5632, %r5627;
	add.s32 	%r5634, %r5633, %r5592;
	add.s32 	%r5635, %r5634, %r5190;
	shf.l.wrap.b32 	%r5636, %r5615, %r5615, 30;
	shf.l.wrap.b32 	%r5637, %r5635, %r5635, 5;
	and.b32  	%r5638, %r5625, %r5636;
	not.b32 	%r5639, %r5625;
	and.b32  	%r5640, %r5626, %r5639;
	or.b32  	%r5641, %r5638, %r5640;
	add.s32 	%r5642, %r5641, %r5616;
	add.s32 	%r5643, %r5642, %r5637;
	add.s32 	%r5644, %r5643, %r5592;
	add.s32 	%r5645, %r5644, %r5206;
	shf.l.wrap.b32 	%r5646, %r5625, %r5625, 30;
	shf.l.wrap.b32 	%r5647, %r5645, %r5645, 5;
	and.b32  	%r5648, %r5635, %r5646;
	not.b32 	%r5649, %r5635;
	and.b32  	%r5650, %r5636, %r5649;
	or.b32  	%r5651, %r5648, %r5650;
	add.s32 	%r5652, %r5651, %r5626;
	add.s32 	%r5653, %r5652, %r5647;
	add.s32 	%r5654, %r5653, %r5592;
	add.s32 	%r5655, %r5654, %r5214;
	shf.l.wrap.b32 	%r5656, %r5635, %r5635, 30;
	shf.l.wrap.b32 	%r5657, %r5655, %r5655, 5;
	and.b32  	%r5658, %r5645, %r5656;
	not.b32 	%r5659, %r5645;
	and.b32  	%r5660, %r5646, %r5659;
	or.b32  	%r5661, %r5658, %r5660;
	add.s32 	%r5662, %r5661, %r5636;
	add.s32 	%r5663, %r5662, %r5657;
	add.s32 	%r5664, %r5663, %r5592;
	add.s32 	%r5665, %r5664, %r5230;
	shf.l.wrap.b32 	%r5666, %r5645, %r5645, 30;
	shf.l.wrap.b32 	%r5667, %r5665, %r5665, 5;
	and.b32  	%r5668, %r5655, %r5666;
	not.b32 	%r5669, %r5655;
	and.b32  	%r5670, %r5656, %r5669;
	or.b32  	%r5671, %r5668, %r5670;
	add.s32 	%r5672, %r5671, %r5646;
	add.s32 	%r5673, %r5672, %r5667;
	add.s32 	%r5674, %r5673, %r5592;
	add.s32 	%r5675, %r5674, %r5238;
	shf.l.wrap.b32 	%r5676, %r5655, %r5655, 30;
	shf.l.wrap.b32 	%r5677, %r5675, %r5675, 5;
	and.b32  	%r5678, %r5665, %r5676;
	not.b32 	%r5679, %r5665;
	and.b32  	%r5680, %r5666, %r5679;
	or.b32  	%r5681, %r5678, %r5680;
	add.s32 	%r5682, %r5681, %r5656;
	add.s32 	%r5683, %r5682, %r5677;
	add.s32 	%r5684, %r5683, %r5592;
	add.s32 	%r5685, %r5684, %r5254;
	shf.l.wrap.b32 	%r5686, %r5665, %r5665, 30;
	shf.l.wrap.b32 	%r5687, %r5685, %r5685, 5;
	and.b32  	%r5688, %r5675, %r5686;
	not.b32 	%r5689, %r5675;
	and.b32  	%r5690, %r5676, %r5689;
	or.b32  	%r5691, %r5688, %r5690;
	add.s32 	%r5692, %r5691, %r5666;
	add.s32 	%r5693, %r5692, %r5687;
	add.s32 	%r5694, %r5693, %r5592;
	add.s32 	%r5695, %r5694, %r5262;
	shf.l.wrap.b32 	%r5696, %r5675, %r5675, 30;
	shf.l.wrap.b32 	%r5697, %r5695, %r5695, 5;
	and.b32  	%r5698, %r5685, %r5696;
	not.b32 	%r5699, %r5685;
	and.b32  	%r5700, %r5686, %r5699;
	or.b32  	%r5701, %r5698, %r5700;
	add.s32 	%r5702, %r5701, %r5676;
	add.s32 	%r5703, %r5702, %r5697;
	add.s32 	%r5704, %r5703, %r5592;
	add.s32 	%r5705, %r5704, %r5278;
	shf.l.wrap.b32 	%r5706, %r5685, %r5685, 30;
	shf.l.wrap.b32 	%r5707, %r5705, %r5705, 5;
	and.b32  	%r5708, %r5695, %r5706;
	not.b32 	%r5709, %r5695;
	and.b32  	%r5710, %r5696, %r5709;
	or.b32  	%r5711, %r5708, %r5710;
	add.s32 	%r5712, %r5711, %r5686;
	add.s32 	%r5713, %r5712, %r5707;
	add.s32 	%r5714, %r5713, %r5592;
	add.s32 	%r5715, %r5714, %r5286;
	shf.l.wrap.b32 	%r5716, %r5695, %r5695, 30;
	shf.l.wrap.b32 	%r5717, %r5715, %r5715, 5;
	and.b32  	%r5718, %r5705, %r5716;
	not.b32 	%r5719, %r5705;
	and.b32  	%r5720, %r5706, %r5719;
	or.b32  	%r5721, %r5718, %r5720;
	add.s32 	%r5722, %r5721, %r5696;
	add.s32 	%r5723, %r5722, %r5717;
	add.s32 	%r5724, %r5723, %r5592;
	add.s32 	%r5725, %r5724, %r5302;
	shf.l.wrap.b32 	%r5726, %r5705, %r5705, 30;
	shf.l.wrap.b32 	%r5727, %r5725, %r5725, 5;
	and.b32  	%r5728, %r5715, %r5726;
	not.b32 	%r5729, %r5715;
	and.b32  	%r5730, %r5716, %r5729;
	or.b32  	%r5731, %r5728, %r5730;
	add.s32 	%r5732, %r5731, %r5706;
	add.s32 	%r5733, %r5732, %r5727;
	add.s32 	%r5734, %r5733, %r5592;
	add.s32 	%r5735, %r5734, %r5310;
	shf.l.wrap.b32 	%r5736, %r5715, %r5715, 30;
	shf.l.wrap.b32 	%r5737, %r5735, %r5735, 5;
	and.b32  	%r5738, %r5725, %r5736;
	not.b32 	%r5739, %r5725;
	and.b32  	%r5740, %r5726, %r5739;
	or.b32  	%r5741, %r5738, %r5740;
	add.s32 	%r5742, %r5741, %r5716;
	add.s32 	%r5743, %r5742, %r5737;
	add.s32 	%r5744, %r5743, %r5592;
	add.s32 	%r5745, %r5744, %r5326;
	shf.l.wrap.b32 	%r5746, %r5725, %r5725, 30;
	shf.l.wrap.b32 	%r5747, %r5745, %r5745, 5;
	and.b32  	%r5748, %r5735, %r5746;
	not.b32 	%r5749, %r5735;
	and.b32  	%r5750, %r5736, %r5749;
	or.b32  	%r5751, %r5748, %r5750;
	add.s32 	%r5752, %r5751, %r5726;
	add.s32 	%r5753, %r5752, %r5747;
	add.s32 	%r5754, %r5753, %r5592;
	add.s32 	%r5755, %r5754, %r5334;
	shf.l.wrap.b32 	%r5756, %r5735, %r5735, 30;
	shf.l.wrap.b32 	%r5757, %r5755, %r5755, 5;
	and.b32  	%r5758, %r5745, %r5756;
	not.b32 	%r5759, %r5745;
	and.b32  	%r5760, %r5746, %r5759;
	or.b32  	%r5761, %r5758, %r5760;
	add.s32 	%r5762, %r5761, %r5736;
	add.s32 	%r5763, %r5762, %r5757;
	add.s32 	%r5764, %r5763, %r5592;
	add.s32 	%r5765, %r5764, %r5338;
	shf.l.wrap.b32 	%r5766, %r5745, %r5745, 30;
	shf.l.wrap.b32 	%r5767, %r5765, %r5765, 5;
	and.b32  	%r5768, %r5755, %r5766;
	not.b32 	%r5769, %r5755;
	and.b32  	%r5770, %r5756, %r5769;
	or.b32  	%r5771, %r5768, %r5770;
	add.s32 	%r5772, %r5771, %r5746;
	add.s32 	%r5773, %r5772, %r5767;
	add.s32 	%r5774, %r5773, %r5592;
	add.s32 	%r5775, %r5774, %r5342;
	shf.l.wrap.b32 	%r5776, %r5755, %r5755, 30;
	shf.l.wrap.b32 	%r5777, %r5775, %r5775, 5;
	and.b32  	%r5778, %r5765, %r5776;
	not.b32 	%r5779, %r5765;
	and.b32  	%r5780, %r5766, %r5779;
	or.b32  	%r5781, %r5778, %r5780;
	add.s32 	%r5782, %r5781, %r5756;
	add.s32 	%r5783, %r5782, %r5777;
	add.s32 	%r5784, %r5783, %r5592;
	add.s32 	%r5785, %r5784, %r5346;
	shf.l.wrap.b32 	%r5786, %r5765, %r5765, 30;
	shf.l.wrap.b32 	%r5787, %r5785, %r5785, 5;
	and.b32  	%r5788, %r5775, %r5786;
	not.b32 	%r5789, %r5775;
	and.b32  	%r5790, %r5776, %r5789;
	or.b32  	%r5791, %r5788, %r5790;
	add.s32 	%r5792, %r5791, %r5766;
	add.s32 	%r5793, %r5792, %r5787;
	add.s32 	%r5794, %r5793, %r5592;
	add.s32 	%r5795, %r5794, %r5350;
	shf.l.wrap.b32 	%r5796, %r5775, %r5775, 30;
	ld.local.v2.u32 	{%r5797, %r5798}, [%rd1+104];
	shf.l.wrap.b32 	%r5799, %r5795, %r5795, 5;
	xor.b32  	%r5800, %r5796, %r5786;
	xor.b32  	%r5801, %r5800, %r5785;
	add.s32 	%r5802, %r5801, %r5776;
	add.s32 	%r5803, %r5802, %r5799;
	add.s32 	%r5804, %r5803, %r5797;
	add.s32 	%r5805, %r5804, %r5354;
	shf.l.wrap.b32 	%r5806, %r5785, %r5785, 30;
	shf.l.wrap.b32 	%r5807, %r5805, %r5805, 5;
	xor.b32  	%r5808, %r5806, %r5796;
	xor.b32  	%r5809, %r5808, %r5795;
	add.s32 	%r5810, %r5809, %r5786;
	add.s32 	%r5811, %r5810, %r5807;
	add.s32 	%r5812, %r5811, %r5797;
	add.s32 	%r5813, %r5812, %r5358;
	shf.l.wrap.b32 	%r5814, %r5795, %r5795, 30;
	shf.l.wrap.b32 	%r5815, %r5813, %r5813, 5;
	xor.b32  	%r5816, %r5814, %r5806;
	xor.b32  	%r5817, %r5816, %r5805;
	add.s32 	%r5818, %r5817, %r5796;
	add.s32 	%r5819, %r5818, %r5815;
	add.s32 	%r5820, %r5819, %r5797;
	add.s32 	%r5821, %r5820, %r5362;
	shf.l.wrap.b32 	%r5822, %r5805, %r5805, 30;
	shf.l.wrap.b32 	%r5823, %r5821, %r5821, 5;
	xor.b32  	%r5824, %r5822, %r5814;
	xor.b32  	%r5825, %r5824, %r5813;
	add.s32 	%r5826, %r5825, %r5806;
	add.s32 	%r5827, %r5826, %r5823;
	add.s32 	%r5828, %r5827, %r5797;
	add.s32 	%r5829, %r5828, %r5366;
	shf.l.wrap.b32 	%r5830, %r5813, %r5813, 30;
	shf.l.wrap.b32 	%r5831, %r5829, %r5829, 5;
	xor.b32  	%r5832, %r5830, %r5822;
	xor.b32  	%r5833, %r5832, %r5821;
	add.s32 	%r5834, %r5833, %r5814;
	add.s32 	%r5835, %r5834, %r5831;
	add.s32 	%r5836, %r5835, %r5797;
	add.s32 	%r5837, %r5836, %r5370;
	shf.l.wrap.b32 	%r5838, %r5821, %r5821, 30;
	shf.l.wrap.b32 	%r5839, %r5837, %r5837, 5;
	xor.b32  	%r5840, %r5838, %r5830;
	xor.b32  	%r5841, %r5840, %r5829;
	add.s32 	%r5842, %r5841, %r5822;
	add.s32 	%r5843, %r5842, %r5839;
	add.s32 	%r5844, %r5843, %r5797;
	add.s32 	%r5845, %r5844, %r5374;
	shf.l.wrap.b32 	%r5846, %r5829, %r5829, 30;
	shf.l.wrap.b32 	%r5847, %r5845, %r5845, 5;
	xor.b32  	%r5848, %r5846, %r5838;
	xor.b32  	%r5849, %r5848, %r5837;
	add.s32 	%r5850, %r5849, %r5830;
	add.s32 	%r5851, %r5850, %r5847;
	add.s32 	%r5852, %r5851, %r5797;
	add.s32 	%r5853, %r5852, %r5378;
	shf.l.wrap.b32 	%r5854, %r5837, %r5837, 30;
	shf.l.wrap.b32 	%r5855, %r5853, %r5853, 5;
	xor.b32  	%r5856, %r5854, %r5846;
	xor.b32  	%r5857, %r5856, %r5845;
	add.s32 	%r5858, %r5857, %r5838;
	add.s32 	%r5859, %r5858, %r5855;
	add.s32 	%r5860, %r5859, %r5797;
	add.s32 	%r5861, %r5860, %r5382;
	shf.l.wrap.b32 	%r5862, %r5845, %r5845, 30;
	shf.l.wrap.b32 	%r5863, %r5861, %r5861, 5;
	xor.b32  	%r5864, %r5862, %r5854;
	xor.b32  	%r5865, %r5864, %r5853;
	add.s32 	%r5866, %r5865, %r5846;
	add.s32 	%r5867, %r5866, %r5863;
	add.s32 	%r5868, %r5867, %r5797;
	add.s32 	%r5869, %r5868, %r5386;
	shf.l.wrap.b32 	%r5870, %r5853, %r5853, 30;
	shf.l.wrap.b32 	%r5871, %r5869, %r5869, 5;
	xor.b32  	%r5872, %r5870, %r5862;
	xor.b32  	%r5873, %r5872, %r5861;
	add.s32 	%r5874, %r5873, %r5854;
	add.s32 	%r5875, %r5874, %r5871;
	add.s32 	%r5876, %r5875, %r5797;
	add.s32 	%r5877, %r5876, %r5390;
	shf.l.wrap.b32 	%r5878, %r5861, %r5861, 30;
	shf.l.wrap.b32 	%r5879, %r5877, %r5877, 5;
	xor.b32  	%r5880, %r5878, %r5870;
	xor.b32  	%r5881, %r5880, %r5869;
	add.s32 	%r5882, %r5881, %r5862;
	add.s32 	%r5883, %r5882, %r5879;
	add.s32 	%r5884, %r5883, %r5797;
	add.s32 	%r5885, %r5884, %r5394;
	shf.l.wrap.b32 	%r5886, %r5869, %r5869, 30;
	shf.l.wrap.b32 	%r5887, %r5885, %r5885, 5;
	xor.b32  	%r5888, %r5886, %r5878;
	xor.b32  	%r5889, %r5888, %r5877;
	add.s32 	%r5890, %r5889, %r5870;
	add.s32 	%r5891, %r5890, %r5887;
	add.s32 	%r5892, %r5891, %r5797;
	add.s32 	%r5893, %r5892, %r5398;
	shf.l.wrap.b32 	%r5894, %r5877, %r5877, 30;
	shf.l.wrap.b32 	%r5895, %r5893, %r5893, 5;
	xor.b32  	%r5896, %r5894, %r5886;
	xor.b32  	%r5897, %r5896, %r5885;
	add.s32 	%r5898, %r5897, %r5878;
	add.s32 	%r5899, %r5898, %r5895;
	add.s32 	%r5900, %r5899, %r5797;
	add.s32 	%r5901, %r5900, %r5402;
	shf.l.wrap.b32 	%r5902, %r5885, %r5885, 30;
	shf.l.wrap.b32 	%r5903, %r5901, %r5901, 5;
	xor.b32  	%r5904, %r5902, %r5894;
	xor.b32  	%r5905, %r5904, %r5893;
	add.s32 	%r5906, %r5905, %r5886;
	add.s32 	%r5907, %r5906, %r5903;
	add.s32 	%r5908, %r5907, %r5797;
	add.s32 	%r5909, %r5908, %r5406;
	shf.l.wrap.b32 	%r5910, %r5893, %r5893, 30;
	shf.l.wrap.b32 	%r5911, %r5909, %r5909, 5;
	xor.b32  	%r5912, %r5910, %r5902;
	xor.b32  	%r5913, %r5912, %r5901;
	add.s32 	%r5914, %r5913, %r5894;
	add.s32 	%r5915, %r5914, %r5911;
	add.s32 	%r5916, %r5915, %r5797;
	add.s32 	%r5917, %r5916, %r5410;
	shf.l.wrap.b32 	%r5918, %r5901, %r5901, 30;
	shf.l.wrap.b32 	%r5919, %r5917, %r5917, 5;
	xor.b32  	%r5920, %r5918, %r5910;
	xor.b32  	%r5921, %r5920, %r5909;
	add.s32 	%r5922, %r5921, %r5902;
	add.s32 	%r5923, %r5922, %r5919;
	add.s32 	%r5924, %r5923, %r5797;
	add.s32 	%r5925, %r5924, %r5414;
	shf.l.wrap.b32 	%r5926, %r5909, %r5909, 30;
	shf.l.wrap.b32 	%r5927, %r5925, %r5925, 5;
	xor.b32  	%r5928, %r5926, %r5918;
	xor.b32  	%r5929, %r5928, %r5917;
	add.s32 	%r5930, %r5929, %r5910;
	add.s32 	%r5931, %r5930, %r5927;
	add.s32 	%r5932, %r5931, %r5797;
	add.s32 	%r5933, %r5932, %r5418;
	shf.l.wrap.b32 	%r5934, %r5917, %r5917, 30;
	shf.l.wrap.b32 	%r5935, %r5933, %r5933, 5;
	xor.b32  	%r5936, %r5934, %r5926;
	xor.b32  	%r5937, %r5936, %r5925;
	add.s32 	%r5938, %r5937, %r5918;
	add.s32 	%r5939, %r5938, %r5935;
	add.s32 	%r5940, %r5939, %r5797;
	add.s32 	%r5941, %r5940, %r5422;
	shf.l.wrap.b32 	%r5942, %r5925, %r5925, 30;
	shf.l.wrap.b32 	%r5943, %r5941, %r5941, 5;
	xor.b32  	%r5944, %r5942, %r5934;
	xor.b32  	%r5945, %r5944, %r5933;
	add.s32 	%r5946, %r5945, %r5926;
	add.s32 	%r5947, %r5946, %r5943;
	add.s32 	%r5948, %r5947, %r5797;
	add.s32 	%r5949, %r5948, %r5426;
	shf.l.wrap.b32 	%r5950, %r5933, %r5933, 30;
	shf.l.wrap.b32 	%r5951, %r5949, %r5949, 5;
	xor.b32  	%r5952, %r5950, %r5942;
	xor.b32  	%r5953, %r5952, %r5941;
	add.s32 	%r5954, %r5953, %r5934;
	add.s32 	%r5955, %r5954, %r5951;
	add.s32 	%r5956, %r5955, %r5797;
	add.s32 	%r5957, %r5956, %r5430;
	shf.l.wrap.b32 	%r5958, %r5941, %r5941, 30;
	shf.l.wrap.b32 	%r5959, %r5957, %r5957, 5;
	xor.b32  	%r5960, %r5958, %r5950;
	and.b32  	%r5961, %r5949, %r5960;
	and.b32  	%r5962, %r5958, %r5950;
	xor.b32  	%r5963, %r5961, %r5962;
	add.s32 	%r5964, %r5963, %r5942;
	add.s32 	%r5965, %r5964, %r5959;
	add.s32 	%r5966, %r5965, %r5798;
	add.s32 	%r5967, %r5966, %r5434;
	shf.l.wrap.b32 	%r5968, %r5949, %r5949, 30;
	shf.l.wrap.b32 	%r5969, %r5967, %r5967, 5;
	xor.b32  	%r5970, %r5968, %r5958;
	and.b32  	%r5971, %r5957, %r5970;
	and.b32  	%r5972, %r5968, %r5958;
	xor.b32  	%r5973, %r5971, %r5972;
	add.s32 	%r5974, %r5973, %r5950;
	add.s32 	%r5975, %r5974, %r5969;
	add.s32 	%r5976, %r5975, %r5798;
	add.s32 	%r5977, %r5976, %r5438;
	shf.l.wrap.b32 	%r5978, %r5957, %r5957, 30;
	shf.l.wrap.b32 	%r5979, %r5977, %r5977, 5;
	xor.b32  	%r5980, %r5978, %r5968;
	and.b32  	%r5981, %r5967, %r5980;
	and.b32  	%r5982, %r5978, %r5968;
	xor.b32  	%r5983, %r5981, %r5982;
	add.s32 	%r5984, %r5983, %r5958;
	add.s32 	%r5985, %r5984, %r5979;
	add.s32 	%r5986, %r5985, %r5798;
	add.s32 	%r5987, %r5986, %r5442;
	shf.l.wrap.b32 	%r5988, %r5967, %r5967, 30;
	shf.l.wrap.b32 	%r5989, %r5987, %r5987, 5;
	xor.b32  	%r5990, %r5988, %r5978;
	and.b32  	%r5991, %r5977, %r5990;
	and.b32  	%r5992, %r5988, %r5978;
	xor.b32  	%r5993, %r5991, %r5992;
	add.s32 	%r5994, %r5993, %r5968;
	add.s32 	%r5995, %r5994, %r5989;
	add.s32 	%r5996, %r5995, %r5798;
	add.s32 	%r5997, %r5996, %r5446;
	shf.l.wrap.b32 	%r5998, %r5977, %r5977, 30;
	shf.l.wrap.b32 	%r5999, %r5997, %r5997, 5;
	xor.b32  	%r6000, %r5998, %r5988;
	and.b32  	%r6001, %r5987, %r6000;
	and.b32  	%r6002, %r5998, %r5988;
	xor.b32  	%r6003, %r6001, %r6002;
	add.s32 	%r6004, %r6003, %r5978;
	add.s32 	%r6005, %r6004, %r5999;
	add.s32 	%r6006, %r6005, %r5798;
	add.s32 	%r6007, %r6006, %r5450;
	shf.l.wrap.b32 	%r6008, %r5987, %r5987, 30;
	shf.l.wrap.b32 	%r6009, %r6007, %r6007, 5;
	xor.b32  	%r6010, %r6008, %r5998;
	and.b32  	%r6011, %r5997, %r6010;
	and.b32  	%r6012, %r6008, %r5998;
	xor.b32  	%r6013, %r6011, %r6012;
	add.s32 	%r6014, %r6013, %r5988;
	add.s32 	%r6015, %r6014, %r6009;
	add.s32 	%r6016, %r6015, %r5798;
	add.s32 	%r6017, %r6016, %r5454;
	shf.l.wrap.b32 	%r6018, %r5997, %r5997, 30;
	shf.l.wrap.b32 	%r6019, %r6017, %r6017, 5;
	xor.b32  	%r6020, %r6018, %r6008;
	and.b32  	%r6021, %r6007, %r6020;
	and.b32  	%r6022, %r6018, %r6008;
	xor.b32  	%r6023, %r6021, %r6022;
	add.s32 	%r6024, %r6023, %r5998;
	add.s32 	%r6025, %r6024, %r6019;
	add.s32 	%r6026, %r6025, %r5798;
	add.s32 	%r6027, %r6026, %r5458;
	shf.l.wrap.b32 	%r6028, %r6007, %r6007, 30;
	shf.l.wrap.b32 	%r6029, %r6027, %r6027, 5;
	xor.b32  	%r6030, %r6028, %r6018;
	and.b32  	%r6031, %r6017, %r6030;
	and.b32  	%r6032, %r6028, %r6018;
	xor.b32  	%r6033, %r6031, %r6032;
	add.s32 	%r6034, %r6033, %r6008;
	add.s32 	%r6035, %r6034, %r6029;
	add.s32 	%r6036, %r6035, %r5798;
	add.s32 	%r6037, %r6036, %r5462;
	shf.l.wrap.b32 	%r6038, %r6017, %r6017, 30;
	shf.l.wrap.b32 	%r6039, %r6037, %r6037, 5;
	xor.b32  	%r6040, %r6038, %r6028;
	and.b32  	%r6041, %r6027, %r6040;
	and.b32  	%r6042, %r6038, %r6028;
	xor.b32  	%r6043, %r6041, %r6042;
	add.s32 	%r6044, %r6043, %r6018;
	add.s32 	%r6045, %r6044, %r6039;
	add.s32 	%r6046, %r6045, %r5798;
	add.s32 	%r6047, %r6046, %r5466;
	shf.l.wrap.b32 	%r6048, %r6027, %r6027, 30;
	shf.l.wrap.b32 	%r6049, %r6047, %r6047, 5;
	xor.b32  	%r6050, %r6048, %r6038;
	and.b32  	%r6051, %r6037, %r6050;
	and.b32  	%r6052, %r6048, %r6038;
	xor.b32  	%r6053, %r6051, %r6052;
	add.s32 	%r6054, %r6053, %r6028;
	add.s32 	%r6055, %r6054, %r6049;
	add.s32 	%r6056, %r6055, %r5798;
	add.s32 	%r6057, %r6056, %r5470;
	shf.l.wrap.b32 	%r6058, %r6037, %r6037, 30;
	shf.l.wrap.b32 	%r6059, %r6057, %r6057, 5;
	xor.b32  	%r6060, %r6058, %r6048;
	and.b32  	%r6061, %r6047, %r6060;
	and.b32  	%r6062, %r6058, %r6048;
	xor.b32  	%r6063, %r6061, %r6062;
	add.s32 	%r6064, %r6063, %r6038;
	add.s32 	%r6065, %r6064, %r6059;
	add.s32 	%r6066, %r6065, %r5798;
	add.s32 	%r6067, %r6066, %r5474;
	shf.l.wrap.b32 	%r6068, %r6047, %r6047, 30;
	shf.l.wrap.b32 	%r6069, %r6067, %r6067, 5;
	xor.b32  	%r6070, %r6068, %r6058;
	and.b32  	%r6071, %r6057, %r6070;
	and.b32  	%r6072, %r6068, %r6058;
	xor.b32  	%r6073, %r6071, %r6072;
	add.s32 	%r6074, %r6073, %r6048;
	add.s32 	%r6075, %r6074, %r6069;
	add.s32 	%r6076, %r6075, %r5798;
	add.s32 	%r6077, %r6076, %r5478;
	shf.l.wrap.b32 	%r6078, %r6057, %r6057, 30;
	shf.l.wrap.b32 	%r6079, %r6077, %r6077, 5;
	xor.b32  	%r6080, %r6078, %r6068;
	and.b32  	%r6081, %r6067, %r6080;
	and.b32  	%r6082, %r6078, %r6068;
	xor.b32  	%r6083, %r6081, %r6082;
	add.s32 	%r6084, %r6083, %r6058;
	add.s32 	%r6085, %r6084, %r6079;
	add.s32 	%r6086, %r6085, %r5798;
	add.s32 	%r6087, %r6086, %r5482;
	shf.l.wrap.b32 	%r6088, %r6067, %r6067, 30;
	shf.l.wrap.b32 	%r6089, %r6087, %r6087, 5;
	xor.b32  	%r6090, %r6088, %r6078;
	and.b32  	%r6091, %r6077, %r6090;
	and.b32  	%r6092, %r6088, %r6078;
	xor.b32  	%r6093, %r6091, %r6092;
	add.s32 	%r6094, %r6093, %r6068;
	add.s32 	%r6095, %r6094, %r6089;
	add.s32 	%r6096, %r6095, %r5798;
	add.s32 	%r6097, %r6096, %r5486;
	shf.l.wrap.b32 	%r6098, %r6077, %r6077, 30;
	shf.l.wrap.b32 	%r6099, %r6097, %r6097, 5;
	xor.b32  	%r6100, %r6098, %r6088;
	and.b32  	%r6101, %r6087, %r6100;
	and.b32  	%r6102, %r6098, %r6088;
	xor.b32  	%r6103, %r6101, %r6102;
	add.s32 	%r6104, %r6103, %r6078;
	add.s32 	%r6105, %r6104, %r6099;
	add.s32 	%r6106, %r6105, %r5798;
	add.s32 	%r6107, %r6106, %r5490;
	shf.l.wrap.b32 	%r6108, %r6087, %r6087, 30;
	shf.l.wrap.b32 	%r6109, %r6107, %r6107, 5;
	xor.b32  	%r6110, %r6108, %r6098;
	and.b32  	%r6111, %r6097, %r6110;
	and.b32  	%r6112, %r6108, %r6098;
	xor.b32  	%r6113, %r6111, %r6112;
	add.s32 	%r6114, %r6113, %r6088;
	add.s32 	%r6115, %r6114, %r6109;
	add.s32 	%r6116, %r6115, %r5798;
	add.s32 	%r6117, %r6116, %r5494;
	shf.l.wrap.b32 	%r6118, %r6097, %r6097, 30;
	shf.l.wrap.b32 	%r6119, %r6117, %r6117, 5;
	xor.b32  	%r6120, %r6118, %r6108;
	and.b32  	%r6121, %r6107, %r6120;
	and.b32  	%r6122, %r6118, %r6108;
	xor.b32  	%r6123, %r6121, %r6122;
	add.s32 	%r6124, %r6123, %r6098;
	add.s32 	%r6125, %r6124, %r6119;
	add.s32 	%r6126, %r6125, %r5798;
	add.s32 	%r6127, %r6126, %r5498;
	shf.l.wrap.b32 	%r6128, %r6107, %r6107, 30;
	shf.l.wrap.b32 	%r6129, %r6127, %r6127, 5;
	xor.b32  	%r6130, %r6128, %r6118;
	and.b32  	%r6131, %r6117, %r6130;
	and.b32  	%r6132, %r6128, %r6118;
	xor.b32  	%r6133, %r6131, %r6132;
	add.s32 	%r6134, %r6133, %r6108;
	add.s32 	%r6135, %r6134, %r6129;
	add.s32 	%r6136, %r6135, %r5798;
	add.s32 	%r6137, %r6136, %r5502;
	shf.l.wrap.b32 	%r6138, %r6117, %r6117, 30;
	shf.l.wrap.b32 	%r6139, %r6137, %r6137, 5;
	xor.b32  	%r6140, %r6138, %r6128;
	and.b32  	%r6141, %r6127, %r6140;
	and.b32  	%r6142, %r6138, %r6128;
	xor.b32  	%r6143, %r6141, %r6142;
	add.s32 	%r6144, %r6143, %r6118;
	add.s32 	%r6145, %r6144, %r6139;
	add.s32 	%r6146, %r6145, %r5798;
	add.s32 	%r6147, %r6146, %r5506;
	shf.l.wrap.b32 	%r6148, %r6127, %r6127, 30;
	shf.l.wrap.b32 	%r6149, %r6147, %r6147, 5;
	xor.b32  	%r6150, %r6148, %r6138;
	and.b32  	%r6151, %r6137, %r6150;
	and.b32  	%r6152, %r6148, %r6138;
	xor.b32  	%r6153, %r6151, %r6152;
	add.s32 	%r6154, %r6153, %r6128;
	add.s32 	%r6155, %r6154, %r6149;
	add.s32 	%r6156, %r6155, %r5798;
	add.s32 	%r6157, %r6156, %r5510;
	shf.l.wrap.b32 	%r6158, %r6137, %r6137, 30;
	ld.local.u32 	%r6159, [%rd1+112];
	shf.l.wrap.b32 	%r6160, %r6157, %r6157, 5;
	xor.b32  	%r6161, %r6158, %r6148;
	xor.b32  	%r6162, %r6161, %r6147;
	add.s32 	%r6163, %r6162, %r6138;
	add.s32 	%r6164, %r6163, %r6160;
	add.s32 	%r6165, %r6164, %r6159;
	add.s32 	%r6166, %r6165, %r5514;
	shf.l.wrap.b32 	%r6167, %r6147, %r6147, 30;
	shf.l.wrap.b32 	%r6168, %r6166, %r6166, 5;
	xor.b32  	%r6169, %r6167, %r6158;
	xor.b32  	%r6170, %r6169, %r6157;
	add.s32 	%r6171, %r6170, %r6148;
	add.s32 	%r6172, %r6171, %r6168;
	add.s32 	%r6173, %r6172, %r6159;
	add.s32 	%r6174, %r6173, %r5518;
	shf.l.wrap.b32 	%r6175, %r6157, %r6157, 30;
	shf.l.wrap.b32 	%r6176, %r6174, %r6174, 5;
	xor.b32  	%r6177, %r6175, %r6167;
	xor.b32  	%r6178, %r6177, %r6166;
	add.s32 	%r6179, %r6178, %r6158;
	add.s32 	%r6180, %r6179, %r6176;
	add.s32 	%r6181, %r6180, %r6159;
	add.s32 	%r6182, %r6181, %r5522;
	shf.l.wrap.b32 	%r6183, %r6166, %r6166, 30;
	shf.l.wrap.b32 	%r6184, %r6182, %r6182, 5;
	xor.b32  	%r6185, %r6183, %r6175;
	xor.b32  	%r6186, %r6185, %r6174;
	add.s32 	%r6187, %r6186, %r6167;
	add.s32 	%r6188, %r6187, %r6184;
	add.s32 	%r6189, %r6188, %r6159;
	add.s32 	%r6190, %r6189, %r5526;
	shf.l.wrap.b32 	%r6191, %r6174, %r6174, 30;
	shf.l.wrap.b32 	%r6192, %r6190, %r6190, 5;
	xor.b32  	%r6193, %r6191, %r6183;
	xor.b32  	%r6194, %r6193, %r6182;
	add.s32 	%r6195, %r6194, %r6175;
	add.s32 	%r6196, %r6195, %r6192;
	add.s32 	%r6197, %r6196, %r6159;
	add.s32 	%r6198, %r6197, %r5530;
	shf.l.wrap.b32 	%r6199, %r6182, %r6182, 30;
	shf.l.wrap.b32 	%r6200, %r6198, %r6198, 5;
	xor.b32  	%r6201, %r6199, %r6191;
	xor.b32  	%r6202, %r6201, %r6190;
	add.s32 	%r6203, %r6202, %r6183;
	add.s32 	%r6204, %r6203, %r6200;
	add.s32 	%r6205, %r6204, %r6159;
	add.s32 	%r6206, %r6205, %r5534;
	shf.l.wrap.b32 	%r6207, %r6190, %r6190, 30;
	shf.l.wrap.b32 	%r6208, %r6206, %r6206, 5;
	xor.b32  	%r6209, %r6207, %r6199;
	xor.b32  	%r6210, %r6209, %r6198;
	add.s32 	%r6211, %r6210, %r6191;
	add.s32 	%r6212, %r6211, %r6208;
	add.s32 	%r6213, %r6212, %r6159;
	add.s32 	%r6214, %r6213, %r5538;
	shf.l.wrap.b32 	%r6215, %r6198, %r6198, 30;
	shf.l.wrap.b32 	%r6216, %r6214, %r6214, 5;
	xor.b32  	%r6217, %r6215, %r6207;
	xor.b32  	%r6218, %r6217, %r6206;
	add.s32 	%r6219, %r6218, %r6199;
	add.s32 	%r6220, %r6219, %r6216;
	add.s32 	%r6221, %r6220, %r6159;
	add.s32 	%r6222, %r6221, %r5542;
	shf.l.wrap.b32 	%r6223, %r6206, %r6206, 30;
	shf.l.wrap.b32 	%r6224, %r6222, %r6222, 5;
	xor.b32  	%r6225, %r6223, %r6215;
	xor.b32  	%r6226, %r6225, %r6214;
	add.s32 	%r6227, %r6226, %r6207;
	add.s32 	%r6228, %r6227, %r6224;
	add.s32 	%r6229, %r6228, %r6159;
	add.s32 	%r6230, %r6229, %r5546;
	shf.l.wrap.b32 	%r6231, %r6214, %r6214, 30;
	shf.l.wrap.b32 	%r6232, %r6230, %r6230, 5;
	xor.b32  	%r6233, %r6231, %r6223;
	xor.b32  	%r6234, %r6233, %r6222;
	add.s32 	%r6235, %r6234, %r6215;
	add.s32 	%r6236, %r6235, %r6232;
	add.s32 	%r6237, %r6236, %r6159;
	add.s32 	%r6238, %r6237, %r5550;
	shf.l.wrap.b32 	%r6239, %r6222, %r6222, 30;
	shf.l.wrap.b32 	%r6240, %r6238, %r6238, 5;
	xor.b32  	%r6241, %r6239, %r6231;
	xor.b32  	%r6242, %r6241, %r6230;
	add.s32 	%r6243, %r6242, %r6223;
	add.s32 	%r6244, %r6243, %r6240;
	add.s32 	%r6245, %r6244, %r6159;
	add.s32 	%r6246, %r6245, %r5554;
	shf.l.wrap.b32 	%r6247, %r6230, %r6230, 30;
	shf.l.wrap.b32 	%r6248, %r6246, %r6246, 5;
	xor.b32  	%r6249, %r6247, %r6239;
	xor.b32  	%r6250, %r6249, %r6238;
	add.s32 	%r6251, %r6250, %r6231;
	add.s32 	%r6252, %r6251, %r6248;
	add.s32 	%r6253, %r6252, %r6159;
	add.s32 	%r6254, %r6253, %r5558;
	shf.l.wrap.b32 	%r6255, %r6238, %r6238, 30;
	shf.l.wrap.b32 	%r6256, %r6254, %r6254, 5;
	xor.b32  	%r6257, %r6255, %r6247;
	xor.b32  	%r6258, %r6257, %r6246;
	add.s32 	%r6259, %r6258, %r6239;
	add.s32 	%r6260, %r6259, %r6256;
	add.s32 	%r6261, %r6260, %r6159;
	add.s32 	%r6262, %r6261, %r5562;
	shf.l.wrap.b32 	%r6263, %r6246, %r6246, 30;
	shf.l.wrap.b32 	%r6264, %r6262, %r6262, 5;
	xor.b32  	%r6265, %r6263, %r6255;
	xor.b32  	%r6266, %r6265, %r6254;
	add.s32 	%r6267, %r6266, %r6247;
	add.s32 	%r6268, %r6267, %r6264;
	add.s32 	%r6269, %r6268, %r6159;
	add.s32 	%r6270, %r6269, %r5566;
	shf.l.wrap.b32 	%r6271, %r6254, %r6254, 30;
	shf.l.wrap.b32 	%r6272, %r6270, %r6270, 5;
	xor.b32  	%r6273, %r6271, %r6263;
	xor.b32  	%r6274, %r6273, %r6262;
	add.s32 	%r6275, %r6274, %r6255;
	add.s32 	%r6276, %r6275, %r6272;
	add.s32 	%r6277, %r6276, %r6159;
	add.s32 	%r6278, %r6277, %r5570;
	shf.l.wrap.b32 	%r6279, %r6262, %r6262, 30;
	shf.l.wrap.b32 	%r6280, %r6278, %r6278, 5;
	xor.b32  	%r6281, %r6279, %r6271;
	xor.b32  	%r6282, %r6281, %r6270;
	add.s32 	%r6283, %r6282, %r6263;
	add.s32 	%r6284, %r6283, %r6280;
	add.s32 	%r6285, %r6284, %r6159;
	add.s32 	%r6286, %r6285, %r5574;
	shf.l.wrap.b32 	%r6287, %r6270, %r6270, 30;
	shf.l.wrap.b32 	%r6288, %r6286, %r6286, 5;
	xor.b32  	%r6289, %r6287, %r6279;
	xor.b32  	%r6290, %r6289, %r6278;
	add.s32 	%r6291, %r6290, %r6271;
	add.s32 	%r6292, %r6291, %r6288;
	add.s32 	%r6293, %r6292, %r6159;
	add.s32 	%r6294, %r6293, %r5578;
	shf.l.wrap.b32 	%r6295, %r6278, %r6278, 30;
	shf.l.wrap.b32 	%r6296, %r6294, %r6294, 5;
	xor.b32  	%r6297, %r6295, %r6287;
	xor.b32  	%r6298, %r6297, %r6286;
	add.s32 	%r6299, %r6298, %r6279;
	add.s32 	%r6300, %r6299, %r6296;
	add.s32 	%r6301, %r6300, %r6159;
	add.s32 	%r6302, %r6301, %r5582;
	shf.l.wrap.b32 	%r6303, %r6286, %r6286, 30;
	shf.l.wrap.b32 	%r6304, %r6302, %r6302, 5;
	xor.b32  	%r6305, %r6303, %r6295;
	xor.b32  	%r6306, %r6305, %r6294;
	add.s32 	%r6307, %r6306, %r6287;
	add.s32 	%r6308, %r6307, %r6304;
	add.s32 	%r6309, %r6308, %r6159;
	add.s32 	%r6310, %r6309, %r5586;
	shf.l.wrap.b32 	%r6311, %r6294, %r6294, 30;
	shf.l.wrap.b32 	%r6312, %r6310, %r6310, 5;
	xor.b32  	%r6313, %r6311, %r6303;
	xor.b32  	%r6314, %r6313, %r6302;
	add.s32 	%r6315, %r6314, %r6295;
	add.s32 	%r6316, %r6315, %r6312;
	add.s32 	%r6317, %r6316, %r6159;
	add.s32 	%r6318, %r6317, %r5590;
	shf.l.wrap.b32 	%r6319, %r6302, %r6302, 30;
	add.s32 	%r6320, %r5595, %r6318;
	add.s32 	%r6321, %r5596, %r6310;
	st.local.v2.u32 	[%rd1+80], {%r6320, %r6321};
	add.s32 	%r6322, %r5593, %r6319;
	add.s32 	%r6323, %r5594, %r6311;
	st.local.v2.u32 	[%rd1+88], {%r6322, %r6323};
	add.s32 	%r6324, %r5591, %r6303;
	st.local.u32 	[%rd1+96], %r6324;
	mov.b32 	%r6325, 0;
	st.local.v2.u32 	[%rd1], {%r6325, %r6325};
	st.local.v2.u32 	[%rd1+8], {%r6325, %r6325};
	st.local.v2.u32 	[%rd1+16], {%r6325, %r6325};
	st.local.v2.u32 	[%rd1+24], {%r6325, %r6325};
	st.local.v2.u32 	[%rd1+32], {%r6325, %r6325};
	st.local.v2.u32 	[%rd1+40], {%r6325, %r6325};
	st.local.v2.u32 	[%rd1+48], {%r6325, %r6325};
$L__BB0_431:
	ld.local.u32 	%r6327, [%rd1+64];
	shl.b32 	%r6328, %r6327, 3;
	cvt.u64.u32 	%rd279, %r6328;
	ld.local.u64 	%rd280, [%rd1+72];
	add.s64 	%rd281, %rd280, %rd279;
	st.local.u64 	[%rd1+72], %rd281;
	shr.u64 	%rd282, %rd281, 8;
	shr.u64 	%rd283, %rd281, 16;
	shr.u64 	%rd284, %rd281, 24;
	cvt.u32.u64 	%r6329, %rd282;
	cvt.u32.u64 	%r6330, %rd281;
	prmt.b32 	%r6331, %r6329, %r6330, 0x3340U;
	cvt.u32.u64 	%r6332, %rd284;
	cvt.u32.u64 	%r6333, %rd283;
	prmt.b32 	%r6334, %r6332, %r6333, 0x3340U;
	prmt.b32 	%r6335, %r6334, %r6331, 0x5410U;
	st.local.u32 	[%rd1+60], %r6335;
	shr.u64 	%rd285, %rd281, 32;
	cvt.u16.u64 	%rs409, %rd285;
	shr.u64 	%rd286, %rd281, 40;
	cvt.u16.u64 	%rs410, %rd286;
	st.local.v2.u8 	[%rd1+58], {%rs410, %rs409};
	shr.u64 	%rd287, %rd281, 48;
	ld.local.v2.b32 	{%r6336, %r6337}, [%rd1];
	bfe.u32 	%r6338, %r6337, 16, 8;
	cvt.u16.u32 	%rs411, %r6338;
	bfe.u32 	%r6339, %r6337, 8, 8;
	bfe.u32 	%r6340, %r6337, 0, 8;
	bfe.u32 	%r6341, %r6336, 16, 8;
	cvt.u16.u32 	%rs412, %r6341;
	bfe.u32 	%r6342, %r6336, 8, 8;
	bfe.u32 	%r6343, %r6336, 0, 8;
	shl.b32 	%r6344, %r6343, 24;
	shl.b32 	%r6345, %r6342, 16;
	and.b32  	%r6346, %r6345, 16711680;
	or.b32  	%r6347, %r6346, %r6344;
	and.b16  	%rs413, %rs412, 255;
	mul.wide.u16 	%r6348, %rs413, 256;
	or.b32  	%r6349, %r6347, %r6348;
	bfe.u32 	%r6350, %r6336, 24, 8;
	or.b32  	%r6351, %r6349, %r6350;
	shl.b32 	%r6352, %r6340, 24;
	shl.b32 	%r6353, %r6339, 16;
	and.b32  	%r6354, %r6353, 16711680;
	or.b32  	%r6355, %r6354, %r6352;
	and.b16  	%rs414, %rs411, 255;
	mul.wide.u16 	%r6356, %rs414, 256;
	or.b32  	%r6357, %r6355, %r6356;
	bfe.u32 	%r6358, %r6337, 24, 8;
	or.b32  	%r6359, %r6357, %r6358;
	ld.local.v2.b32 	{%r6360, %r6361}, [%rd1+8];
	bfe.u32 	%r6362, %r6361, 16, 8;
	cvt.u16.u32 	%rs415, %r6362;
	bfe.u32 	%r6363, %r6361, 8, 8;
	bfe.u32 	%r6364, %r6361, 0, 8;
	bfe.u32 	%r6365, %r6360, 16, 8;
	cvt.u16.u32 	%rs416, %r6365;
	bfe.u32 	%r6366, %r6360, 8, 8;
	bfe.u32 	%r6367, %r6360, 0, 8;
	shl.b32 	%r6368, %r6367, 24;
	shl.b32 	%r6369, %r6366, 16;
	and.b32  	%r6370, %r6369, 16711680;
	or.b32  	%r6371, %r6370, %r6368;
	and.b16  	%rs417, %rs416, 255;
	mul.wide.u16 	%r6372, %rs417, 256;
	or.b32  	%r6373, %r6371, %r6372;
	bfe.u32 	%r6374, %r6360, 24, 8;
	or.b32  	%r6375, %r6373, %r6374;
	shl.b32 	%r6376, %r6364, 24;
	shl.b32 	%r6377, %r6363, 16;
	and.b32  	%r6378, %r6377, 16711680;
	or.b32  	%r6379, %r6378, %r6376;
	and.b16  	%rs418, %rs415, 255;
	mul.wide.u16 	%r6380, %rs418, 256;
	or.b32  	%r6381, %r6379, %r6380;
	bfe.u32 	%r6382, %r6361, 24, 8;
	or.b32  	%r6383, %r6381, %r6382;
	ld.local.v2.b32 	{%r6384, %r6385}, [%rd1+16];
	bfe.u32 	%r6386, %r6385, 16, 8;
	cvt.u16.u32 	%rs419, %r6386;
	bfe.u32 	%r6387, %r6385, 8, 8;
	bfe.u32 	%r6388, %r6385, 0, 8;
	bfe.u32 	%r6389, %r6384, 16, 8;
	cvt.u16.u32 	%rs420, %r6389;
	bfe.u32 	%r6390, %r6384, 8, 8;
	bfe.u32 	%r6391, %r6384, 0, 8;
	shl.b32 	%r6392, %r6391, 24;
	shl.b32 	%r6393, %r6390, 16;
	and.b32  	%r6394, %r6393, 16711680;
	or.b32  	%r6395, %r6394, %r6392;
	and.b16  	%rs421, %rs420, 255;
	mul.wide.u16 	%r6396, %rs421, 256;
	or.b32  	%r6397, %r6395, %r6396;
	bfe.u32 	%r6398, %r6384, 24, 8;
	or.b32  	%r6399, %r6397, %r6398;
	shl.b32 	%r6400, %r6388, 24;
	shl.b32 	%r6401, %r6387, 16;
	and.b32  	%r6402, %r6401, 16711680;
	or.b32  	%r6403, %r6402, %r6400;
	and.b16  	%rs422, %rs419, 255;
	mul.wide.u16 	%r6404, %rs422, 256;
	or.b32  	%r6405, %r6403, %r6404;
	bfe.u32 	%r6406, %r6385, 24, 8;
	or.b32  	%r6407, %r6405, %r6406;
	ld.local.v2.b32 	{%r6408, %r6409}, [%rd1+24];
	bfe.u32 	%r6410, %r6409, 16, 8;
	cvt.u16.u32 	%rs423, %r6410;
	bfe.u32 	%r6411, %r6409, 8, 8;
	bfe.u32 	%r6412, %r6409, 0, 8;
	bfe.u32 	%r6413, %r6408, 16, 8;
	cvt.u16.u32 	%rs424, %r6413;
	bfe.u32 	%r6414, %r6408, 8, 8;
	bfe.u32 	%r6415, %r6408, 0, 8;
	shl.b32 	%r6416, %r6415, 24;
	shl.b32 	%r6417, %r6414, 16;
	and.b32  	%r6418, %r6417, 16711680;
	or.b32  	%r6419, %r6418, %r6416;
	and.b16  	%rs425, %rs424, 255;
	mul.wide.u16 	%r6420, %rs425, 256;
	or.b32  	%r6421, %r6419, %r6420;
	bfe.u32 	%r6422, %r6408, 24, 8;
	or.b32  	%r6423, %r6421, %r6422;
	shl.b32 	%r6424, %r6412, 24;
	shl.b32 	%r6425, %r6411, 16;
	and.b32  	%r6426, %r6425, 16711680;
	or.b32  	%r6427, %r6426, %r6424;
	and.b16  	%rs426, %rs423, 255;
	mul.wide.u16 	%r6428, %rs426, 256;
	or.b32  	%r6429, %r6427, %r6428;
	bfe.u32 	%r6430, %r6409, 24, 8;
	or.b32  	%r6431, %r6429, %r6430;
	ld.local.v2.b32 	{%r6432, %r6433}, [%rd1+32];
	bfe.u32 	%r6434, %r6433, 16, 8;
	cvt.u16.u32 	%rs427, %r6434;
	bfe.u32 	%r6435, %r6433, 8, 8;
	bfe.u32 	%r6436, %r6433, 0, 8;
	bfe.u32 	%r6437, %r6432, 16, 8;
	cvt.u16.u32 	%rs428, %r6437;
	bfe.u32 	%r6438, %r6432, 8, 8;
	bfe.u32 	%r6439, %r6432, 0, 8;
	shl.b32 	%r6440, %r6439, 24;
	shl.b32 	%r6441, %r6438, 16;
	and.b32  	%r6442, %r6441, 16711680;
	or.b32  	%r6443, %r6442, %r6440;
	and.b16  	%rs429, %rs428, 255;
	mul.wide.u16 	%r6444, %rs429, 256;
	or.b32  	%r6445, %r6443, %r6444;
	bfe.u32 	%r6446, %r6432, 24, 8;
	or.b32  	%r6447, %r6445, %r6446;
	shl.b32 	%r6448, %r6436, 24;
	shl.b32 	%r6449, %r6435, 16;
	and.b32  	%r6450, %r6449, 16711680;
	or.b32  	%r6451, %r6450, %r6448;
	and.b16  	%rs430, %rs427, 255;
	mul.wide.u16 	%r6452, %rs430, 256;
	or.b32  	%r6453, %r6451, %r6452;
	bfe.u32 	%r6454, %r6433, 24, 8;
	or.b32  	%r6455, %r6453, %r6454;
	ld.local.v2.b32 	{%r6456, %r6457}, [%rd1+40];
	bfe.u32 	%r6458, %r6457, 16, 8;
	cvt.u16.u32 	%rs431, %r6458;
	bfe.u32 	%r6459, %r6457, 8, 8;
	bfe.u32 	%r6460, %r6457, 0, 8;
	bfe.u32 	%r6461, %r6456, 16, 8;
	cvt.u16.u32 	%rs432, %r6461;
	bfe.u32 	%r6462, %r6456, 8, 8;
	bfe.u32 	%r6463, %r6456, 0, 8;
	shl.b32 	%r6464, %r6463, 24;
	shl.b32 	%r6465, %r6462, 16;
	and.b32  	%r6466, %r6465, 16711680;
	or.b32  	%r6467, %r6466, %r6464;
	and.b16  	%rs433, %rs432, 255;
	mul.wide.u16 	%r6468, %rs433, 256;
	or.b32  	%r6469, %r6467, %r6468;
	bfe.u32 	%r6470, %r6456, 24, 8;
	or.b32  	%r6471, %r6469, %r6470;
	shl.b32 	%r6472, %r6460, 24;
	shl.b32 	%r6473, %r6459, 16;
	and.b32  	%r6474, %r6473, 16711680;
	or.b32  	%r6475, %r6474, %r6472;
	and.b16  	%rs434, %rs431, 255;
	mul.wide.u16 	%r6476, %rs434, 256;
	or.b32  	%r6477, %r6475, %r6476;
	bfe.u32 	%r6478, %r6457, 24, 8;
	or.b32  	%r6479, %r6477, %r6478;
	ld.local.v2.b32 	{%r6480, %r6481}, [%rd1+48];
	bfe.u32 	%r6482, %r6481, 16, 8;
	cvt.u16.u32 	%rs435, %r6482;
	bfe.u32 	%r6483, %r6481, 8, 8;
	bfe.u32 	%r6484, %r6481, 0, 8;
	bfe.u32 	%r6485, %r6480, 16, 8;
	cvt.u16.u32 	%rs436, %r6485;
	bfe.u32 	%r6486, %r6480, 8, 8;
	bfe.u32 	%r6487, %r6480, 0, 8;
	shl.b32 	%r6488, %r6487, 24;
	shl.b32 	%r6489, %r6486, 16;
	and.b32  	%r6490, %r6489, 16711680;
	or.b32  	%r6491, %r6490, %r6488;
	and.b16  	%rs437, %rs436, 255;
	mul.wide.u16 	%r6492, %rs437, 256;
	or.b32  	%r6493, %r6491, %r6492;
	bfe.u32 	%r6494, %r6480, 24, 8;
	or.b32  	%r6495, %r6493, %r6494;
	shl.b32 	%r6496, %r6484, 24;
	shl.b32 	%r6497, %r6483, 16;
	and.b32  	%r6498, %r6497, 16711680;
	or.b32  	%r6499, %r6498, %r6496;
	and.b16  	%rs438, %rs435, 255;
	mul.wide.u16 	%r6500, %rs438, 256;
	or.b32  	%r6501, %r6499, %r6500;
	bfe.u32 	%r6502, %r6481, 24, 8;
	or.b32  	%r6503, %r6501, %r6502;
	{ .reg .b32 tmp; mov.b64 {tmp, %r6504}, %rd281; }
	and.b32  	%r6505, %r6504, -16777216;
	cvt.u32.u64 	%r6506, %rd287;
	shl.b32 	%r6507, %r6506, 16;
	and.b32  	%r6508, %r6507, 16711680;
	or.b32  	%r6509, %r6508, %r6505;
	cvt.u32.u64 	%r6510, %rd286;
	shl.b32 	%r6511, %r6510, 8;
	and.b32  	%r6512, %r6511, 65280;
	or.b32  	%r6513, %r6509, %r6512;
	and.b32  	%r6514, %r6504, 255;
	or.b32  	%r6515, %r6513, %r6514;
	shl.b32 	%r6516, %r6332, 24;
	shl.b32 	%r6517, %r6333, 16;
	and.b32  	%r6518, %r6517, 16711680;
	or.b32  	%r6519, %r6518, %r6516;
	shl.b32 	%r6520, %r6329, 8;
	and.b32  	%r6521, %r6520, 65280;
	or.b32  	%r6522, %r6519, %r6521;
	and.b32  	%r6523, %r6330, 255;
	or.b32  	%r6524, %r6522, %r6523;
	xor.b32  	%r6525, %r6447, %r6503;
	xor.b32  	%r6526, %r6525, %r6375;
	xor.b32  	%r6527, %r6526, %r6351;
	shf.l.wrap.b32 	%r6528, %r6527, %r6527, 1;
	xor.b32  	%r6529, %r6455, %r6515;
	xor.b32  	%r6530, %r6529, %r6383;
	xor.b32  	%r6531, %r6530, %r6359;
	shf.l.wrap.b32 	%r6532, %r6531, %r6531, 1;
	xor.b32  	%r6533, %r6471, %r6524;
	xor.b32  	%r6534, %r6533, %r6399;
	xor.b32  	%r6535, %r6534, %r6375;
	shf.l.wrap.b32 	%r6536, %r6535, %r6535, 1;
	xor.b32  	%r6537, %r6479, %r6528;
	xor.b32  	%r6538, %r6537, %r6407;
	xor.b32  	%r6539, %r6538, %r6383;
	shf.l.wrap.b32 	%r6540, %r6539, %r6539, 1;
	xor.b32  	%r6541, %r6495, %r6532;
	xor.b32  	%r6542, %r6541, %r6423;
	xor.b32  	%r6543, %r6542, %r6399;
	shf.l.wrap.b32 	%r6544, %r6543, %r6543, 1;
	xor.b32  	%r6545, %r6503, %r6536;
	xor.b32  	%r6546, %r6545, %r6431;
	xor.b32  	%r6547, %r6546, %r6407;
	shf.l.wrap.b32 	%r6548, %r6547, %r6547, 1;
	xor.b32  	%r6549, %r6515, %r6540;
	xor.b32  	%r6550, %r6549, %r6447;
	xor.b32  	%r6551, %r6550, %r6423;
	shf.l.wrap.b32 	%r6552, %r6551, %r6551, 1;
	xor.b32  	%r6553, %r6524, %r6544;
	xor.b32  	%r6554, %r6553, %r6455;
	xor.b32  	%r6555, %r6554, %r6431;
	shf.l.wrap.b32 	%r6556, %r6555, %r6555, 1;
	xor.b32  	%r6557, %r6528, %r6548;
	xor.b32  	%r6558, %r6557, %r6471;
	xor.b32  	%r6559, %r6558, %r6447;
	shf.l.wrap.b32 	%r6560, %r6559, %r6559, 1;
	xor.b32  	%r6561, %r6532, %r6552;
	xor.b32  	%r6562, %r6561, %r6479;
	xor.b32  	%r6563, %r6562, %r6455;
	shf.l.wrap.b32 	%r6564, %r6563, %r6563, 1;
	xor.b32  	%r6565, %r6536, %r6556;
	xor.b32  	%r6566, %r6565, %r6495;
	xor.b32  	%r6567, %r6566, %r6471;
	shf.l.wrap.b32 	%r6568, %r6567, %r6567, 1;
	xor.b32  	%r6569, %r6540, %r6560;
	xor.b32  	%r6570, %r6569, %r6503;
	xor.b32  	%r6571, %r6570, %r6479;
	shf.l.wrap.b32 	%r6572, %r6571, %r6571, 1;
	xor.b32  	%r6573, %r6544, %r6564;
	xor.b32  	%r6574, %r6573, %r6515;
	xor.b32  	%r6575, %r6574, %r6495;
	shf.l.wrap.b32 	%r6576, %r6575, %r6575, 1;
	xor.b32  	%r6577, %r6548, %r6568;
	xor.b32  	%r6578, %r6577, %r6524;
	xor.b32  	%r6579, %r6578, %r6503;
	shf.l.wrap.b32 	%r6580, %r6579, %r6579, 1;
	xor.b32  	%r6581, %r6552, %r6572;
	xor.b32  	%r6582, %r6581, %r6528;
	xor.b32  	%r6583, %r6582, %r6515;
	shf.l.wrap.b32 	%r6584, %r6583, %r6583, 1;
	xor.b32  	%r6585, %r6556, %r6576;
	xor.b32  	%r6586, %r6585, %r6532;
	xor.b32  	%r6587, %r6586, %r6524;
	shf.l.wrap.b32 	%r6588, %r6587, %r6587, 1;
	xor.b32  	%r6589, %r6560, %r6580;
	xor.b32  	%r6590, %r6589, %r6536;
	xor.b32  	%r6591, %r6590, %r6528;
	shf.l.wrap.b32 	%r6592, %r6591, %r6591, 1;
	xor.b32  	%r6593, %r6564, %r6584;
	xor.b32  	%r6594, %r6593, %r6540;
	xor.b32  	%r6595, %r6594, %r6532;
	shf.l.wrap.b32 	%r6596, %r6595, %r6595, 1;
	xor.b32  	%r6597, %r6568, %r6588;
	xor.b32  	%r6598, %r6597, %r6544;
	xor.b32  	%r6599, %r6598, %r6536;
	shf.l.wrap.b32 	%r6600, %r6599, %r6599, 1;
	xor.b32  	%r6601, %r6572, %r6592;
	xor.b32  	%r6602, %r6601, %r6548;
	xor.b32  	%r6603, %r6602, %r6540;
	shf.l.wrap.b32 	%r6604, %r6603, %r6603, 1;
	xor.b32  	%r6605, %r6576, %r6596;
	xor.b32  	%r6606, %r6605, %r6552;
	xor.b32  	%r6607, %r6606, %r6544;
	shf.l.wrap.b32 	%r6608, %r6607, %r6607, 1;
	xor.b32  	%r6609, %r6580, %r6600;
	xor.b32  	%r6610, %r6609, %r6556;
	xor.b32  	%r6611, %r6610, %r6548;
	shf.l.wrap.b32 	%r6612, %r6611, %r6611, 1;
	xor.b32  	%r6613, %r6584, %r6604;
	xor.b32  	%r6614, %r6613, %r6560;
	xor.b32  	%r6615, %r6614, %r6552;
	shf.l.wrap.b32 	%r6616, %r6615, %r6615, 1;
	xor.b32  	%r6617, %r6588, %r6608;
	xor.b32  	%r6618, %r6617, %r6564;
	xor.b32  	%r6619, %r6618, %r6556;
	shf.l.wrap.b32 	%r6620, %r6619, %r6619, 1;
	xor.b32  	%r6621, %r6592, %r6612;
	xor.b32  	%r6622, %r6621, %r6568;
	xor.b32  	%r6623, %r6622, %r6560;
	shf.l.wrap.b32 	%r6624, %r6623, %r6623, 1;
	xor.b32  	%r6625, %r6596, %r6616;
	xor.b32  	%r6626, %r6625, %r6572;
	xor.b32  	%r6627, %r6626, %r6564;
	shf.l.wrap.b32 	%r6628, %r6627, %r6627, 1;
	xor.b32  	%r6629, %r6600, %r6620;
	xor.b32  	%r6630, %r6629, %r6576;
	xor.b32  	%r6631, %r6630, %r6568;
	shf.l.wrap.b32 	%r6632, %r6631, %r6631, 1;
	xor.b32  	%r6633, %r6604, %r6624;
	xor.b32  	%r6634, %r6633, %r6580;
	xor.b32  	%r6635, %r6634, %r6572;
	shf.l.wrap.b32 	%r6636, %r6635, %r6635, 1;
	xor.b32  	%r6637, %r6608, %r6628;
	xor.b32  	%r6638, %r6637, %r6584;
	xor.b32  	%r6639, %r6638, %r6576;
	shf.l.wrap.b32 	%r6640, %r6639, %r6639, 1;
	xor.b32  	%r6641, %r6612, %r6632;
	xor.b32  	%r6642, %r6641, %r6588;
	xor.b32  	%r6643, %r6642, %r6580;
	shf.l.wrap.b32 	%r6644, %r6643, %r6643, 1;
	xor.b32  	%r6645, %r6616, %r6636;
	xor.b32  	%r6646, %r6645, %r6592;
	xor.b32  	%r6647, %r6646, %r6584;
	shf.l.wrap.b32 	%r6648, %r6647, %r6647, 1;
	xor.b32  	%r6649, %r6620, %r6640;
	xor.b32  	%r6650, %r6649, %r6596;
	xor.b32  	%r6651, %r6650, %r6588;
	shf.l.wrap.b32 	%r6652, %r6651, %r6651, 1;
	xor.b32  	%r6653, %r6624, %r6644;
	xor.b32  	%r6654, %r6653, %r6600;
	xor.b32  	%r6655, %r6654, %r6592;
	shf.l.wrap.b32 	%r6656, %r6655, %r6655, 1;
	xor.b32  	%r6657, %r6628, %r6648;
	xor.b32  	%r6658, %r6657, %r6604;
	xor.b32  	%r6659, %r6658, %r6596;
	shf.l.wrap.b32 	%r6660, %r6659, %r6659, 1;
	xor.b32  	%r6661, %r6632, %r6652;
	xor.b32  	%r6662, %r6661, %r6608;
	xor.b32  	%r6663, %r6662, %r6600;
	shf.l.wrap.b32 	%r6664, %r6663, %r6663, 1;
	xor.b32  	%r6665, %r6636, %r6656;
	xor.b32  	%r6666, %r6665, %r6612;
	xor.b32  	%r6667, %r6666, %r6604;
	shf.l.wrap.b32 	%r6668, %r6667, %r6667, 1;
	xor.b32  	%r6669, %r6640, %r6660;
	xor.b32  	%r6670, %r6669, %r6616;
	xor.b32  	%r6671, %r6670, %r6608;
	shf.l.wrap.b32 	%r6672, %r6671, %r6671, 1;
	xor.b32  	%r6673, %r6644, %r6664;
	xor.b32  	%r6674, %r6673, %r6620;
	xor.b32  	%r6675, %r6674, %r6612;
	shf.l.wrap.b32 	%r6676, %r6675, %r6675, 1;
	xor.b32  	%r6677, %r6648, %r6668;
	xor.b32  	%r6678, %r6677, %r6624;
	xor.b32  	%r6679, %r6678, %r6616;
	shf.l.wrap.b32 	%r6680, %r6679, %r6679, 1;
	xor.b32  	%r6681, %r6652, %r6672;
	xor.b32  	%r6682, %r6681, %r6628;
	xor.b32  	%r6683, %r6682, %r6620;
	shf.l.wrap.b32 	%r6684, %r6683, %r6683, 1;
	xor.b32  	%r6685, %r6656, %r6676;
	xor.b32  	%r6686, %r6685, %r6632;
	xor.b32  	%r6687, %r6686, %r6624;
	shf.l.wrap.b32 	%r6688, %r6687, %r6687, 1;
	xor.b32  	%r6689, %r6660, %r6680;
	xor.b32  	%r6690, %r6689, %r6636;
	xor.b32  	%r6691, %r6690, %r6628;
	shf.l.wrap.b32 	%r6692, %r6691, %r6691, 1;
	xor.b32  	%r6693, %r6664, %r6684;
	xor.b32  	%r6694, %r6693, %r6640;
	xor.b32  	%r6695, %r6694, %r6632;
	shf.l.wrap.b32 	%r6696, %r6695, %r6695, 1;
	xor.b32  	%r6697, %r6668, %r6688;
	xor.b32  	%r6698, %r6697, %r6644;
	xor.b32  	%r6699, %r6698, %r6636;
	shf.l.wrap.b32 	%r6700, %r6699, %r6699, 1;
	xor.b32  	%r6701, %r6672, %r6692;
	xor.b32  	%r6702, %r6701, %r6648;
	xor.b32  	%r6703, %r6702, %r6640;
	shf.l.wrap.b32 	%r6704, %r6703, %r6703, 1;
	xor.b32  	%r6705, %r6676, %r6696;
	xor.b32  	%r6706, %r6705, %r6652;
	xor.b32  	%r6707, %r6706, %r6644;
	shf.l.wrap.b32 	%r6708, %r6707, %r6707, 1;
	xor.b32  	%r6709, %r6680, %r6700;
	xor.b32  	%r6710, %r6709, %r6656;
	xor.b32  	%r6711, %r6710, %r6648;
	shf.l.wrap.b32 	%r6712, %r6711, %r6711, 1;
	xor.b32  	%r6713, %r6684, %r6704;
	xor.b32  	%r6714, %r6713, %r6660;
	xor.b32  	%r6715, %r6714, %r6652;
	shf.l.wrap.b32 	%r6716, %r6715, %r6715, 1;
	xor.b32  	%r6717, %r6688, %r6708;
	xor.b32  	%r6718, %r6717, %r6664;
	xor.b32  	%r6719, %r6718, %r6656;
	shf.l.wrap.b32 	%r6720, %r6719, %r6719, 1;
	xor.b32  	%r6721, %r6692, %r6712;
	xor.b32  	%r6722, %r6721, %r6668;
	xor.b32  	%r6723, %r6722, %r6660;
	shf.l.wrap.b32 	%r6724, %r6723, %r6723, 1;
	xor.b32  	%r6725, %r6696, %r6716;
	xor.b32  	%r6726, %r6725, %r6672;
	xor.b32  	%r6727, %r6726, %r6664;
	shf.l.wrap.b32 	%r6728, %r6727, %r6727, 1;
	xor.b32  	%r6729, %r6700, %r6720;
	xor.b32  	%r6730, %r6729, %r6676;
	xor.b32  	%r6731, %r6730, %r6668;
	shf.l.wrap.b32 	%r6732, %r6731, %r6731, 1;
	xor.b32  	%r6733, %r6704, %r6724;
	xor.b32  	%r6734, %r6733, %r6680;
	xor.b32  	%r6735, %r6734, %r6672;
	shf.l.wrap.b32 	%r6736, %r6735, %r6735, 1;
	xor.b32  	%r6737, %r6708, %r6728;
	xor.b32  	%r6738, %r6737, %r6684;
	xor.b32  	%r6739, %r6738, %r6676;
	shf.l.wrap.b32 	%r6740, %r6739, %r6739, 1;
	xor.b32  	%r6741, %r6712, %r6732;
	xor.b32  	%r6742, %r6741, %r6688;
	xor.b32  	%r6743, %r6742, %r6680;
	shf.l.wrap.b32 	%r6744, %r6743, %r6743, 1;
	xor.b32  	%r6745, %r6716, %r6736;
	xor.b32  	%r6746, %r6745, %r6692;
	xor.b32  	%r6747, %r6746, %r6684;
	shf.l.wrap.b32 	%r6748, %r6747, %r6747, 1;
	xor.b32  	%r6749, %r6720, %r6740;
	xor.b32  	%r6750, %r6749, %r6696;
	xor.b32  	%r6751, %r6750, %r6688;
	shf.l.wrap.b32 	%r6752, %r6751, %r6751, 1;
	xor.b32  	%r6753, %r6724, %r6744;
	xor.b32  	%r6754, %r6753, %r6700;
	xor.b32  	%r6755, %r6754, %r6692;
	shf.l.wrap.b32 	%r6756, %r6755, %r6755, 1;
	xor.b32  	%r6757, %r6728, %r6748;
	xor.b32  	%r6758, %r6757, %r6704;
	xor.b32  	%r6759, %r6758, %r6696;
	shf.l.wrap.b32 	%r6760, %r6759, %r6759, 1;
	xor.b32  	%r6761, %r6732, %r6752;
	xor.b32  	%r6762, %r6761, %r6708;
	xor.b32  	%r6763, %r6762, %r6700;
	shf.l.wrap.b32 	%r6764, %r6763, %r6763, 1;
	xor.b32  	%r6765, %r6736, %r6756;
	xor.b32  	%r6766, %r6765, %r6712;
	xor.b32  	%r6767, %r6766, %r6704;
	shf.l.wrap.b32 	%r6768, %r6767, %r6767, 1;
	xor.b32  	%r6769, %r6740, %r6760;
	xor.b32  	%r6770, %r6769, %r6716;
	xor.b32  	%r6771, %r6770, %r6708;
	shf.l.wrap.b32 	%r6772, %r6771, %r6771, 1;
	xor.b32  	%r6773, %r6744, %r6764;
	xor.b32  	%r6774, %r6773, %r6720;
	xor.b32  	%r6775, %r6774, %r6712;
	shf.l.wrap.b32 	%r6776, %r6775, %r6775, 1;
	xor.b32  	%r6777, %r6748, %r6768;
	xor.b32  	%r6778, %r6777, %r6724;
	xor.b32  	%r6779, %r6778, %r6716;
	shf.l.wrap.b32 	%r6780, %r6779, %r6779, 1;
	ld.local.v2.u32 	{%r6781, %r6782}, [%rd1+96];
	ld.local.v2.u32 	{%r6783, %r6784}, [%rd1+88];
	ld.local.v2.u32 	{%r6785, %r6786}, [%rd1+80];
	shf.l.wrap.b32 	%r6787, %r6785, %r6785, 5;
	and.b32  	%r6788, %r6786, %r6783;
	not.b32 	%r6789, %r6786;
	and.b32  	%r6790, %r6784, %r6789;
	or.b32  	%r6791, %r6788, %r6790;
	add.s32 	%r6792, %r6791, %r6781;
	add.s32 	%r6793, %r6792, %r6787;
	add.s32 	%r6794, %r6793, %r6782;
	add.s32 	%r6795, %r6794, %r6351;
	shf.l.wrap.b32 	%r6796, %r6786, %r6786, 30;
	shf.l.wrap.b32 	%r6797, %r6795, %r6795, 5;
	and.b32  	%r6798, %r6785, %r6796;
	not.b32 	%r6799, %r6785;
	and.b32  	%r6800, %r6783, %r6799;
	or.b32  	%r6801, %r6798, %r6800;
	add.s32 	%r6802, %r6801, %r6784;
	add.s32 	%r6803, %r6802, %r6797;
	add.s32 	%r6804, %r6803, %r6782;
	add.s32 	%r6805, %r6804, %r6359;
	shf.l.wrap.b32 	%r6806, %r6785, %r6785, 30;
	shf.l.wrap.b32 	%r6807, %r6805, %r6805, 5;
	and.b32  	%r6808, %r6795, %r6806;
	not.b32 	%r6809, %r6795;
	and.b32  	%r6810, %r6796, %r6809;
	or.b32  	%r6811, %r6808, %r6810;
	add.s32 	%r6812, %r6811, %r6783;
	add.s32 	%r6813, %r6812, %r6807;
	add.s32 	%r6814, %r6813, %r6782;
	add.s32 	%r6815, %r6814, %r6375;
	shf.l.wrap.b32 	%r6816, %r6795, %r6795, 30;
	shf.l.wrap.b32 	%r6817, %r6815, %r6815, 5;
	and.b32  	%r6818, %r6805, %r6816;
	not.b32 	%r6819, %r6805;
	and.b32  	%r6820, %r6806, %r6819;
	or.b32  	%r6821, %r6818, %r6820;
	add.s32 	%r6822, %r6821, %r6796;
	add.s32 	%r6823, %r6822, %r6817;
	add.s32 	%r6824, %r6823, %r6782;
	add.s32 	%r6825, %r6824, %r6383;
	shf.l.wrap.b32 	%r6826, %r6805, %r6805, 30;
	shf.l.wrap.b32 	%r6827, %r6825, %r6825, 5;
	and.b32  	%r6828, %r6815, %r6826;
	not.b32 	%r6829, %r6815;
	and.b32  	%r6830, %r6816, %r6829;
	or.b32  	%r6831, %r6828, %r6830;
	add.s32 	%r6832, %r6831, %r6806;
	add.s32 	%r6833, %r6832, %r6827;
	add.s32 	%r6834, %r6833, %r6782;
	add.s32 	%r6835, %r6834, %r6399;
	shf.l.wrap.b32 	%r6836, %r6815, %r6815, 30;
	shf.l.wrap.b32 	%r6837, %r6835, %r6835, 5;
	and.b32  	%r6838, %r6825, %r6836;
	not.b32 	%r6839, %r6825;
	and.b32  	%r6840, %r6826, %r6839;
	or.b32  	%r6841, %r6838, %r6840;
	add.s32 	%r6842, %r6841, %r6816;
	add.s32 	%r6843, %r6842, %r6837;
	add.s32 	%r6844, %r6843, %r6782;
	add.s32 	%r6845, %r6844, %r6407;
	shf.l.wrap.b32 	%r6846, %r6825, %r6825, 30;
	shf.l.wrap.b32 	%r6847, %r6845, %r6845, 5;
	and.b32  	%r6848, %r6835, %r6846;
	not.b32 	%r6849, %r6835;
	and.b32  	%r6850, %r6836, %r6849;
	or.b32  	%r6851, %r6848, %r6850;
	add.s32 	%r6852, %r6851, %r6826;
	add.s32 	%r6853, %r6852, %r6847;
	add.s32 	%r6854, %r6853, %r6782;
	add.s32 	%r6855, %r6854, %r6423;
	shf.l.wrap.b32 	%r6856, %r6835, %r6835, 30;
	shf.l.wrap.b32 	%r6857, %r6855, %r6855, 5;
	and.b32  	%r6858, %r6845, %r6856;
	not.b32 	%r6859, %r6845;
	and.b32  	%r6860, %r6846, %r6859;
	or.b32  	%r6861, %r6858, %r6860;
	add.s32 	%r6862, %r6861, %r6836;
	add.s32 	%r6863, %r6862, %r6857;
	add.s32 	%r6864, %r6863, %r6782;
	add.s32 	%r6865, %r6864, %r6431;
	shf.l.wrap.b32 	%r6866, %r6845, %r6845, 30;
	shf.l.wrap.b32 	%r6867, %r6865, %r6865, 5;
	and.b32  	%r6868, %r6855, %r6866;
	not.b32 	%r6869, %r6855;
	and.b32  	%r6870, %r6856, %r6869;
	or.b32  	%r6871, %r6868, %r6870;
	add.s32 	%r6872, %r6871, %r6846;
	add.s32 	%r6873, %r6872, %r6867;
	add.s32 	%r6874, %r6873, %r6782;
	add.s32 	%r6875, %r6874, %r6447;
	shf.l.wrap.b32 	%r6876, %r6855, %r6855, 30;
	shf.l.wrap.b32 	%r6877, %r6875, %r6875, 5;
	and.b32  	%r6878, %r6865, %r6876;
	not.b32 	%r6879, %r6865;
	and.b32  	%r6880, %r6866, %r6879;
	or.b32  	%r6881, %r6878, %r6880;
	add.s32 	%r6882, %r6881, %r6856;
	add.s32 	%r6883, %r6882, %r6877;
	add.s32 	%r6884, %r6883, %r6782;
	add.s32 	%r6885, %r6884, %r6455;
	shf.l.wrap.b32 	%r6886, %r6865, %r6865, 30;
	shf.l.wrap.b32 	%r6887, %r6885, %r6885, 5;
	and.b32  	%r6888, %r6875, %r6886;
	not.b32 	%r6889, %r6875;
	and.b32  	%r6890, %r6876, %r6889;
	or.b32  	%r6891, %r6888, %r6890;
	add.s32 	%r6892, %r6891, %r6866;
	add.s32 	%r6893, %r6892, %r6887;
	add.s32 	%r6894, %r6893, %r6782;
	add.s32 	%r6895, %r6894, %r6471;
	shf.l.wrap.b32 	%r6896, %r6875, %r6875, 30;
	shf.l.wrap.b32 	%r6897, %r6895, %r6895, 5;
	and.b32  	%r6898, %r6885, %r6896;
	not.b32 	%r6899, %r6885;
	and.b32  	%r6900, %r6886, %r6899;
	or.b32  	%r6901, %r6898, %r6900;
	add.s32 	%r6902, %r6901, %r6876;
	add.s32 	%r6903, %r6902, %r6897;
	add.s32 	%r6904, %r6903, %r6782;
	add.s32 	%r6905, %r6904, %r6479;
	shf.l.wrap.b32 	%r6906, %r6885, %r6885, 30;
	shf.l.wrap.b32 	%r6907, %r6905, %r6905, 5;
	and.b32  	%r6908, %r6895, %r6906;
	not.b32 	%r6909, %r6895;
	and.b32  	%r6910, %r6896, %r6909;
	or.b32  	%r6911, %r6908, %r6910;
	add.s32 	%r6912, %r6911, %r6886;
	add.s32 	%r6913, %r6912, %r6907;
	add.s32 	%r6914, %r6913, %r6782;
	add.s32 	%r6915, %r6914, %r6495;
	shf.l.wrap.b32 	%r6916, %r6895, %r6895, 30;
	shf.l.wrap.b32 	%r6917, %r6915, %r6915, 5;
	and.b32  	%r6918, %r6905, %r6916;
	not.b32 	%r6919, %r6905;
	and.b32  	%r6920, %r6906, %r6919;
	or.b32  	%r6921, %r6918, %r6920;
	add.s32 	%r6922, %r6921, %r6896;
	add.s32 	%r6923, %r6922, %r6917;
	add.s32 	%r6924, %r6923, %r6782;
	add.s32 	%r6925, %r6924, %r6503;
	shf.l.wrap.b32 	%r6926, %r6905, %r6905, 30;
	shf.l.wrap.b32 	%r6927, %r6925, %r6925, 5;
	and.b32  	%r6928, %r6915, %r6926;
	not.b32 	%r6929, %r6915;
	and.b32  	%r6930, %r6916, %r6929;
	or.b32  	%r6931, %r6928, %r6930;
	add.s32 	%r6932, %r6931, %r6906;
	add.s32 	%r6933, %r6932, %r6927;
	add.s32 	%r6934, %r6933, %r6782;
	add.s32 	%r6935, %r6934, %r6515;
	shf.l.wrap.b32 	%r6936, %r6915, %r6915, 30;
	shf.l.wrap.b32 	%r6937, %r6935, %r6935, 5;
	and.b32  	%r6938, %r6925, %r6936;
	not.b32 	%r6939, %r6925;
	and.b32  	%r6940, %r6926, %r6939;
	or.b32  	%r6941, %r6938, %r6940;
	add.s32 	%r6942, %r6941, %r6916;
	add.s32 	%r6943, %r6942, %r6937;
	add.s32 	%r6944, %r6943, %r6782;
	add.s32 	%r6945, %r6944, %r6524;
	shf.l.wrap.b32 	%r6946, %r6925, %r6925, 30;
	shf.l.wrap.b32 	%r6947, %r6945, %r6945, 5;
	and.b32  	%r6948, %r6935, %r6946;
	not.b32 	%r6949, %r6935;
	and.b32  	%r6950, %r6936, %r6949;
	or.b32  	%r6951, %r6948, %r6950;
	add.s32 	%r6952, %r6951, %r6926;
	add.s32 	%r6953, %r6952, %r6947;
	add.s32 	%r6954, %r6953, %r6782;
	add.s32 	%r6955, %r6954, %r6528;
	shf.l.wrap.b32 	%r6956, %r6935, %r6935, 30;
	shf.l.wrap.b32 	%r6957, %r6955, %r6955, 5;
	and.b32  	%r6958, %r6945, %r6956;
	not.b32 	%r6959, %r6945;
	and.b32  	%r6960, %r6946, %r6959;
	or.b32  	%r6961, %r6958, %r6960;
	add.s32 	%r6962, %r6961, %r6936;
	add.s32 	%r6963, %r6962, %r6957;
	add.s32 	%r6964, %r6963, %r6782;
	add.s32 	%r6965, %r6964, %r6532;
	shf.l.wrap.b32 	%r6966, %r6945, %r6945, 30;
	shf.l.wrap.b32 	%r6967, %r6965, %r6965, 5;
	and.b32  	%r6968, %r6955, %r6966;
	not.b32 	%r6969, %r6955;
	and.b32  	%r6970, %r6956, %r6969;
	or.b32  	%r6971, %r6968, %r6970;
	add.s32 	%r6972, %r6971, %r6946;
	add.s32 	%r6973, %r6972, %r6967;
	add.s32 	%r6974, %r6973, %r6782;
	add.s32 	%r6975, %r6974, %r6536;
	shf.l.wrap.b32 	%r6976, %r6955, %r6955, 30;
	shf.l.wrap.b32 	%r6977, %r6975, %r6975, 5;
	and.b32  	%r6978, %r6965, %r6976;
	not.b32 	%r6979, %r6965;
	and.b32  	%r6980, %r6966, %r6979;
	or.b32  	%r6981, %r6978, %r6980;
	add.s32 	%r6982, %r6981, %r6956;
	add.s32 	%r6983, %r6982, %r6977;
	add.s32 	%r6984, %r6983, %r6782;
	add.s32 	%r6985, %r6984, %r6540;
	shf.l.wrap.b32 	%r6986, %r6965, %r6965, 30;
	ld.local.v2.u32 	{%r6987, %r6988}, [%rd1+104];
	shf.l.wrap.b32 	%r6989, %r6985, %r6985, 5;
	xor.b32  	%r6990, %r6986, %r6976;
	xor.b32  	%r6991, %r6990, %r6975;
	add.s32 	%r6992, %r6991, %r6966;
	add.s32 	%r6993, %r6992, %r6989;
	add.s32 	%r6994, %r6993, %r6987;
	add.s32 	%r6995, %r6994, %r6544;
	shf.l.wrap.b32 	%r6996, %r6975, %r6975, 30;
	shf.l.wrap.b32 	%r6997, %r6995, %r6995, 5;
	xor.b32  	%r6998, %r6996, %r6986;
	xor.b32  	%r6999, %r6998, %r6985;
	add.s32 	%r7000, %r6999, %r6976;
	add.s32 	%r7001, %r7000, %r6997;
	add.s32 	%r7002, %r7001, %r6987;
	add.s32 	%r7003, %r7002, %r6548;
	shf.l.wrap.b32 	%r7004, %r6985, %r6985, 30;
	shf.l.wrap.b32 	%r7005, %r7003, %r7003, 5;
	xor.b32  	%r7006, %r7004, %r6996;
	xor.b32  	%r7007, %r7006, %r6995;
	add.s32 	%r7008, %r7007, %r6986;
	add.s32 	%r7009, %r7008, %r7005;
	add.s32 	%r7010, %r7009, %r6987;
	add.s32 	%r7011, %r7010, %r6552;
	shf.l.wrap.b32 	%r7012, %r6995, %r6995, 30;
	shf.l.wrap.b32 	%r7013, %r7011, %r7011, 5;
	xor.b32  	%r7014, %r7012, %r7004;
	xor.b32  	%r7015, %r7014, %r7003;
	add.s32 	%r7016, %r7015, %r6996;
	add.s32 	%r7017, %r7016, %r7013;
	add.s32 	%r7018, %r7017, %r6987;
	add.s32 	%r7019, %r7018, %r6556;
	shf.l.wrap.b32 	%r7020, %r7003, %r7003, 30;
	shf.l.wrap.b32 	%r7021, %r7019, %r7019, 5;
	xor.b32  	%r7022, %r7020, %r7012;
	xor.b32  	%r7023, %r7022, %r7011;
	add.s32 	%r7024, %r7023, %r7004;
	add.s32 	%r7025, %r7024, %r7021;
	add.s32 	%r7026, %r7025, %r6987;
	add.s32 	%r7027, %r7026, %r6560;
	shf.l.wrap.b32 	%r7028, %r7011, %r7011, 30;
	shf.l.wrap.b32 	%r7029, %r7027, %r7027, 5;
	xor.b32  	%r7030, %r7028, %r7020;
	xor.b32  	%r7031, %r7030, %r7019;
	add.s32 	%r7032, %r7031, %r7012;
	add.s32 	%r7033, %r7032, %r7029;
	add.s32 	%r7034, %r7033, %r6987;
	add.s32 	%r7035, %r7034, %r6564;
	shf.l.wrap.b32 	%r7036, %r7019, %r7019, 30;
	shf.l.wrap.b32 	%r7037, %r7035, %r7035, 5;
	xor.b32  	%r7038, %r7036, %r7028;
	xor.b32  	%r7039, %r7038, %r7027;
	add.s32 	%r7040, %r7039, %r7020;
	add.s32 	%r7041, %r7040, %r7037;
	add.s32 	%r7042, %r7041, %r6987;
	add.s32 	%r7043, %r7042, %r6568;
	shf.l.wrap.b32 	%r7044, %r7027, %r7027, 30;
	shf.l.wrap.b32 	%r7045, %r7043, %r7043, 5;
	xor.b32  	%r7046, %r7044, %r7036;
	xor.b32  	%r7047, %r7046, %r7035;
	add.s32 	%r7048, %r7047, %r7028;
	add.s32 	%r7049, %r7048, %r7045;
	add.s32 	%r7050, %r7049, %r6987;
	add.s32 	%r7051, %r7050, %r6572;
	shf.l.wrap.b32 	%r7052, %r7035, %r7035, 30;
	shf.l.wrap.b32 	%r7053, %r7051, %r7051, 5;
	xor.b32  	%r7054, %r7052, %r7044;
	xor.b32  	%r7055, %r7054, %r7043;
	add.s32 	%r7056, %r7055, %r7036;
	add.s32 	%r7057, %r7056, %r7053;
	add.s32 	%r7058, %r7057, %r6987;
	add.s32 	%r7059, %r7058, %r6576;
	shf.l.wrap.b32 	%r7060, %r7043, %r7043, 30;
	shf.l.wrap.b32 	%r7061, %r7059, %r7059, 5;
	xor.b32  	%r7062, %r7060, %r7052;
	xor.b32  	%r7063, %r7062, %r7051;
	add.s32 	%r7064, %r7063, %r7044;
	add.s32 	%r7065, %r7064, %r7061;
	add.s32 	%r7066, %r7065, %r6987;
	add.s32 	%r7067, %r7066, %r6580;
	shf.l.wrap.b32 	%r7068, %r7051, %r7051, 30;
	shf.l.wrap.b32 	%r7069, %r7067, %r7067, 5;
	xor.b32  	%r7070, %r7068, %r7060;
	xor.b32  	%r7071, %r7070, %r7059;
	add.s32 	%r7072, %r7071, %r7052;
	add.s32 	%r7073, %r7072, %r7069;
	add.s32 	%r7074, %r7073, %r6987;
	add.s32 	%r7075, %r7074, %r6584;
	shf.l.wrap.b32 	%r7076, %r7059, %r7059, 30;
	shf.l.wrap.b32 	%r7077, %r7075, %r7075, 5;
	xor.b32  	%r7078, %r7076, %r7068;
	xor.b32  	%r7079, %r7078, %r7067;
	add.s32 	%r7080, %r7079, %r7060;
	add.s32 	%r7081, %r7080, %r7077;
	add.s32 	%r7082, %r7081, %r6987;
	add.s32 	%r7083, %r7082, %r6588;
	shf.l.wrap.b32 	%r7084, %r7067, %r7067, 30;
	shf.l.wrap.b32 	%r7085, %r7083, %r7083, 5;
	xor.b32  	%r7086, %r7084, %r7076;
	xor.b32  	%r7087, %r7086, %r7075;
	add.s32 	%r7088, %r7087, %r7068;
	add.s32 	%r7089, %r7088, %r7085;
	add.s32 	%r7090, %r7089, %r6987;
	add.s32 	%r7091, %r7090, %r6592;
	shf.l.wrap.b32 	%r7092, %r7075, %r7075, 30;
	shf.l.wrap.b32 	%r7093, %r7091, %r7091, 5;
	xor.b32  	%r7094, %r7092, %r7084;
	xor.b32  	%r7095, %r7094, %r7083;
	add.s32 	%r7096, %r7095, %r7076;
	add.s32 	%r7097, %r7096, %r7093;
	add.s32 	%r7098, %r7097, %r6987;
	add.s32 	%r7099, %r7098, %r6596;
	shf.l.wrap.b32 	%r7100, %r7083, %r7083, 30;
	shf.l.wrap.b32 	%r7101, %r7099, %r7099, 5;
	xor.b32  	%r7102, %r7100, %r7092;
	xor.b32  	%r7103, %r7102, %r7091;
	add.s32 	%r7104, %r7103, %r7084;
	add.s32 	%r7105, %r7104, %r7101;
	add.s32 	%r7106, %r7105, %r6987;
	add.s32 	%r7107, %r7106, %r6600;
	shf.l.wrap.b32 	%r7108, %r7091, %r7091, 30;
	shf.l.wrap.b32 	%r7109, %r7107, %r7107, 5;
	xor.b32  	%r7110, %r7108, %r7100;
	xor.b32  	%r7111, %r7110, %r7099;
	add.s32 	%r7112, %r7111, %r7092;
	add.s32 	%r7113, %r7112, %r7109;
	add.s32 	%r7114, %r7113, %r6987;
	add.s32 	%r7115, %r7114, %r6604;
	shf.l.wrap.b32 	%r7116, %r7099, %r7099, 30;
	shf.l.wrap.b32 	%r7117, %r7115, %r7115, 5;
	xor.b32  	%r7118, %r7116, %r7108;
	xor.b32  	%r7119, %r7118, %r7107;
	add.s32 	%r7120, %r7119, %r7100;
	add.s32 	%r7121, %r7120, %r7117;
	add.s32 	%r7122, %r7121, %r6987;
	add.s32 	%r7123, %r7122, %r6608;
	shf.l.wrap.b32 	%r7124, %r7107, %r7107, 30;
	shf.l.wrap.b32 	%r7125, %r7123, %r7123, 5;
	xor.b32  	%r7126, %r7124, %r7116;
	xor.b32  	%r7127, %r7126, %r7115;
	add.s32 	%r7128, %r7127, %r7108;
	add.s32 	%r7129, %r7128, %r7125;
	add.s32 	%r7130, %r7129, %r6987;
	add.s32 	%r7131, %r7130, %r6612;
	shf.l.wrap.b32 	%r7132, %r7115, %r7115, 30;
	shf.l.wrap.b32 	%r7133, %r7131, %r7131, 5;
	xor.b32  	%r7134, %r7132, %r7124;
	xor.b32  	%r7135, %r7134, %r7123;
	add.s32 	%r7136, %r7135, %r7116;
	add.s32 	%r7137, %r7136, %r7133;
	add.s32 	%r7138, %r7137, %r6987;
	add.s32 	%r7139, %r7138, %r6616;
	shf.l.wrap.b32 	%r7140, %r7123, %r7123, 30;
	shf.l.wrap.b32 	%r7141, %r7139, %r7139, 5;
	xor.b32  	%r7142, %r7140, %r7132;
	xor.b32  	%r7143, %r7142, %r7131;
	add.s32 	%r7144, %r7143, %r7124;
	add.s32 	%r7145, %r7144, %r7141;
	add.s32 	%r7146, %r7145, %r6987;
	add.s32 	%r7147, %r7146, %r6620;
	shf.l.wrap.b32 	%r7148, %r7131, %r7131, 30;
	shf.l.wrap.b32 	%r7149, %r7147, %r7147, 5;
	xor.b32  	%r7150, %r7148, %r7140;
	and.b32  	%r7151, %r7139, %r7150;
	and.b32  	%r7152, %r7148, %r7140;
	xor.b32  	%r7153, %r7151, %r7152;
	add.s32 	%r7154, %r7153, %r7132;
	add.s32 	%r7155, %r7154, %r7149;
	add.s32 	%r7156, %r7155, %r6988;
	add.s32 	%r7157, %r7156, %r6624;
	shf.l.wrap.b32 	%r7158, %r7139, %r7139, 30;
	shf.l.wrap.b32 	%r7159, %r7157, %r7157, 5;
	xor.b32  	%r7160, %r7158, %r7148;
	and.b32  	%r7161, %r7147, %r7160;
	and.b32  	%r7162, %r7158, %r7148;
	xor.b32  	%r7163, %r7161, %r7162;
	add.s32 	%r7164, %r7163, %r7140;
	add.s32 	%r7165, %r7164, %r7159;
	add.s32 	%r7166, %r7165, %r6988;
	add.s32 	%r7167, %r7166, %r6628;
	shf.l.wrap.b32 	%r7168, %r7147, %r7147, 30;
	shf.l.wrap.b32 	%r7169, %r7167, %r7167, 5;
	xor.b32  	%r7170, %r7168, %r7158;
	and.b32  	%r7171, %r7157, %r7170;
	and.b32  	%r7172, %r7168, %r7158;
	xor.b32  	%r7173, %r7171, %r7172;
	add.s32 	%r7174, %r7173, %r7148;
	add.s32 	%r7175, %r7174, %r7169;
	add.s32 	%r7176, %r7175, %r6988;
	add.s32 	%r7177, %r7176, %r6632;
	shf.l.wrap.b32 	%r7178, %r7157, %r7157, 30;
	shf.l.wrap.b32 	%r7179, %r7177, %r7177, 5;
	xor.b32  	%r7180, %r7178, %r7168;
	and.b32  	%r7181, %r7167, %r7180;
	and.b32  	%r7182, %r7178, %r7168;
	xor.b32  	%r7183, %r7181, %r7182;
	add.s32 	%r7184, %r7183, %r7158;
	add.s32 	%r7185, %r7184, %r7179;
	add.s32 	%r7186, %r7185, %r6988;
	add.s32 	%r7187, %r7186, %r6636;
	shf.l.wrap.b32 	%r7188, %r7167, %r7167, 30;
	shf.l.wrap.b32 	%r7189, %r7187, %r7187, 5;
	xor.b32  	%r7190, %r7188, %r7178;
	and.b32  	%r7191, %r7177, %r7190;
	and.b32  	%r7192, %r7188, %r7178;
	xor.b32  	%r7193, %r7191, %r7192;
	add.s32 	%r7194, %r7193, %r7168;
	add.s32 	%r7195, %r7194, %r7189;
	add.s32 	%r7196, %r7195, %r6988;
	add.s32 	%r7197, %r7196, %r6640;
	shf.l.wrap.b32 	%r7198, %r7177, %r7177, 30;
	shf.l.wrap.b32 	%r7199, %r7197, %r7197, 5;
	xor.b32  	%r7200, %r7198, %r7188;
	and.b32  	%r7201, %r7187, %r7200;
	and.b32  	%r7202, %r7198, %r7188;
	xor.b32  	%r7203, %r7201, %r7202;
	add.s32 	%r7204, %r7203, %r7178;
	add.s32 	%r7205, %r7204, %r7199;
	add.s32 	%r7206, %r7205, %r6988;
	add.s32 	%r7207, %r7206, %r6644;
	shf.l.wrap.b32 	%r7208, %r7187, %r7187, 30;
	shf.l.wrap.b32 	%r7209, %r7207, %r7207, 5;
	xor.b32  	%r7210, %r7208, %r7198;
	and.b32  	%r7211, %r7197, %r7210;
	and.b32  	%r7212, %r7208, %r7198;
	xor.b32  	%r7213, %r7211, %r7212;
	add.s32 	%r7214, %r7213, %r7188;
	add.s32 	%r7215, %r7214, %r7209;
	add.s32 	%r7216, %r7215, %r6988;
	add.s32 	%r7217, %r7216, %r6648;
	shf.l.wrap.b32 	%r7218, %r7197, %r7197, 30;
	shf.l.wrap.b32 	%r7219, %r7217, %r7217, 5;
	xor.b32  	%r7220, %r7218, %r7208;
	and.b32  	%r7221, %r7207, %r7220;
	and.b32  	%r7222, %r7218, %r7208;
	xor.b32  	%r7223, %r7221, %r7222;
	add.s32 	%r7224, %r7223, %r7198;
	add.s32 	%r7225, %r7224, %r7219;
	add.s32 	%r7226, %r7225, %r6988;
	add.s32 	%r7227, %r7226, %r6652;
	shf.l.wrap.b32 	%r7228, %r7207, %r7207, 30;
	shf.l.wrap.b32 	%r7229, %r7227, %r7227, 5;
	xor.b32  	%r7230, %r7228, %r7218;
	and.b32  	%r7231, %r7217, %r7230;
	and.b32  	%r7232, %r7228, %r7218;
	xor.b32  	%r7233, %r7231, %r7232;
	add.s32 	%r7234, %r7233, %r7208;
	add.s32 	%r7235, %r7234, %r7229;
	add.s32 	%r7236, %r7235, %r6988;
	add.s32 	%r7237, %r7236, %r6656;
	shf.l.wrap.b32 	%r7238, %r7217, %r7217, 30;
	shf.l.wrap.b32 	%r7239, %r7237, %r7237, 5;
	xor.b32  	%r7240, %r7238, %r7228;
	and.b32  	%r7241, %r7227, %r7240;
	and.b32  	%r7242, %r7238, %r7228;
	xor.b32  	%r7243, %r7241, %r7242;
	add.s32 	%r7244, %r7243, %r7218;
	add.s32 	%r7245, %r7244, %r7239;
	add.s32 	%r7246, %r7245, %r6988;
	add.s32 	%r7247, %r7246, %r6660;
	shf.l.wrap.b32 	%r7248, %r7227, %r7227, 30;
	shf.l.wrap.b32 	%r7249, %r7247, %r7247, 5;
	xor.b32  	%r7250, %r7248, %r7238;
	and.b32  	%r7251, %r7237, %r7250;
	and.b32  	%r7252, %r7248, %r7238;
	xor.b32  	%r7253, %r7251, %r7252;
	add.s32 	%r7254, %r7253, %r7228;
	add.s32 	%r7255, %r7254, %r7249;
	add.s32 	%r7256, %r7255, %r6988;
	add.s32 	%r7257, %r7256, %r6664;
	shf.l.wrap.b32 	%r7258, %r7237, %r7237, 30;
	shf.l.wrap.b32 	%r7259, %r7257, %r7257, 5;
	xor.b32  	%r7260, %r7258, %r7248;
	and.b32  	%r7261, %r7247, %r7260;
	and.b32  	%r7262, %r7258, %r7248;
	xor.b32  	%r7263, %r7261, %r7262;
	add.s32 	%r7264, %r7263, %r7238;
	add.s32 	%r7265, %r7264, %r7259;
	add.s32 	%r7266, %r7265, %r6988;
	add.s32 	%r7267, %r7266, %r6668;
	shf.l.wrap.b32 	%r7268, %r7247, %r7247, 30;
	shf.l.wrap.b32 	%r7269, %r7267, %r7267, 5;
	xor.b32  	%r7270, %r7268, %r7258;
	and.b32  	%r7271, %r7257, %r7270;
	and.b32  	%r7272, %r7268, %r7258;
	xor.b32  	%r7273, %r7271, %r7272;
	add.s32 	%r7274, %r7273, %r7248;
	add.s32 	%r7275, %r7274, %r7269;
	add.s32 	%r7276, %r7275, %r6988;
	add.s32 	%r7277, %r7276, %r6672;
	shf.l.wrap.b32 	%r7278, %r7257, %r7257, 30;
	shf.l.wrap.b32 	%r7279, %r7277, %r7277, 5;
	xor.b32  	%r7280, %r7278, %r7268;
	and.b32  	%r7281, %r7267, %r7280;
	and.b32  	%r7282, %r7278, %r7268;
	xor.b32  	%r7283, %r7281, %r7282;
	add.s32 	%r7284, %r7283, %r7258;
	add.s32 	%r7285, %r7284, %r7279;
	add.s32 	%r7286, %r7285, %r6988;
	add.s32 	%r7287, %r7286, %r6676;
	shf.l.wrap.b32 	%r7288, %r7267, %r7267, 30;
	shf.l.wrap.b32 	%r7289, %r7287, %r7287, 5;
	xor.b32  	%r7290, %r7288, %r7278;
	and.b32  	%r7291, %r7277, %r7290;
	and.b32  	%r7292, %r7288, %r7278;
	xor.b32  	%r7293, %r7291, %r7292;
	add.s32 	%r7294, %r7293, %r7268;
	add.s32 	%r7295, %r7294, %r7289;
	add.s32 	%r7296, %r7295, %r6988;
	add.s32 	%r7297, %r7296, %r6680;
	shf.l.wrap.b32 	%r7298, %r7277, %r7277, 30;
	shf.l.wrap.b32 	%r7299, %r7297, %r7297, 5;
	xor.b32  	%r7300, %r7298, %r7288;
	and.b32  	%r7301, %r7287, %r7300;
	and.b32  	%r7302, %r7298, %r7288;
	xor.b32  	%r7303, %r7301, %r7302;
	add.s32 	%r7304, %r7303, %r7278;
	add.s32 	%r7305, %r7304, %r7299;
	add.s32 	%r7306, %r7305, %r6988;
	add.s32 	%r7307, %r7306, %r6684;
	shf.l.wrap.b32 	%r7308, %r7287, %r7287, 30;
	shf.l.wrap.b32 	%r7309, %r7307, %r7307, 5;
	xor.b32  	%r7310, %r7308, %r7298;
	and.b32  	%r7311, %r7297, %r7310;
	and.b32  	%r7312, %r7308, %r7298;
	xor.b32  	%r7313, %r7311, %r7312;
	add.s32 	%r7314, %r7313, %r7288;
	add.s32 	%r7315, %r7314, %r7309;
	add.s32 	%r7316, %r7315, %r6988;
	add.s32 	%r7317, %r7316, %r6688;
	shf.l.wrap.b32 	%r7318, %r7297, %r7297, 30;
	shf.l.wrap.b32 	%r7319, %r7317, %r7317, 5;
	xor.b32  	%r7320, %r7318, %r7308;
	and.b32  	%r7321, %r7307, %r7320;
	and.b32  	%r7322, %r7318, %r7308;
	xor.b32  	%r7323, %r7321, %r7322;
	add.s32 	%r7324, %r7323, %r7298;
	add.s32 	%r7325, %r7324, %r7319;
	add.s32 	%r7326, %r7325, %r6988;
	add.s32 	%r7327, %r7326, %r6692;
	shf.l.wrap.b32 	%r7328, %r7307, %r7307, 30;
	shf.l.wrap.b32 	%r7329, %r7327, %r7327, 5;
	xor.b32  	%r7330, %r7328, %r7318;
	and.b32  	%r7331, %r7317, %r7330;
	and.b32  	%r7332, %r7328, %r7318;
	xor.b32  	%r7333, %r7331, %r7332;
	add.s32 	%r7334, %r7333, %r7308;
	add.s32 	%r7335, %r7334, %r7329;
	add.s32 	%r7336, %r7335, %r6988;
	add.s32 	%r7337, %r7336, %r6696;
	shf.l.wrap.b32 	%r7338, %r7317, %r7317, 30;
	shf.l.wrap.b32 	%r7339, %r7337, %r7337, 5;
	xor.b32  	%r7340, %r7338, %r7328;
	and.b32  	%r7341, %r7327, %r7340;
	and.b32  	%r7342, %r7338, %r7328;
	xor.b32  	%r7343, %r7341, %r7342;
	add.s32 	%r7344, %r7343, %r7318;
	add.s32 	%r7345, %r7344, %r7339;
	add.s32 	%r7346, %r7345, %r6988;
	add.s32 	%r7347, %r7346, %r6700;
	shf.l.wrap.b32 	%r7348, %r7327, %r7327, 30;
	ld.local.u32 	%r7349, [%rd1+112];
	shf.l.wrap.b32 	%r7350, %r7347, %r7347, 5;
	xor.b32  	%r7351, %r7348, %r7338;
	xor.b32  	%r7352, %r7351, %r7337;
	add.s32 	%r7353, %r7352, %r7328;
	add.s32 	%r7354, %r7353, %r7350;
	add.s32 	%r7355, %r7354, %r7349;
	add.s32 	%r7356, %r7355, %r6704;
	shf.l.wrap.b32 	%r7357, %r7337, %r7337, 30;
	shf.l.wrap.b32 	%r7358, %r7356, %r7356, 5;
	xor.b32  	%r7359, %r7357, %r7348;
	xor.b32  	%r7360, %r7359, %r7347;
	add.s32 	%r7361, %r7360, %r7338;
	add.s32 	%r7362, %r7361, %r7358;
	add.s32 	%r7363, %r7362, %r7349;
	add.s32 	%r7364, %r7363, %r6708;
	shf.l.wrap.b32 	%r7365, %r7347, %r7347, 30;
	shf.l.wrap.b32 	%r7366, %r7364, %r7364, 5;
	xor.b32  	%r7367, %r7365, %r7357;
	xor.b32  	%r7368, %r7367, %r7356;
	add.s32 	%r7369, %r7368, %r7348;
	add.s32 	%r7370, %r7369, %r7366;
	add.s32 	%r7371, %r7370, %r7349;
	add.s32 	%r7372, %r7371, %r6712;
	shf.l.wrap.b32 	%r7373, %r7356, %r7356, 30;
	shf.l.wrap.b32 	%r7374, %r7372, %r7372, 5;
	xor.b32  	%r7375, %r7373, %r7365;
	xor.b32  	%r7376, %r7375, %r7364;
	add.s32 	%r7377, %r7376, %r7357;
	add.s32 	%r7378, %r7377, %r7374;
	add.s32 	%r7379, %r7378, %r7349;
	add.s32 	%r7380, %r7379, %r6716;
	shf.l.wrap.b32 	%r7381, %r7364, %r7364, 30;
	shf.l.wrap.b32 	%r7382, %r7380, %r7380, 5;
	xor.b32  	%r7383, %r7381, %r7373;
	xor.b32  	%r7384, %r7383, %r7372;
	add.s32 	%r7385, %r7384, %r7365;
	add.s32 	%r7386, %r7385, %r7382;
	add.s32 	%r7387, %r7386, %r7349;
	add.s32 	%r7388, %r7387, %r6720;
	shf.l.wrap.b32 	%r7389, %r7372, %r7372, 30;
	shf.l.wrap.b32 	%r7390, %r7388, %r7388, 5;
	xor.b32  	%r7391, %r7389, %r7381;
	xor.b32  	%r7392, %r7391, %r7380;
	add.s32 	%r7393, %r7392, %r7373;
	add.s32 	%r7394, %r7393, %r7390;
	add.s32 	%r7395, %r7394, %r7349;
	add.s32 	%r7396, %r7395, %r6724;
	shf.l.wrap.b32 	%r7397, %r7380, %r7380, 30;
	shf.l.wrap.b32 	%r7398, %r7396, %r7396, 5;
	xor.b32  	%r7399, %r7397, %r7389;
	xor.b32  	%r7400, %r7399, %r7388;
	add.s32 	%r7401, %r7400, %r7381;
	add.s32 	%r7402, %r7401, %r7398;
	add.s32 	%r7403, %r7402, %r7349;
	add.s32 	%r7404, %r7403, %r6728;
	shf.l.wrap.b32 	%r7405, %r7388, %r7388, 30;
	shf.l.wrap.b32 	%r7406, %r7404, %r7404, 5;
	xor.b32  	%r7407, %r7405, %r7397;
	xor.b32  	%r7408, %r7407, %r7396;
	add.s32 	%r7409, %r7408, %r7389;
	add.s32 	%r7410, %r7409, %r7406;
	add.s32 	%r7411, %r7410, %r7349;
	add.s32 	%r7412, %r7411, %r6732;
	shf.l.wrap.b32 	%r7413, %r7396, %r7396, 30;
	shf.l.wrap.b32 	%r7414, %r7412, %r7412, 5;
	xor.b32  	%r7415, %r7413, %r7405;
	xor.b32  	%r7416, %r7415, %r7404;
	add.s32 	%r7417, %r7416, %r7397;
	add.s32 	%r7418, %r7417, %r7414;
	add.s32 	%r7419, %r7418, %r7349;
	add.s32 	%r7420, %r7419, %r6736;
	shf.l.wrap.b32 	%r7421, %r7404, %r7404, 30;
	shf.l.wrap.b32 	%r7422, %r7420, %r7420, 5;
	xor.b32  	%r7423, %r7421, %r7413;
	xor.b32  	%r7424, %r7423, %r7412;
	add.s32 	%r7425, %r7424, %r7405;
	add.s32 	%r7426, %r7425, %r7422;
	add.s32 	%r7427, %r7426, %r7349;
	add.s32 	%r7428, %r7427, %r6740;
	shf.l.wrap.b32 	%r7429, %r7412, %r7412, 30;
	shf.l.wrap.b32 	%r7430, %r7428, %r7428, 5;
	xor.b32  	%r7431, %r7429, %r7421;
	xor.b32  	%r7432, %r7431, %r7420;
	add.s32 	%r7433, %r7432, %r7413;
	add.s32 	%r7434, %r7433, %r7430;
	add.s32 	%r7435, %r7434, %r7349;
	add.s32 	%r7436, %r7435, %r6744;
	shf.l.wrap.b32 	%r7437, %r7420, %r7420, 30;
	shf.l.wrap.b32 	%r7438, %r7436, %r7436, 5;
	xor.b32  	%r7439, %r7437, %r7429;
	xor.b32  	%r7440, %r7439, %r7428;
	add.s32 	%r7441, %r7440, %r7421;
	add.s32 	%r7442, %r7441, %r7438;
	add.s32 	%r7443, %r7442, %r7349;
	add.s32 	%r7444, %r7443, %r6748;
	shf.l.wrap.b32 	%r7445, %r7428, %r7428, 30;
	shf.l.wrap.b32 	%r7446, %r7444, %r7444, 5;
	xor.b32  	%r7447, %r7445, %r7437;
	xor.b32  	%r7448, %r7447, %r7436;
	add.s32 	%r7449, %r7448, %r7429;
	add.s32 	%r7450, %r7449, %r7446;
	add.s32 	%r7451, %r7450, %r7349;
	add.s32 	%r7452, %r7451, %r6752;
	shf.l.wrap.b32 	%r7453, %r7436, %r7436, 30;
	shf.l.wrap.b32 	%r7454, %r7452, %r7452, 5;
	xor.b32  	%r7455, %r7453, %r7445;
	xor.b32  	%r7456, %r7455, %r7444;
	add.s32 	%r7457, %r7456, %r7437;
	add.s32 	%r7458, %r7457, %r7454;
	add.s32 	%r7459, %r7458, %r7349;
	add.s32 	%r7460, %r7459, %r6756;
	shf.l.wrap.b32 	%r7461, %r7444, %r7444, 30;
	shf.l.wrap.b32 	%r7462, %r7460, %r7460, 5;
	xor.b32  	%r7463, %r7461, %r7453;
	xor.b32  	%r7464, %r7463, %r7452;
	add.s32 	%r7465, %r7464, %r7445;
	add.s32 	%r7466, %r7465, %r7462;
	add.s32 	%r7467, %r7466, %r7349;
	add.s32 	%r7468, %r7467, %r6760;
	shf.l.wrap.b32 	%r7469, %r7452, %r7452, 30;
	shf.l.wrap.b32 	%r7470, %r7468, %r7468, 5;
	xor.b32  	%r7471, %r7469, %r7461;
	xor.b32  	%r7472, %r7471, %r7460;
	add.s32 	%r7473, %r7472, %r7453;
	add.s32 	%r7474, %r7473, %r7470;
	add.s32 	%r7475, %r7474, %r7349;
	add.s32 	%r7476, %r7475, %r6764;
	shf.l.wrap.b32 	%r7477, %r7460, %r7460, 30;
	shf.l.wrap.b32 	%r7478, %r7476, %r7476, 5;
	xor.b32  	%r7479, %r7477, %r7469;
	xor.b32  	%r7480, %r7479, %r7468;
	add.s32 	%r7481, %r7480, %r7461;
	add.s32 	%r7482, %r7481, %r7478;
	add.s32 	%r7483, %r7482, %r7349;
	add.s32 	%r7484, %r7483, %r6768;
	shf.l.wrap.b32 	%r7485, %r7468, %r7468, 30;
	shf.l.wrap.b32 	%r7486, %r7484, %r7484, 5;
	xor.b32  	%r7487, %r7485, %r7477;
	xor.b32  	%r7488, %r7487, %r7476;
	add.s32 	%r7489, %r7488, %r7469;
	add.s32 	%r7490, %r7489, %r7486;
	add.s32 	%r7491, %r7490, %r7349;
	add.s32 	%r7492, %r7491, %r6772;
	shf.l.wrap.b32 	%r7493, %r7476, %r7476, 30;
	shf.l.wrap.b32 	%r7494, %r7492, %r7492, 5;
	xor.b32  	%r7495, %r7493, %r7485;
	xor.b32  	%r7496, %r7495, %r7484;
	add.s32 	%r7497, %r7496, %r7477;
	add.s32 	%r7498, %r7497, %r7494;
	add.s32 	%r7499, %r7498, %r7349;
	add.s32 	%r7500, %r7499, %r6776;
	shf.l.wrap.b32 	%r7501, %r7484, %r7484, 30;
	shf.l.wrap.b32 	%r7502, %r7500, %r7500, 5;
	xor.b32  	%r7503, %r7501, %r7493;
	xor.b32  	%r7504, %r7503, %r7492;
	add.s32 	%r7505, %r7504, %r7485;
	add.s32 	%r7506, %r7505, %r7502;
	add.s32 	%r7507, %r7506, %r7349;
	add.s32 	%r7508, %r7507, %r6780;
	shf.l.wrap.b32 	%r7509, %r7492, %r7492, 30;
	add.s32 	%r22062, %r6785, %r7508;
	add.s32 	%r22061, %r6786, %r7500;
	add.s32 	%r22063, %r6783, %r7509;
	add.s32 	%r22064, %r6784, %r7501;
	add.s32 	%r22065, %r6781, %r7493;
$L__BB0_432:
	cvt.u16.u32 	%rs1243, %r22065;
	shr.u32 	%r14736, %r22065, 8;
	cvt.u16.u32 	%rs1242, %r14736;
	{ .reg .b16 tmp; mov.b32 {tmp, %rs1241}, %r22065; }
	shr.u32 	%r14737, %r22065, 24;
	cvt.u16.u32 	%rs1240, %r14737;
	cvt.u16.u32 	%rs1239, %r22064;
	shr.u32 	%r14738, %r22064, 8;
	cvt.u16.u32 	%rs1238, %r14738;
	{ .reg .b16 tmp; mov.b32 {tmp, %rs1237}, %r22064; }
	shr.u32 	%r14739, %r22064, 24;
	cvt.u16.u32 	%rs1236, %r14739;
	cvt.u16.u32 	%rs1235, %r22063;
	shr.u32 	%r14740, %r22063, 8;
	cvt.u16.u32 	%rs1234, %r14740;
	{ .reg .b16 tmp; mov.b32 {tmp, %rs1233}, %r22063; }
	shr.u32 	%r14741, %r22063, 24;
	cvt.u16.u32 	%rs1232, %r14741;
	shr.u32 	%r14742, %r22062, 24;
	cvt.u16.u32 	%rs1231, %r14742;
	{ .reg .b16 tmp; mov.b32 {tmp, %rs1230}, %r22062; }
	shr.u32 	%r14743, %r22062, 8;
	cvt.u16.u32 	%rs1229, %r14743;
	cvt.u16.u32 	%rs1228, %r22062;
	shr.u32 	%r14744, %r22061, 24;
	cvt.u16.u32 	%rs1227, %r14744;
	{ .reg .b16 tmp; mov.b32 {tmp, %rs1226}, %r22061; }
	shr.u32 	%r14745, %r22061, 8;
	cvt.u16.u32 	%rs1225, %r14745;
	cvt.u16.u32 	%rs1224, %r22061;
	ld.u8 	%rs809, [%rd21];
	xor.b16  	%rs810, %rs809, %rs1231;
	st.u8 	[%rd21], %rs810;
	ld.u8 	%rs811, [%rd21+1];
	xor.b16  	%rs812, %rs811, %rs1230;
	st.u8 	[%rd21+1], %rs812;
	ld.u8 	%rs813, [%rd21+2];
	xor.b16  	%rs814, %rs813, %rs1229;
	st.u8 	[%rd21+2], %rs814;
	ld.u8 	%rs815, [%rd21+3];
	xor.b16  	%rs816, %rs815, %rs1228;
	st.u8 	[%rd21+3], %rs816;
	ld.u8 	%rs817, [%rd21+4];
	xor.b16  	%rs818, %rs817, %rs1227;
	st.u8 	[%rd21+4], %rs818;
	ld.u8 	%rs819, [%rd21+5];
	xor.b16  	%rs820, %rs819, %rs1226;
	st.u8 	[%rd21+5], %rs820;
	ld.u8 	%rs821, [%rd21+6];
	xor.b16  	%rs822, %rs821, %rs1225;
	st.u8 	[%rd21+6], %rs822;
	ld.u8 	%rs823, [%rd21+7];
	xor.b16  	%rs824, %rs823, %rs1224;
	st.u8 	[%rd21+7], %rs824;
	ld.u8 	%rs825, [%rd21+8];
	xor.b16  	%rs826, %rs825, %rs1232;
	st.u8 	[%rd21+8], %rs826;
	ld.u8 	%rs827, [%rd21+9];
	xor.b16  	%rs828, %rs827, %rs1233;
	st.u8 	[%rd21+9], %rs828;
	ld.u8 	%rs829, [%rd21+10];
	xor.b16  	%rs830, %rs829, %rs1234;
	st.u8 	[%rd21+10], %rs830;
	ld.u8 	%rs831, [%rd21+11];
	xor.b16  	%rs832, %rs831, %rs1235;
	st.u8 	[%rd21+11], %rs832;
	ld.u8 	%rs833, [%rd21+12];
	xor.b16  	%rs834, %rs833, %rs1236;
	st.u8 	[%rd21+12], %rs834;
	ld.u8 	%rs835, [%rd21+13];
	xor.b16  	%rs836, %rs835, %rs1237;
	st.u8 	[%rd21+13], %rs836;
	ld.u8 	%rs837, [%rd21+14];
	xor.b16  	%rs838, %rs837, %rs1238;
	st.u8 	[%rd21+14], %rs838;
	ld.u8 	%rs839, [%rd21+15];
	xor.b16  	%rs840, %rs839, %rs1239;
	st.u8 	[%rd21+15], %rs840;
	ld.u8 	%rs841, [%rd21+16];
	xor.b16  	%rs842, %rs841, %rs1240;
	st.u8 	[%rd21+16], %rs842;
	ld.u8 	%rs843, [%rd21+17];
	xor.b16  	%rs844, %rs843, %rs1241;
	st.u8 	[%rd21+17], %rs844;
	ld.u8 	%rs845, [%rd21+18];
	xor.b16  	%rs846, %rs845, %rs1242;
	st.u8 	[%rd21+18], %rs846;
	ld.u8 	%rs847, [%rd21+19];
	xor.b16  	%rs848, %rs847, %rs1243;
	st.u8 	[%rd21+19], %rs848;
	add.s32 	%r22011, %r22011, 1;
	setp.ne.s32 	%p237, %r22011, 4096;
	@%p237 bra 	$L__BB0_14;
	mov.b32 	%r22010, 1;
	mov.pred 	%p300, 0;
	@%p1 bra 	$L__BB0_13;
	ld.u8 	%rs849, [%rd108];
	ld.u8 	%rs850, [%rd108+1];
	ld.u8 	%rs851, [%rd108+2];
	ld.u8 	%rs852, [%rd108+3];
	ld.u8 	%rs853, [%rd108+4];
	ld.u8 	%rs854, [%rd108+5];
	ld.u8 	%rs855, [%rd108+6];
	ld.u8 	%rs856, [%rd108+7];
	ld.u8 	%rs857, [%rd108+8];
	ld.u8 	%rs858, [%rd108+9];
	ld.u8 	%rs859, [%rd108+10];
	ld.u8 	%rs860, [%rd108+11];
	ld.u8 	%rs861, [%rd108+12];
	ld.u8 	%rs862, [%rd108+13];
	ld.u8 	%rs863, [%rd108+14];
	ld.u8 	%rs864, [%rd108+15];
	ld.u8 	%rs865, [%rd108+16];
	ld.u8 	%rs866, [%rd108+17];
	ld.u8 	%rs867, [%rd108+18];
	ld.u8 	%rs868, [%rd108+19];
	ld.u8 	%rs869, [%rd108+20];
	ld.u8 	%rs870, [%rd108+21];
	ld.u8 	%rs871, [%rd108+22];
	ld.u8 	%rs872, [%rd108+23];
	ld.u8 	%rs873, [%rd108+24];
	ld.u8 	%rs874, [%rd108+25];
	ld.u8 	%rs875, [%rd108+26];
	ld.u8 	%rs876, [%rd108+27];
	ld.u8 	%rs877, [%rd108+28];
	ld.u8 	%rs878, [%rd108+29];
	ld.u8 	%rs879, [%rd108+30];
	ld.u8 	%rs880, [%rd108+31];
	{ // callseq 7, 0
	.param .b64 param0;
	st.param.b64 	[param0], %rd108;
	call.uni 
	free, 
	(
	param0
	);
	} // callseq 7
	{ // callseq 8, 0
	.param .b64 param0;
	st.param.b64 	[param0], 84;
	.param .b64 retval0;
	call.uni (retval0), 
	malloc, 
	(
	param0
	);
	ld.param.b64 	%rd480, [retval0];
	} // callseq 8
	xor.b16  	%rs881, %rs849, 54;
	st.u8 	[%rd480], %rs881;
	xor.b16  	%rs882, %rs849, 92;
	xor.b16  	%rs883, %rs850, 54;
	st.u8 	[%rd480+1], %rs883;
	xor.b16  	%rs884, %rs850, 92;
	xor.b16  	%rs885, %rs851, 54;
	st.u8 	[%rd480+2], %rs885;
	xor.b16  	%rs886, %rs851, 92;
	xor.b16  	%rs887, %rs852, 54;
	st.u8 	[%rd480+3], %rs887;
	xor.b16  	%rs888, %rs852, 92;
	cvt.u32.u16 	%r14748, %rs888;
	cvt.u32.u16 	%r14749, %rs886;
	prmt.b32 	%r14750, %r14749, %r14748, 0x3340U;
	cvt.u32.u16 	%r14751, %rs884;
	cvt.u32.u16 	%r14752, %rs882;
	prmt.b32 	%r14753, %r14752, %r14751, 0x3340U;
	prmt.b32 	%r14754, %r14753, %r14750, 0x5410U;
	st.local.u32 	[%rd3], %r14754;
	xor.b16  	%rs889, %rs853, 54;
	st.u8 	[%rd480+4], %rs889;
	xor.b16  	%rs890, %rs853, 92;
	xor.b16  	%rs891, %rs854, 54;
	st.u8 	[%rd480+5], %rs891;
	xor.b16  	%rs892, %rs854, 92;
	xor.b16  	%rs893, %rs855, 54;
	st.u8 	[%rd480+6], %rs893;
	xor.b16  	%rs894, %rs855, 92;
	xor.b16  	%rs895, %rs856, 54;
	st.u8 	[%rd480+7], %rs895;
	xor.b16  	%rs896, %rs856, 92;
	cvt.u32.u16 	%r14755, %rs896;
	cvt.u32.u16 	%r14756, %rs894;
	prmt.b32 	%r14757, %r14756, %r14755, 0x3340U;
	cvt.u32.u16 	%r14758, %rs892;
	cvt.u32.u16 	%r14759, %rs890;
	prmt.b32 	%r14760, %r14759, %r14758, 0x3340U;
	prmt.b32 	%r14761, %r14760, %r14757, 0x5410U;
	st.local.u32 	[%rd3+4], %r14761;
	xor.b16  	%rs897, %rs857, 54;
	st.u8 	[%rd480+8], %rs897;
	xor.b16  	%rs898, %rs857, 92;
	xor.b16  	%rs899, %rs858, 54;
	st.u8 	[%rd480+9], %rs899;
	xor.b16  	%rs900, %rs858, 92;
	xor.b16  	%rs901, %rs859, 54;
	st.u8 	[%rd480+10], %rs901;
	xor.b16  	%rs902, %rs859, 92;
	xor.b16  	%rs903, %rs860, 54;
	st.u8 	[%rd480+11], %rs903;
	xor.b16  	%rs904, %rs860, 92;
	cvt.u32.u16 	%r14762, %rs904;
	cvt.u32.u16 	%r14763, %rs902;
	prmt.b32 	%r14764, %r14763, %r14762, 0x3340U;
	cvt.u32.u16 	%r14765, %rs900;
	cvt.u32.u16 	%r14766, %rs898;
	prmt.b32 	%r14767, %r14766, %r14765, 0x3340U;
	prmt.b32 	%r14768, %r14767, %r14764, 0x5410U;
	st.local.u32 	[%rd3+8], %r14768;
	xor.b16  	%rs905, %rs861, 54;
	st.u8 	[%rd480+12], %rs905;
	xor.b16  	%rs906, %rs861, 92;
	xor.b16  	%rs907, %rs862, 54;
	st.u8 	[%rd480+13], %rs907;
	xor.b16  	%rs908, %rs862, 92;
	xor.b16  	%rs909, %rs863, 54;
	st.u8 	[%rd480+14], %rs909;
	xor.b16  	%rs910, %rs863, 92;
	xor.b16  	%rs911, %rs864, 54;
	st.u8 	[%rd480+15], %rs911;
	xor.b16  	%rs912, %rs864, 92;
	cvt.u32.u16 	%r14769, %rs912;
	cvt.u32.u16 	%r14770, %rs910;
	prmt.b32 	%r14771, %r14770, %r14769, 0x3340U;
	cvt.u32.u16 	%r14772, %rs908;
	cvt.u32.u16 	%r14773, %rs906;
	prmt.b32 	%r14774, %r14773, %r14772, 0x3340U;
	prmt.b32 	%r14775, %r14774, %r14771, 0x5410U;
	st.local.u32 	[%rd3+12], %r14775;
	xor.b16  	%rs913, %rs865, 54;
	st.u8 	[%rd480+16], %rs913;
	xor.b16  	%rs914, %rs865, 92;
	xor.b16  	%rs915, %rs866, 54;
	st.u8 	[%rd480+17], %rs915;
	xor.b16  	%rs916, %rs866, 92;
	xor.b16  	%rs917, %rs867, 54;
	st.u8 	[%rd480+18], %rs917;
	xor.b16  	%rs918, %rs867, 92;
	xor.b16  	%rs919, %rs868, 54;
	st.u8 	[%rd480+19], %rs919;
	xor.b16  	%rs920, %rs868, 92;
	cvt.u32.u16 	%r14776, %rs920;
	cvt.u32.u16 	%r14777, %rs918;
	prmt.b32 	%r14778, %r14777, %r14776, 0x3340U;
	cvt.u32.u16 	%r14779, %rs916;
	cvt.u32.u16 	%r14780, %rs914;
	prmt.b32 	%r14781, %r14780, %r14779, 0x3340U;
	prmt.b32 	%r14782, %r14781, %r14778, 0x5410U;
	st.local.u32 	[%rd3+16], %r14782;
	xor.b16  	%rs921, %rs869, 54;
	st.u8 	[%rd480+20], %rs921;
	xor.b16  	%rs922, %rs869, 92;
	xor.b16  	%rs923, %rs870, 54;
	st.u8 	[%rd480+21], %rs923;
	xor.b16  	%rs924, %rs870, 92;
	xor.b16  	%rs925, %rs871, 54;
	st.u8 	[%rd480+22], %rs925;
	xor.b16  	%rs926, %rs871, 92;
	xor.b16  	%rs927, %rs872, 54;
	st.u8 	[%rd480+23], %rs927;
	xor.b16  	%rs928, %rs872, 92;
	cvt.u32.u16 	%r14783, %rs928;
	cvt.u32.u16 	%r14784, %rs926;
	prmt.b32 	%r14785, %r14784, %r14783, 0x3340U;
	cvt.u32.u16 	%r14786, %rs924;
	cvt.u32.u16 	%r14787, %rs922;
	prmt.b32 	%r14788, %r14787, %r14786, 0x3340U;
	prmt.b32 	%r14789, %r14788, %r14785, 0x5410U;
	st.local.u32 	[%rd3+20], %r14789;
	xor.b16  	%rs929, %rs873, 54;
	st.u8 	[%rd480+24], %rs929;
	xor.b16  	%rs930, %rs873, 92;
	xor.b16  	%rs931, %rs874, 54;
	st.u8 	[%rd480+25], %rs931;
	xor.b16  	%rs932, %rs874, 92;
	xor.b16  	%rs933, %rs875, 54;
	st.u8 	[%rd480+26], %rs933;
	xor.b16  	%rs934, %rs875, 92;
	xor.b16  	%rs935, %rs876, 54;
	st.u8 	[%rd480+27], %rs935;
	xor.b16  	%rs936, %rs876, 92;
	cvt.u32.u16 	%r14790, %rs936;
	cvt.u32.u16 	%r14791, %rs934;
	prmt.b32 	%r14792, %r14791, %r14790, 0x3340U;
	cvt.u32.u16 	%r14793, %rs932;
	cvt.u32.u16 	%r14794, %rs930;
	prmt.b32 	%r14795, %r14794, %r14793, 0x3340U;
	prmt.b32 	%r14796, %r14795, %r14792, 0x5410U;
	st.local.u32 	[%rd3+24], %r14796;
	xor.b16  	%rs937, %rs877, 54;
	st.u8 	[%rd480+28], %rs937;
	xor.b16  	%rs938, %rs877, 92;
	xor.b16  	%rs939, %rs878, 54;
	st.u8 	[%rd480+29], %rs939;
	xor.b16  	%rs940, %rs878, 92;
	xor.b16  	%rs941, %rs879, 54;
	st.u8 	[%rd480+30], %rs941;
	xor.b16  	%rs942, %rs879, 92;
	xor.b16  	%rs943, %rs880, 54;
	st.u8 	[%rd480+31], %rs943;
	xor.b16  	%rs944, %rs880, 92;
	cvt.u32.u16 	%r14797, %rs944;
	cvt.u32.u16 	%r14798, %rs942;
	prmt.b32 	%r14799, %r14798, %r14797, 0x3340U;
	cvt.u32.u16 	%r14800, %rs940;
	cvt.u32.u16 	%r14801, %rs938;
	prmt.b32 	%r14802, %r14801, %r14800, 0x3340U;
	prmt.b32 	%r14803, %r14802, %r14799, 0x5410U;
	st.local.u32 	[%rd3+28], %r14803;
	mov.b16 	%rs945, 54;
	st.u8 	[%rd480+32], %rs945;
	st.u8 	[%rd480+33], %rs945;
	st.u8 	[%rd480+34], %rs945;
	st.u8 	[%rd480+35], %rs945;
	mov.b32 	%r14804, 1549556828;
	st.local.u32 	[%rd3+32], %r14804;
	st.u8 	[%rd480+36], %rs945;
	st.u8 	[%rd480+37], %rs945;
	st.u8 	[%rd480+38], %rs945;
	st.u8 	[%rd480+39], %rs945;
	st.local.u32 	[%rd3+36], %r14804;
	st.u8 	[%rd480+40], %rs945;
	st.u8 	[%rd480+41], %rs945;
	st.u8 	[%rd480+42], %rs945;
	st.u8 	[%rd480+43], %rs945;
	st.local.u32 	[%rd3+40], %r14804;
	st.u8 	[%rd480+44], %rs945;
	st.u8 	[%rd480+45], %rs945;
	st.u8 	[%rd480+46], %rs945;
	st.u8 	[%rd480+47], %rs945;
	st.local.u32 	[%rd3+44], %r14804;
	st.u8 	[%rd480+48], %rs945;
	st.u8 	[%rd480+49], %rs945;
	st.u8 	[%rd480+50], %rs945;
	st.u8 	[%rd480+51], %rs945;
	st.local.u32 	[%rd3+48], %r14804;
	st.u8 	[%rd480+52], %rs945;
	st.u8 	[%rd480+53], %rs945;
	st.u8 	[%rd480+54], %rs945;
	st.u8 	[%rd480+55], %rs945;
	st.local.u32 	[%rd3+52], %r14804;
	st.u8 	[%rd480+56], %rs945;
	st.u8 	[%rd480+57], %rs945;
	st.u8 	[%rd480+58], %rs945;
	st.u8 	[%rd480+59], %rs945;
	st.local.u32 	[%rd3+56], %r14804;
	st.u8 	[%rd480+60], %rs945;
	st.u8 	[%rd480+61], %rs945;
	st.u8 	[%rd480+62], %rs945;
	st.u8 	[%rd480+63], %rs945;
	st.local.u32 	[%rd3+60], %r14804;
	mov.b64 	%rd664, 64;
	mov.u32 	%r22066, shPMK_info;
$L__BB0_435:
	ld.shared.u8 	%rs946, [%r22066];
	add.s64 	%rd481, %rd480, %rd664;
	st.u8 	[%rd481], %rs946;
	add.s64 	%rd43, %rd664, 1;
	add.s64 	%rd482, %rd664, -64;
	add.s32 	%r22066, %r22066, 1;
	setp.lt.u64 	%p239, %rd482, 19;
	mov.u64 	%rd664, %rd43;
	@%p239 bra 	$L__BB0_435;
	mov.b32 	%r22068, 0;
	st.local.u32 	[%rd2+64], %r22068;
	mov.b64 	%rd665, 0;
	st.local.u64 	[%rd2+72], %rd665;
	mov.b32 	%r14806, -271733879;
	mov.b32 	%r14807, 1732584193;
	st.local.v2.u32 	[%rd2+80], {%r14807, %r14806};
	mov.b32 	%r14808, 271733878;
	mov.b32 	%r14809, -1732584194;
	st.local.v2.u32 	[%rd2+88], {%r14809, %r14808};
	mov.b32 	%r14810, 1518500249;
	mov.b32 	%r14811, -1009589776;
	st.local.v2.u32 	[%rd2+96], {%r14811, %r14810};
	mov.b32 	%r14812, -1894007588;
	mov.b32 	%r14813, 1859775393;
	st.local.v2.u32 	[%rd2+104], {%r14813, %r14812};
	mov.b32 	%r14814, -899497514;
	st.local.u32 	[%rd2+112], %r14814;
$L__BB0_437:
	add.s64 	%rd484, %rd480, %rd665;
	ld.u8 	%rs947, [%rd484];
	cvt.u64.u32 	%rd485, %r22068;
	add.s64 	%rd486, %rd2, %rd485;
	st.local.u8 	[%rd486], %rs947;
	ld.local.u32 	%r14815, [%rd2+64];
	add.s32 	%r22068, %r14815, 1;
	st.local.u32 	[%rd2+64], %r22068;
	setp.ne.s32 	%p240, %r22068, 64;
	@%p240 bra 	$L__BB0_439;
	ld.local.v2.b32 	{%r14817, %r14818}, [%rd2];
	bfe.u32 	%r14819, %r14818, 16, 8;
	cvt.u16.u32 	%rs948, %r14819;
	bfe.u32 	%r14820, %r14818, 8, 8;
	bfe.u32 	%r14821, %r14818, 0, 8;
	bfe.u32 	%r14822, %r14817, 16, 8;
	cvt.u16.u32 	%rs949, %r14822;
	bfe.u32 	%r14823, %r14817, 8, 8;
	bfe.u32 	%r14824, %r14817, 0, 8;
	shl.b32 	%r14825, %r14824, 24;
	shl.b32 	%r14826, %r14823, 16;
	and.b32  	%r14827, %r14826, 16711680;
	or.b32  	%r14828, %r14827, %r14825;
	and.b16  	%rs950, %rs949, 255;
	mul.wide.u16 	%r14829, %rs950, 256;
	or.b32  	%r14830, %r14828, %r14829;
	bfe.u32 	%r14831, %r14817, 24, 8;
	or.b32  	%r14832, %r14830, %r14831;
	shl.b32 	%r14833, %r14821, 24;
	shl.b32 	%r14834, %r14820, 16;
	and.b32  	%r14835, %r14834, 16711680;
	or.b32  	%r14836, %r14835, %r14833;
	and.b16  	%rs951, %rs948, 255;
	mul.wide.u16 	%r14837, %rs951, 256;
	or.b32  	%r14838, %r14836, %r14837;
	bfe.u32 	%r14839, %r14818, 24, 8;
	or.b32  	%r14840, %r14838, %r14839;
	ld.local.v2.b32 	{%r14841, %r14842}, [%rd2+8];
	bfe.u32 	%r14843, %r14842, 16, 8;
	cvt.u16.u32 	%rs952, %r14843;
	bfe.u32 	%r14844, %r14842, 8, 8;
	bfe.u32 	%r14845, %r14842, 0, 8;
	bfe.u32 	%r14846, %r14841, 16, 8;
	cvt.u16.u32 	%rs953, %r14846;
	bfe.u32 	%r14847, %r14841, 8, 8;
	bfe.u32 	%r14848, %r14841, 0, 8;
	shl.b32 	%r14849, %r14848, 24;
	shl.b32 	%r14850, %r14847, 16;
	and.b32  	%r14851, %r14850, 16711680;
	or.b32  	%r14852, %r14851, %r14849;
	and.b16  	%rs954, %rs953, 255;
	mul.wide.u16 	%r14853, %rs954, 256;
	or.b32  	%r14854, %r14852, %r14853;
	bfe.u32 	%r14855, %r14841, 24, 8;
	or.b32  	%r14856, %r14854, %r14855;
	shl.b32 	%r14857, %r14845, 24;
	shl.b32 	%r14858, %r14844, 16;
	and.b32  	%r14859, %r14858, 16711680;
	or.b32  	%r14860, %r14859, %r14857;
	and.b16  	%rs955, %rs952, 255;
	mul.wide.u16 	%r14861, %rs955, 256;
	or.b32  	%r14862, %r14860, %r14861;
	bfe.u32 	%r14863, %r14842, 24, 8;
	or.b32  	%r14864, %r14862, %r14863;
	ld.local.v2.b32 	{%r14865, %r14866}, [%rd2+16];
	bfe.u32 	%r14867, %r14866, 16, 8;
	cvt.u16.u32 	%rs956, %r14867;
	bfe.u32 	%r14868, %r14866, 8, 8;
	bfe.u32 	%r14869, %r14866, 0, 8;
	bfe.u32 	%r14870, %r14865, 16, 8;
	cvt.u16.u32 	%rs957, %r14870;
	bfe.u32 	%r14871, %r14865, 8, 8;
	bfe.u32 	%r14872, %r14865, 0, 8;
	shl.b32 	%r14873, %r14872, 24;
	shl.b32 	%r14874, %r14871, 16;
	and.b32  	%r14875, %r14874, 16711680;
	or.b32  	%r14876, %r14875, %r14873;
	and.b16  	%rs958, %rs957, 255;
	mul.wide.u16 	%r14877, %rs958, 256;
	or.b32  	%r14878, %r14876, %r14877;
	bfe.u32 	%r14879, %r14865, 24, 8;
	or.b32  	%r14880, %r14878, %r14879;
	shl.b32 	%r14881, %r14869, 24;
	shl.b32 	%r14882, %r14868, 16;
	and.b32  	%r14883, %r14882, 16711680;
	or.b32  	%r14884, %r14883, %r14881;
	and.b16  	%rs959, %rs956, 255;
	mul.wide.u16 	%r14885, %rs959, 256;
	or.b32  	%r14886, %r14884, %r14885;
	bfe.u32 	%r14887, %r14866, 24, 8;
	or.b32  	%r14888, %r14886, %r14887;
	ld.local.v2.b32 	{%r14889, %r14890}, [%rd2+24];
	bfe.u32 	%r14891, %r14890, 16, 8;
	cvt.u16.u32 	%rs960, %r14891;
	bfe.u32 	%r14892, %r14890, 8, 8;
	bfe.u32 	%r14893, %r14890, 0, 8;
	bfe.u32 	%r14894, %r14889, 16, 8;
	cvt.u16.u32 	%rs961, %r14894;
	bfe.u32 	%r14895, %r14889, 8, 8;
	bfe.u32 	%r14896, %r14889, 0, 8;
	shl.b32 	%r14897, %r14896, 24;
	shl.b32 	%r14898, %r14895, 16;
	and.b32  	%r14899, %r14898, 16711680;
	or.b32  	%r14900, %r14899, %r14897;
	and.b16  	%rs962, %rs961, 255;
	mul.wide.u16 	%r14901, %rs962, 256;
	or.b32  	%r14902, %r14900, %r14901;
	bfe.u32 	%r14903, %r14889, 24, 8;
	or.b32  	%r14904, %r14902, %r14903;
	shl.b32 	%r14905, %r14893, 24;
	shl.b32 	%r14906, %r14892, 16;
	and.b32  	%r14907, %r14906, 16711680;
	or.b32  	%r14908, %r14907, %r14905;
	and.b16  	%rs963, %rs960, 255;
	mul.wide.u16 	%r14909, %rs963, 256;
	or.b32  	%r14910, %r14908, %r14909;
	bfe.u32 	%r14911, %r14890, 24, 8;
	or.b32  	%r14912, %r14910, %r14911;
	ld.local.v2.b32 	{%r14913, %r14914}, [%rd2+32];
	bfe.u32 	%r14915, %r14914, 16, 8;
	cvt.u16.u32 	%rs964, %r14915;
	bfe.u32 	%r14916, %r14914, 8, 8;
	bfe.u32 	%r14917, %r14914, 0, 8;
	bfe.u32 	%r14918, %r14913, 16, 8;
	cvt.u16.u32 	%rs965, %r14918;
	bfe.u32 	%r14919, %r14913, 8, 8;
	bfe.u32 	%r14920, %r14913, 0, 8;
	shl.b32 	%r14921, %r14920, 24;
	shl.b32 	%r14922, %r14919, 16;
	and.b32  	%r14923, %r14922, 16711680;
	or.b32  	%r14924, %r14923, %r14921;
	and.b16  	%rs966, %rs965, 255;
	mul.wide.u16 	%r14925, %rs966, 256;
	or.b32  	%r14926, %r14924, %r14925;
	bfe.u32 	%r14927, %r14913, 24, 8;
	or.b32  	%r14928, %r14926, %r14927;
	shl.b32 	%r14929, %r14917, 24;
	shl.b32 	%r14930, %r14916, 16;
	and.b32  	%r14931, %r14930, 16711680;
	or.b32  	%r14932, %r14931, %r14929;
	and.b16  	%rs967, %rs964, 255;
	mul.wide.u16 	%r14933, %rs967, 256;
	or.b32  	%r14934, %r14932, %r14933;
	bfe.u32 	%r14935, %r14914, 24, 8;
	or.b32  	%r14936, %r14934, %r14935;
	ld.local.v2.b32 	{%r14937, %r14938}, [%rd2+40];
	bfe.u32 	%r14939, %r14938, 16, 8;
	cvt.u16.u32 	%rs968, %r14939;
	bfe.u32 	%r14940, %r14938, 8, 8;
	bfe.u32 	%r14941, %r14938, 0, 8;
	bfe.u32 	%r14942, %r14937, 16, 8;
	cvt.u16.u32 	%rs969, %r14942;
	bfe.u32 	%r14943, %r14937, 8, 8;
	bfe.u32 	%r14944, %r14937, 0, 8;
	shl.b32 	%r14945, %r14944, 24;
	shl.b32 	%r14946, %r14943, 16;
	and.b32  	%r14947, %r14946, 16711680;
	or.b32  	%r14948, %r14947, %r14945;
	and.b16  	%rs970, %rs969, 255;
	mul.wide.u16 	%r14949, %rs970, 256;
	or.b32  	%r14950, %r14948, %r14949;
	bfe.u32 	%r14951, %r14937, 24, 8;
	or.b32  	%r14952, %r14950, %r14951;
	shl.b32 	%r14953, %r14941, 24;
	shl.b32 	%r14954, %r14940, 16;
	and.b32  	%r14955, %r14954, 16711680;
	or.b32  	%r14956, %r14955, %r14953;
	and.b16  	%rs971, %rs968, 255;
	mul.wide.u16 	%r14957, %rs971, 256;
	or.b32  	%r14958, %r14956, %r14957;
	bfe.u32 	%r14959, %r14938, 24, 8;
	or.b32  	%r14960, %r14958, %r14959;
	ld.local.v2.b32 	{%r14961, %r14962}, [%rd2+48];
	bfe.u32 	%r14963, %r14962, 16, 8;
	cvt.u16.u32 	%rs972, %r14963;
	bfe.u32 	%r14964, %r14962, 8, 8;
	bfe.u32 	%r14965, %r14962, 0, 8;
	bfe.u32 	%r14966, %r14961, 16, 8;
	cvt.u16.u32 	%rs973, %r14966;
	bfe.u32 	%r14967, %r14961, 8, 8;
	bfe.u32 	%r14968, %r14961, 0, 8;
	shl.b32 	%r14969, %r14968, 24;
	shl.b32 	%r14970, %r14967, 16;
	and.b32  	%r14971, %r14970, 16711680;
	or.b32  	%r14972, %r14971, %r14969;
	and.b16  	%rs974, %rs973, 255;
	mul.wide.u16 	%r14973, %rs974, 256;
	or.b32  	%r14974, %r14972, %r14973;
	bfe.u32 	%r14975, %r14961, 24, 8;
	or.b32  	%r14976, %r14974, %r14975;
	shl.b32 	%r14977, %r14965, 24;
	shl.b32 	%r14978, %r14964, 16;
	and.b32  	%r14979, %r14978, 16711680;
	or.b32  	%r14980, %r14979, %r14977;
	and.b16  	%rs975, %rs972, 255;
	mul.wide.u16 	%r14981, %rs975, 256;
	or.b32  	%r14982, %r14980, %r14981;
	bfe.u32 	%r14983, %r14962, 24, 8;
	or.b32  	%r14984, %r14982, %r14983;
	ld.local.v2.b32 	{%r14985, %r14986}, [%rd2+56];
	bfe.u32 	%r14987, %r14986, 16, 8;
	cvt.u16.u32 	%rs976, %r14987;
	bfe.u32 	%r14988, %r14986, 8, 8;
	bfe.u32 	%r14989, %r14986, 0, 8;
	bfe.u32 	%r14990, %r14985, 16, 8;
	cvt.u16.u32 	%rs977, %r14990;
	bfe.u32 	%r14991, %r14985, 8, 8;
	bfe.u32 	%r14992, %r14985, 0, 8;
	shl.b32 	%r14993, %r14992, 24;
	shl.b32 	%r14994, %r14991, 16;
	and.b32  	%r14995, %r14994, 16711680;
	or.b32  	%r14996, %r14995, %r14993;
	and.b16  	%rs978, %rs977, 255;
	mul.wide.u16 	%r14997, %rs978, 256;
	or.b32  	%r14998, %r14996, %r14997;
	bfe.u32 	%r14999, %r14985, 24, 8;
	or.b32  	%r15000, %r14998, %r14999;
	shl.b32 	%r15001, %r14989, 24;
	shl.b32 	%r15002, %r14988, 16;
	and.b32  	%r15003, %r15002, 16711680;
	or.b32  	%r15004, %r15003, %r15001;
	and.b16  	%rs979, %rs976, 255;
	mul.wide.u16 	%r15005, %rs979, 256;
	or.b32  	%r15006, %r15004, %r15005;
	bfe.u32 	%r15007, %r14986, 24, 8;
	or.b32  	%r15008, %r15006, %r15007;
	xor.b32  	%r15009, %r14928, %r14984;
	xor.b32  	%r15010, %r15009, %r14856;
	xor.b32  	%r15011, %r15010, %r14832;
	shf.l.wrap.b32 	%r15012, %r15011, %r15011, 1;
	xor.b32  	%r15013, %r14936, %r15000;
	xor.b32  	%r15014, %r15013, %r14864;
	xor.b32  	%r15015, %r15014, %r14840;
	shf.l.wrap.b32 	%r15016, %r15015, %r15015, 1;
	xor.b32  	%r15017, %r14952, %r15008;
	xor.b32  	%r15018, %r15017, %r14880;
	xor.b32  	%r15019, %r15018, %r14856;
	shf.l.wrap.b32 	%r15020, %r15019, %r15019, 1;
	xor.b32  	%r15021, %r14960, %r15012;
	xor.b32  	%r15022, %r15021, %r14888;
	xor.b32  	%r15023, %r15022, %r14864;
	shf.l.wrap.b32 	%r15024, %r15023, %r15023, 1;
	xor.b32  	%r15025, %r14976, %r15016;
	xor.b32  	%r15026, %r15025, %r14904;
	xor.b32  	%r15027, %r15026, %r14880;
	shf.l.wrap.b32 	%r15028, %r15027, %r15027, 1;
	xor.b32  	%r15029, %r14984, %r15020;
	xor.b32  	%r15030, %r15029, %r14912;
	xor.b32  	%r15031, %r15030, %r14888;
	shf.l.wrap.b32 	%r15032, %r15031, %r15031, 1;
	xor.b32  	%r15033, %r15000, %r15024;
	xor.b32  	%r15034, %r15033, %r14928;
	xor.b32  	%r15035, %r15034, %r14904;
	shf.l.wrap.b32 	%r15036, %r15035, %r15035, 1;
	xor.b32  	%r15037, %r15008, %r15028;
	xor.b32  	%r15038, %r15037, %r14936;
	xor.b32  	%r15039, %r15038, %r14912;
	shf.l.wrap.b32 	%r15040, %r15039, %r15039, 1;
	xor.b32  	%r15041, %r15012, %r15032;
	xor.b32  	%r15042, %r15041, %r14952;
	xor.b32  	%r15043, %r15042, %r14928;
	shf.l.wrap.b32 	%r15044, %r15043, %r15043, 1;
	xor.b32  	%r15045, %r15016, %r15036;
	xor.b32  	%r15046, %r15045, %r14960;
	xor.b32  	%r15047, %r15046, %r14936;
	shf.l.wrap.b32 	%r15048, %r15047, %r15047, 1;
	xor.b32  	%r15049, %r15020, %r15040;
	xor.b32  	%r15050, %r15049, %r14976;
	xor.b32  	%r15051, %r15050, %r14952;
	shf.l.wrap.b32 	%r15052, %r15051, %r15051, 1;
	xor.b32  	%r15053, %r15024, %r15044;
	xor.b32  	%r15054, %r15053, %r14984;
	xor.b32  	%r15055, %r15054, %r14960;
	shf.l.wrap.b32 	%r15056, %r15055, %r15055, 1;
	xor.b32  	%r15057, %r15028, %r15048;
	xor.b32  	%r15058, %r15057, %r15000;
	xor.b32  	%r15059, %r15058, %r14976;
	shf.l.wrap.b32 	%r15060, %r15059, %r15059, 1;
	xor.b32  	%r15061, %r15032, %r15052;
	xor.b32  	%r15062, %r15061, %r15008;
	xor.b32  	%r15063, %r15062, %r14984;
	shf.l.wrap.b32 	%r15064, %r15063, %r15063, 1;
	xor.b32  	%r15065, %r15036, %r15056;
	xor.b32  	%r15066, %r15065, %r15012;
	xor.b32  	%r15067, %r15066, %r15000;
	shf.l.wrap.b32 	%r15068, %r15067, %r15067, 1;
	xor.b32  	%r15069, %r15040, %r15060;
	xor.b32  	%r15070, %r15069, %r15016;
	xor.b32  	%r15071, %r15070, %r15008;
	shf.l.wrap.b32 	%r15072, %r15071, %r15071, 1;
	xor.b32  	%r15073, %r15044, %r15064;
	xor.b32  	%r15074, %r15073, %r15020;
	xor.b32  	%r15075, %r15074, %r15012;
	shf.l.wrap.b32 	%r15076, %r15075, %r15075, 1;
	xor.b32  	%r15077, %r15048, %r15068;
	xor.b32  	%r15078, %r15077, %r15024;
	xor.b32  	%r15079, %r15078, %r15016;
	shf.l.wrap.b32 	%r15080, %r15079, %r15079, 1;
	xor.b32  	%r15081, %r15052, %r15072;
	xor.b32  	%r15082, %r15081, %r15028;
	xor.b32  	%r15083, %r15082, %r15020;
	shf.l.wrap.b32 	%r15084, %r15083, %r15083, 1;
	xor.b32  	%r15085, %r15056, %r15076;
	xor.b32  	%r15086, %r15085, %r15032;
	xor.b32  	%r15087, %r15086, %r15024;
	shf.l.wrap.b32 	%r15088, %r15087, %r15087, 1;
	xor.b32  	%r15089, %r15060, %r15080;
	xor.b32  	%r15090, %r15089, %r15036;
	xor.b32  	%r15091, %r15090, %r15028;
	shf.l.wrap.b32 	%r15092, %r15091, %r15091, 1;
	xor.b32  	%r15093, %r15064, %r15084;
	xor.b32  	%r15094, %r15093, %r15040;
	xor.b32  	%r15095, %r15094, %r15032;
	shf.l.wrap.b32 	%r15096, %r15095, %r15095, 1;
	xor.b32  	%r15097, %r15068, %r15088;
	xor.b32  	%r15098, %r15097, %r15044;
	xor.b32  	%r15099, %r15098, %r15036;
	shf.l.wrap.b32 	%r15100, %r15099, %r15099, 1;
	xor.b32  	%r15101, %r15072, %r15092;
	xor.b32  	%r15102, %r15101, %r15048;
	xor.b32  	%r15103, %r15102, %r15040;
	shf.l.wrap.b32 	%r15104, %r15103, %r15103, 1;
	xor.b32  	%r15105, %r15076, %r15096;
	xor.b32  	%r15106, %r15105, %r15052;
	xor.b32  	%r15107, %r15106, %r15044;
	shf.l.wrap.b32 	%r15108, %r15107, %r15107, 1;
	xor.b32  	%r15109, %r15080, %r15100;
	xor.b32  	%r15110, %r15109, %r15056;
	xor.b32  	%r15111, %r15110, %r15048;
	shf.l.wrap.b32 	%r15112, %r15111, %r15111, 1;
	xor.b32  	%r15113, %r15084, %r15104;
	xor.b32  	%r15114, %r15113, %r15060;
	xor.b32  	%r15115, %r15114, %r15052;
	shf.l.wrap.b32 	%r15116, %r15115, %r15115, 1;
	xor.b32  	%r15117, %r15088, %r15108;
	xor.b32  	%r15118, %r15117, %r15064;
	xor.b32  	%r15119, %r15118, %r15056;
	shf.l.wrap.b32 	%r15120, %r15119, %r15119, 1;
	xor.b32  	%r15121, %r15092, %r15112;
	xor.b32  	%r15122, %r15121, %r15068;
	xor.b32  	%r15123, %r15122, %r15060;
	shf.l.wrap.b32 	%r15124, %r15123, %r15123, 1;
	xor.b32  	%r15125, %r15096, %r15116;
	xor.b32  	%r15126, %r15125, %r15072;
	xor.b32  	%r15127, %r15126, %r15064;
	shf.l.wrap.b32 	%r15128, %r15127, %r15127, 1;
	xor.b32  	%r15129, %r15100, %r15120;
	xor.b32  	%r15130, %r15129, %r15076;
	xor.b32  	%r15131, %r15130, %r15068;
	shf.l.wrap.b32 	%r15132, %r15131, %r15131, 1;
	xor.b32  	%r15133, %r15104, %r15124;
	xor.b32  	%r15134, %r15133, %r15080;
	xor.b32  	%r15135, %r15134, %r15072;
	shf.l.wrap.b32 	%r15136, %r15135, %r15135, 1;
	xor.b32  	%r15137, %r15108, %r15128;
	xor.b32  	%r15138, %r15137, %r15084;
	xor.b32  	%r15139, %r15138, %r15076;
	shf.l.wrap.b32 	%r15140, %r15139, %r15139, 1;
	xor.b32  	%r15141, %r15112, %r15132;
	xor.b32  	%r15142, %r15141, %r15088;
	xor.b32  	%r15143, %r15142, %r15080;
	shf.l.wrap.b32 	%r15144, %r15143, %r15143, 1;
	xor.b32  	%r15145, %r15116, %r15136;
	xor.b32  	%r15146, %r15145, %r15092;
	xor.b32  	%r15147, %r15146, %r15084;
	shf.l.wrap.b32 	%r15148, %r15147, %r15147, 1;
	xor.b32  	%r15149, %r15120, %r15140;
	xor.b32  	%r15150, %r15149, %r15096;
	xor.b32  	%r15151, %r15150, %r15088;
	shf.l.wrap.b32 	%r15152, %r15151, %r15151, 1;
	xor.b32  	%r15153, %r15124, %r15144;
	xor.b32  	%r15154, %r15153, %r15100;
	xor.b32  	%r15155, %r15154, %r15092;
	shf.l.wrap.b32 	%r15156, %r15155, %r15155, 1;
	xor.b32  	%r15157, %r15128, %r15148;
	xor.b32  	%r15158, %r15157, %r15104;
	xor.b32  	%r15159, %r15158, %r15096;
	shf.l.wrap.b32 	%r15160, %r15159, %r15159, 1;
	xor.b32  	%r15161, %r15132, %r15152;
	xor.b32  	%r15162, %r15161, %r15108;
	xor.b32  	%r15163, %r15162, %r15100;
	shf.l.wrap.b32 	%r15164, %r15163, %r15163, 1;
	xor.b32  	%r15165, %r15136, %r15156;
	xor.b32  	%r15166, %r15165, %r15112;
	xor.b32  	%r15167, %r15166, %r15104;
	shf.l.wrap.b32 	%r15168, %r15167, %r15167, 1;
	xor.b32  	%r15169, %r15140, %r15160;
	xor.b32  	%r15170, %r15169, %r15116;
	xor.b32  	%r15171, %r15170, %r15108;
	shf.l.wrap.b32 	%r15172, %r15171, %r15171, 1;
	xor.b32  	%r15173, %r15144, %r15164;
	xor.b32  	%r15174, %r15173, %r15120;
	xor.b32  	%r15175, %r15174, %r15112;
	shf.l.wrap.b32 	%r15176, %r15175, %r15175, 1;
	xor.b32  	%r15177, %r15148, %r15168;
	xor.b32  	%r15178, %r15177, %r15124;
	xor.b32  	%r15179, %r15178, %r15116;
	shf.l.wrap.b32 	%r15180, %r15179, %r15179, 1;
	xor.b32  	%r15181, %r15152, %r15172;
	xor.b32  	%r15182, %r15181, %r15128;
	xor.b32  	%r15183, %r15182, %r15120;
	shf.l.wrap.b32 	%r15184, %r15183, %r15183, 1;
	xor.b32  	%r15185, %r15156, %r15176;
	xor.b32  	%r15186, %r15185, %r15132;
	xor.b32  	%r15187, %r15186, %r15124;
	shf.l.wrap.b32 	%r15188, %r15187, %r15187, 1;
	xor.b32  	%r15189, %r15160, %r15180;
	xor.b32  	%r15190, %r15189, %r15136;
	xor.b32  	%r15191, %r15190, %r15128;
	shf.l.wrap.b32 	%r15192, %r15191, %r15191, 1;
	xor.b32  	%r15193, %r15164, %r15184;
	xor.b32  	%r15194, %r15193, %r15140;
	xor.b32  	%r15195, %r15194, %r15132;
	shf.l.wrap.b32 	%r15196, %r15195, %r15195, 1;
	xor.b32  	%r15197, %r15168, %r15188;
	xor.b32  	%r15198, %r15197, %r15144;
	xor.b32  	%r15199, %r15198, %r15136;
	shf.l.wrap.b32 	%r15200, %r15199, %r15199, 1;
	xor.b32  	%r15201, %r15172, %r15192;
	xor.b32  	%r15202, %r15201, %r15148;
	xor.b32  	%r15203, %r15202, %r15140;
	shf.l.wrap.b32 	%r15204, %r15203, %r15203, 1;
	xor.b32  	%r15205, %r15176, %r15196;
	xor.b32  	%r15206, %r15205, %r15152;
	xor.b32  	%r15207, %r15206, %r15144;
	shf.l.wrap.b32 	%r15208, %r15207, %r15207, 1;
	xor.b32  	%r15209, %r15180, %r15200;
	xor.b32  	%r15210, %r15209, %r15156;
	xor.b32  	%r15211, %r15210, %r15148;
	shf.l.wrap.b32 	%r15212, %r15211, %r15211, 1;
	xor.b32  	%r15213, %r15184, %r15204;
	xor.b32  	%r15214, %r15213, %r15160;
	xor.b32  	%r15215, %r15214, %r15152;
	shf.l.wrap.b32 	%r15216, %r15215, %r15215, 1;
	xor.b32  	%r15217, %r15188, %r15208;
	xor.b32  	%r15218, %r15217, %r15164;
	xor.b32  	%r15219, %r15218, %r15156;
	shf.l.wrap.b32 	%r15220, %r15219, %r15219, 1;
	xor.b32  	%r15221, %r15192, %r15212;
	xor.b32  	%r15222, %r15221, %r15168;
	xor.b32  	%r15223, %r15222, %r15160;
	shf.l.wrap.b32 	%r15224, %r15223, %r15223, 1;
	xor.b32  	%r15225, %r15196, %r15216;
	xor.b32  	%r15226, %r15225, %r15172;
	xor.b32  	%r15227, %r15226, %r15164;
	shf.l.wrap.b32 	%r15228, %r15227, %r15227, 1;
	xor.b32  	%r15229, %r15200, %r15220;
	xor.b32  	%r15230, %r15229, %r15176;
	xor.b32  	%r15231, %r15230, %r15168;
	shf.l.wrap.b32 	%r15232, %r15231, %r15231, 1;
	xor.b32  	%r15233, %r15204, %r15224;
	xor.b32  	%r15234, %r15233, %r15180;
	xor.b32  	%r15235, %r15234, %r15172;
	shf.l.wrap.b32 	%r15236, %r15235, %r15235, 1;
	xor.b32  	%r15237, %r15208, %r15228;
	xor.b32  	%r15238, %r15237, %r15184;
	xor.b32  	%r15239, %r15238, %r15176;
	shf.l.wrap.b32 	%r15240, %r15239, %r15239, 1;
	xor.b32  	%r15241, %r15212, %r15232;
	xor.b32  	%r15242, %r15241, %r15188;
	xor.b32  	%r15243, %r15242, %r15180;
	shf.l.wrap.b32 	%r15244, %r15243, %r15243, 1;
	xor.b32  	%r15245, %r15216, %r15236;
	xor.b32  	%r15246, %r15245, %r15192;
	xor.b32  	%r15247, %r15246, %r15184;
	shf.l.wrap.b32 	%r15248, %r15247, %r15247, 1;
	xor.b32  	%r15249, %r15220, %r15240;
	xor.b32  	%r15250, %r15249, %r15196;
	xor.b32  	%r15251, %r15250, %r15188;
	shf.l.wrap.b32 	%r15252, %r15251, %r15251, 1;
	xor.b32  	%r15253, %r15224, %r15244;
	xor.b32  	%r15254, %r15253, %r15200;
	xor.b32  	%r15255, %r15254, %r15192;
	shf.l.wrap.b32 	%r15256, %r15255, %r15255, 1;
	xor.b32  	%r15257, %r15228, %r15248;
	xor.b32  	%r15258, %r15257, %r15204;
	xor.b32  	%r15259, %r15258, %r15196;
	shf.l.wrap.b32 	%r15260, %r15259, %r15259, 1;
	xor.b32  	%r15261, %r15232, %r15252;
	xor.b32  	%r15262, %r15261, %r15208;
	xor.b32  	%r15263, %r15262, %r15200;
	shf.l.wrap.b32 	%r15264, %r15263, %r15263, 1;
	ld.local.v2.u32 	{%r15265, %r15266}, [%rd2+96];
	ld.local.v2.u32 	{%r15267, %r15268}, [%rd2+88];
	ld.local.v2.u32 	{%r15269, %r15270}, [%rd2+80];
	shf.l.wrap.b32 	%r15271, %r15269, %r15269, 5;
	and.b32  	%r15272, %r15270, %r15267;
	not.b32 	%r15273, %r15270;
	and.b32  	%r15274, %r15268, %r15273;
	or.b32  	%r15275, %r15272, %r15274;
	add.s32 	%r15276, %r15275, %r15265;
	add.s32 	%r15277, %r15276, %r15271;
	add.s32 	%r15278, %r15277, %r15266;
	add.s32 	%r15279, %r15278, %r14832;
	shf.l.wrap.b32 	%r15280, %r15270, %r15270, 30;
	shf.l.wrap.b32 	%r15281, %r15279, %r15279, 5;
	and.b32  	%r15282, %r15269, %r15280;
	not.b32 	%r15283, %r15269;
	and.b32  	%r15284, %r15267, %r15283;
	or.b32  	%r15285, %r15282, %r15284;
	add.s32 	%r15286, %r15285, %r15268;
	add.s32 	%r15287, %r15286, %r15281;
	add.s32 	%r15288, %r15287, %r15266;
	add.s32 	%r15289, %r15288, %r14840;
	shf.l.wrap.b32 	%r15290, %r15269, %r15269, 30;
	shf.l.wrap.b32 	%r15291, %r15289, %r15289, 5;
	and.b32  	%r15292, %r15279, %r15290;
	not.b32 	%r15293, %r15279;
	and.b32  	%r15294, %r15280, %r15293;
	or.b32  	%r15295, %r15292, %r15294;
	add.s32 	%r15296, %r15295, %r15267;
	add.s32 	%r15297, %r15296, %r15291;
	add.s32 	%r15298, %r15297, %r15266;
	add.s32 	%r15299, %r15298, %r14856;
	shf.l.wrap.b32 	%r15300, %r15279, %r15279, 30;
	shf.l.wrap.b32 	%r15301, %r15299, %r15299, 5;
	and.b32  	%r15302, %r15289, %r15300;
	not.b32 	%r15303, %r15289;
	and.b32  	%r15304, %r15290, %r15303;
	or.b32  	%r15305, %r15302, %r15304;
	add.s32 	%r15306, %r15305, %r15280;
	add.s32 	%r15307, %r15306, %r15301;
	add.s32 	%r15308, %r15307, %r15266;
	add.s32 	%r15309, %r15308, %r14864;
	shf.l.wrap.b32 	%r15310, %r15289, %r15289, 30;
	shf.l.wrap.b32 	%r15311, %r15309, %r15309, 5;
	and.b32  	%r15312, %r15299, %r15310;
	not.b32 	%r15313, %r15299;
	and.b32  	%r15314, %r15300, %r15313;
	or.b32  	%r15315, %r15312, %r15314;
	add.s32 	%r15316, %r15315, %r15290;
	add.s32 	%r15317, %r15316, %r15311;
	add.s32 	%r15318, %r15317, %r15266;
	add.s32 	%r15319, %r15318, %r14880;
	shf.l.wrap.b32 	%r15320, %r15299, %r15299, 30;
	shf.l.wrap.b32 	%r15321, %r15319, %r15319, 5;
	and.b32  	%r15322, %r15309, %r15320;
	not.b32 	%r15323, %r15309;
	and.b32  	%r15324, %r15310, %r15323;
	or.b32  	%r15325, %r15322, %r15324;
	add.s32 	%r15326, %r15325, %r15300;
	add.s32 	%r15327, %r15326, %r15321;
	add.s32 	%r15328, %r15327, %r15266;
	add.s32 	%r15329, %r15328, %r14888;
	shf.l.wrap.b32 	%r15330, %r15309, %r15309, 30;
	shf.l.wrap.b32 	%r15331, %r15329, %r15329, 5;
	and.b32  	%r15332, %r15319, %r15330;
	not.b32 	%r15333, %r15319;
	and.b32  	%r15334, %r15320, %r15333;
	or.b32  	%r15335, %r15332, %r15334;
	add.s32 	%r15336, %r15335, %r15310;
	add.s32 	%r15337, %r15336, %r15331;
	add.s32 	%r15338, %r15337, %r15266;
	add.s32 	%r15339, %r15338, %r14904;
	shf.l.wrap.b32 	%r15340, %r15319, %r15319, 30;
	shf.l.wrap.b32 	%r15341, %r15339, %r15339, 5;
	and.b32  	%r15342, %r15329, %r15340;
	not.b32 	%r15343, %r15329;
	and.b32  	%r15344, %r15330, %r15343;
	or.b32  	%r15345, %r15342, %r15344;
	add.s32 	%r15346, %r15345, %r15320;
	add.s32 	%r15347, %r15346, %r15341;
	add.s32 	%r15348, %r15347, %r15266;
	add.s32 	%r15349, %r15348, %r14912;
	shf.l.wrap.b32 	%r15350, %r15329, %r15329, 30;
	shf.l.wrap.b32 	%r15351, %r15349, %r15349, 5;
	and.b32  	%r15352, %r15339, %r15350;
	not.b32 	%r15353, %r15339;
	and.b32  	%r15354, %r15340, %r15353;
	or.b32  	%r15355, %r15352, %r15354;
	add.s32 	%r15356, %r15355, %r15330;
	add.s32 	%r15357, %r15356, %r15351;
	add.s32 	%r15358, %r15357, %r15266;
	add.s32 	%r15359, %r15358, %r14928;
	shf.l.wrap.b32 	%r15360, %r15339, %r15339, 30;
	shf.l.wrap.b32 	%r15361, %r15359, %r15359, 5;
	and.b32  	%r15362, %r15349, %r15360;
	not.b32 	%r15363, %r15349;
	and.b32  	%r15364, %r15350, %r15363;
	or.b32  	%r15365, %r15362, %r15364;
	add.s32 	%r15366, %r15365, %r15340;
	add.s32 	%r15367, %r15366, %r15361;
	add.s32 	%r15368, %r15367, %r15266;
	add.s32 	%r15369, %r15368, %r14936;
	shf.l.wrap.b32 	%r15370, %r15349, %r15349, 30;
	shf.l.wrap.b32 	%r15371, %r15369, %r15369, 5;
	and.b32  	%r15372, %r15359, %r15370;
	not.b32 	%r15373, %r15359;
	and.b32  	%r15374, %r15360, %r15373;
	or.b32  	%r15375, %r15372, %r15374;
	add.s32 	%r15376, %r15375, %r15350;
	add.s32 	%r15377, %r15376, %r15371;
	add.s32 	%r15378, %r15377, %r15266;
	add.s32 	%r15379, %r15378, %r14952;
	shf.l.wrap.b32 	%r15380, %r15359, %r15359, 30;
	shf.l.wrap.b32 	%r15381, %r15379, %r15379, 5;
	and.b32  	%r15382, %r15369, %r15380;
	not.b32 	%r15383, %r15369;
	and.b32  	%r15384, %r15370, %r15383;
	or.b32  	%r15385, %r15382, %r15384;
	add.s32 	%r15386, %r15385, %r15360;
	add.s32 	%r15387, %r15386, %r15381;
	add.s32 	%r15388, %r15387, %r15266;
	add.s32 	%r15389, %r15388, %r14960;
	shf.l.wrap.b32 	%r15390, %r15369, %r15369, 30;
	shf.l.wrap.b32 	%r15391, %r15389, %r15389, 5;
	and.b32  	%r15392, %r15379, %r15390;
	not.b32 	%r15393, %r15379;
	and.b32  	%r15394, %r15380, %r15393;
	or.b32  	%r15395, %r15392, %r15394;
	add.s32 	%r15396, %r15395, %r15370;
	add.s32 	%r15397, %r15396, %r15391;
	add.s32 	%r15398, %r15397, %r15266;
	add.s32 	%r15399, %r15398, %r14976;
	shf.l.wrap.b32 	%r15400, %r15379, %r15379, 30;
	shf.l.wrap.b32 	%r15401, %r15399, %r15399, 5;
	and.b32  	%r15402, %r15389, %r15400;
	not.b32 	%r15403, %r15389;
	and.b32  	%r15404, %r15390, %r15403;
	or.b32  	%r15405, %r15402, %r15404;
	add.s32 	%r15406, %r15405, %r15380;
	add.s32 	%r15407, %r15406, %r15401;
	add.s32 	%r15408, %r15407, %r15266;
	add.s32 	%r15409, %r15408, %r14984;
	shf.l.wrap.b32 	%r15410, %r15389, %r15389, 30;
	shf.l.wrap.b32 	%r15411, %r15409, %r15409, 5;
	and.b32  	%r15412, %r15399, %r15410;
	not.b32 	%r15413, %r15399;
	and.b32  	%r15414, %r15400, %r15413;
	or.b32  	%r15415, %r15412, %r15414;
	add.s32 	%r15416, %r15415, %r15390;
	add.s32 	%r15417, %r15416, %r15411;
	add.s32 	%r15418, %r15417, %r15266;
	add.s32 	%r15419, %r15418, %r15000;
	shf.l.wrap.b32 	%r15420, %r15399, %r15399, 30;
	shf.l.wrap.b32 	%r15421, %r15419, %r15419, 5;
	and.b32  	%r15422, %r15409, %r15420;
	not.b32 	%r15423, %r15409;
	and.b32  	%r15424, %r15410, %r15423;
	or.b32  	%r15425, %r15422, %r15424;
	add.s32 	%r15426, %r15425, %r15400;
	add.s32 	%r15427, %r15426, %r15421;
	add.s32 	%r15428, %r15427, %r15266;
	add.s32 	%r15429, %r15428, %r15008;
	shf.l.wrap.b32 	%r15430, %r15409, %r15409, 30;
	shf.l.wrap.b32 	%r15431, %r15429, %r15429, 5;
	and.b32  	%r15432, %r15419, %r15430;
	not.b32 	%r15433, %r15419;
	and.b32  	%r15434, %r15420, %r15433;
	or.b32  	%r15435, %r15432, %r15434;
	add.s32 	%r15436, %r15435, %r15410;
	add.s32 	%r15437, %r15436, %r15431;
	add.s32 	%r15438, %r15437, %r15266;
	add.s32 	%r15439, %r15438, %r15012;
	shf.l.wrap.b32 	%r15440, %r15419, %r15419, 30;
	shf.l.wrap.b32 	%r15441, %r15439, %r15439, 5;
	and.b32  	%r15442, %r15429, %r15440;
	not.b32 	%r15443, %r15429;
	and.b32  	%r15444, %r15430, %r15443;
	or.b32  	%r15445, %r15442, %r15444;
	add.s32 	%r15446, %r15445, %r15420;
	add.s32 	%r15447, %r15446, %r15441;
	add.s32 	%r15448, %r15447, %r15266;
	add.s32 	%r15449, %r15448, %r15016;
	shf.l.wrap.b32 	%r15450, %r15429, %r15429, 30;
	shf.l.wrap.b32 	%r15451, %r15449, %r15449, 5;
	and.b32  	%r15452, %r15439, %r15450;
	not.b32 	%r15453, %r15439;
	and.b32  	%r15454, %r15440, %r15453;
	or.b32  	%r15455, %r15452, %r15454;
	add.s32 	%r15456, %r15455, %r15430;
	add.s32 	%r15457, %r15456, %r15451;
	add.s32 	%r15458, %r15457, %r15266;
	add.s32 	%r15459, %r15458, %r15020;
	shf.l.wrap.b32 	%r15460, %r15439, %r15439, 30;
	shf.l.wrap.b32 	%r15461, %r15459, %r15459, 5;
	and.b32  	%r15462, %r15449, %r15460;
	not.b32 	%r15463, %r15449;
	and.b32  	%r15464, %r15450, %r15463;
	or.b32  	%r15465, %r15462, %r15464;
	add.s32 	%r15466, %r15465, %r15440;
	add.s32 	%r15467, %r15466, %r15461;
	add.s32 	%r15468, %r15467, %r15266;
	add.s32 	%r15469, %r15468, %r15024;
	shf.l.wrap.b32 	%r15470, %r15449, %r15449, 30;
	ld.local.v2.u32 	{%r15471, %r15472}, [%rd2+104];
	shf.l.wrap.b32 	%r15473, %r15469, %r15469, 5;
	xor.b32  	%r15474, %r15470, %r15460;
	xor.b32  	%r15475, %r15474, %r15459;
	add.s32 	%r15476, %r15475, %r15450;
	add.s32 	%r15477, %r15476, %r15473;
	add.s32 	%r15478, %r15477, %r15471;
	add.s32 	%r15479, %r15478, %r15028;
	shf.l.wrap.b32 	%r15480, %r15459, %r15459, 30;
	shf.l.wrap.b32 	%r15481, %r15479, %r15479, 5;
	xor.b32  	%r15482, %r15480, %r15470;
	xor.b32  	%r15483, %r15482, %r15469;
	add.s32 	%r15484, %r15483, %r15460;
	add.s32 	%r15485, %r15484, %r15481;
	add.s32 	%r15486, %r15485, %r15471;
	add.s32 	%r15487, %r15486, %r15032;
	shf.l.wrap.b32 	%r15488, %r15469, %r15469, 30;
	shf.l.wrap.b32 	%r15489, %r15487, %r15487, 5;
	xor.b32  	%r15490, %r15488, %r15480;
	xor.b32  	%r15491, %r15490, %r15479;
	add.s32 	%r15492, %r15491, %r15470;
	add.s32 	%r15493, %r15492, %r15489;
	add.s32 	%r15494, %r15493, %r15471;
	add.s32 	%r15495, %r15494, %r15036;
	shf.l.wrap.b32 	%r15496, %r15479, %r15479, 30;
	shf.l.wrap.b32 	%r15497, %r15495, %r15495, 5;
	xor.b32  	%r15498, %r15496, %r15488;
	xor.b32  	%r15499, %r15498, %r15487;
	add.s32 	%r15500, %r15499, %r15480;
	add.s32 	%r15501, %r15500, %r15497;
	add.s32 	%r15502, %r15501, %r15471;
	add.s32 	%r15503, %r15502, %r15040;
	shf.l.wrap.b32 	%r15504, %r15487, %r15487, 30;
	shf.l.wrap.b32 	%r15505, %r15503, %r15503, 5;
	xor.b32  	%r15506, %r15504, %r15496;
	xor.b32  	%r15507, %r15506, %r15495;
	add.s32 	%r15508, %r15507, %r15488;
	add.s32 	%r15509, %r15508, %r15505;
	add.s32 	%r15510, %r15509, %r15471;
	add.s32 	%r15511, %r15510, %r15044;
	shf.l.wrap.b32 	%r15512, %r15495, %r15495, 30;
	shf.l.wrap.b32 	%r15513, %r15511, %r15511, 5;
	xor.b32  	%r15514, %r15512, %r15504;
	xor.b32  	%r15515, %r15514, %r15503;
	add.s32 	%r15516, %r15515, %r15496;
	add.s32 	%r15517, %r15516, %r15513;
	add.s32 	%r15518, %r15517, %r15471;
	add.s32 	%r15519, %r15518, %r15048;
	shf.l.wrap.b32 	%r15520, %r15503, %r15503, 30;
	shf.l.wrap.b32 	%r15521, %r15519, %r15519, 5;
	xor.b32  	%r15522, %r15520, %r15512;
	xor.b32  	%r15523, %r15522, %r15511;
	add.s32 	%r15524, %r15523, %r15504;
	add.s32 	%r15525, %r15524, %r15521;
	add.s32 	%r15526, %r15525, %r15471;
	add.s32 	%r15527, %r15526, %r15052;
	shf.l.wrap.b32 	%r15528, %r15511, %r15511, 30;
	shf.l.wrap.b32 	%r15529, %r15527, %r15527, 5;
	xor.b32  	%r15530, %r15528, %r15520;
	xor.b32  	%r15531, %r15530, %r15519;
	add.s32 	%r15532, %r15531, %r15512;
	add.s32 	%r15533, %r15532, %r15529;
	add.s32 	%r15534, %r15533, %r15471;
	add.s32 	%r15535, %r15534, %r15056;
	shf.l.wrap.b32 	%r15536, %r15519, %r15519, 30;
	shf.l.wrap.b32 	%r15537, %r15535, %r15535, 5;
	xor.b32  	%r15538, %r15536, %r15528;
	xor.b32  	%r15539, %r15538, %r15527;
	add.s32 	%r15540, %r15539, %r15520;
	add.s32 	%r15541, %r15540, %r15537;
	add.s32 	%r15542, %r15541, %r15471;
	add.s32 	%r15543, %r15542, %r15060;
	shf.l.wrap.b32 	%r15544, %r15527, %r15527, 30;
	shf.l.wrap.b32 	%r15545, %r15543, %r15543, 5;
	xor.b32  	%r15546, %r15544, %r15536;
	xor.b32  	%r15547, %r15546, %r15535;
	add.s32 	%r15548, %r15547, %r15528;
	add.s32 	%r15549, %r15548, %r15545;
	add.s32 	%r15550, %r15549, %r15471;
	add.s32 	%r15551, %r15550, %r15064;
	shf.l.wrap.b32 	%r15552, %r15535, %r15535, 30;
	shf.l.wrap.b32 	%r15553, %r15551, %r15551, 5;
	xor.b32  	%r15554, %r15552, %r15544;
	xor.b32  	%r15555, %r15554, %r15543;
	add.s32 	%r15556, %r15555, %r15536;
	add.s32 	%r15557, %r15556, %r15553;
	add.s32 	%r15558, %r15557, %r15471;
	add.s32 	%r15559, %r15558, %r15068;
	shf.l.wrap.b32 	%r15560, %r15543, %r15543, 30;
	shf.l.wrap.b32 	%r15561, %r15559, %r15559, 5;
	xor.b32  	%r15562, %r15560, %r15552;
	xor.b32  	%r15563, %r15562, %r15551;
	add.s32 	%r15564, %r15563, %r15544;
	add.s32 	%r15565, %r15564, %r15561;
	add.s32 	%r15566, %r15565, %r15471;
	add.s32 	%r15567, %r15566, %r15072;
	shf.l.wrap.b32 	%r15568, %r15551, %r15551, 30;
	shf.l.wrap.b32 	%r15569, %r15567, %r15567, 5;
	xor.b32  	%r15570, %r15568, %r15560;
	xor.b32  	%r15571, %r15570, %r15559;
	add.s32 	%r15572, %r15571, %r15552;
	add.s32 	%r15573, %r15572, %r15569;
	add.s32 	%r15574, %r15573, %r15471;
	add.s32 	%r15575, %r15574, %r15076;
	shf.l.wrap.b32 	%r15576, %r15559, %r15559, 30;
	shf.l.wrap.b32 	%r15577, %r15575, %r15575, 5;
	xor.b32  	%r15578, %r15576, %r15568;
	xor.b32  	%r15579, %r15578, %r15567;
	add.s32 	%r15580, %r15579, %r15560;
	add.s32 	%r15581, %r15580, %r15577;
	add.s32 	%r15582, %r15581, %r15471;
	add.s32 	%r15583, %r15582, %r15080;
	shf.l.wrap.b32 	%r15584, %r15567, %r15567, 30;
	shf.l.wrap.b32 	%r15585, %r15583, %r15583, 5;
	xor.b32  	%r15586, %r15584, %r15576;
	xor.b32  	%r15587, %r15586, %r15575;
	add.s32 	%r15588, %r15587, %r15568;
	add.s32 	%r15589, %r15588, %r15585;
	add.s32 	%r15590, %r15589, %r15471;
	add.s32 	%r15591, %r15590, %r15084;
	shf.l.wrap.b32 	%r15592, %r15575, %r15575, 30;
	shf.l.wrap.b32 	%r15593, %r15591, %r15591, 5;
	xor.b32  	%r15594, %r15592, %r15584;
	xor.b32  	%r15595, %r15594, %r15583;
	add.s32 	%r15596, %r15595, %r15576;
	add.s32 	%r15597, %r15596, %r15593;
	add.s32 	%r15598, %r15597, %r15471;
	add.s32 	%r15599, %r15598, %r15088;
	shf.l.wrap.b32 	%r15600, %r15583, %r15583, 30;
	shf.l.wrap.b32 	%r15601, %r15599, %r15599, 5;
	xor.b32  	%r15602, %r15600, %r15592;
	xor.b32  	%r15603, %r15602, %r15591;
	add.s32 	%r15604, %r15603, %r15584;
	add.s32 	%r15605, %r15604, %r15601;
	add.s32 	%r15606, %r15605, %r15471;
	add.s32 	%r15607, %r15606, %r15092;
	shf.l.wrap.b32 	%r15608, %r15591, %r15591, 30;
	shf.l.wrap.b32 	%r15609, %r15607, %r15607, 5;
	xor.b32  	%r15610, %r15608, %r15600;
	xor.b32  	%r15611, %r15610, %r15599;
	add.s32 	%r15612, %r15611, %r15592;
	add.s32 	%r15613, %r15612, %r15609;
	add.s32 	%r15614, %r15613, %r15471;
	add.s32 	%r15615, %r15614, %r15096;
	shf.l.wrap.b32 	%r15616, %r15599, %r15599, 30;
	shf.l.wrap.b32 	%r15617, %r15615, %r15615, 5;
	xor.b32  	%r15618, %r15616, %r15608;
	xor.b32  	%r15619, %r15618, %r15607;
	add.s32 	%r15620, %r15619, %r15600;
	add.s32 	%r15621, %r15620, %r15617;
	add.s32 	%r15622, %r15621, %r15471;
	add.s32 	%r15623, %r15622, %r15100;
	shf.l.wrap.b32 	%r15624, %r15607, %r15607, 30;
	shf.l.wrap.b32 	%r15625, %r15623, %r15623, 5;
	xor.b32  	%r15626, %r15624, %r15616;
	xor.b32  	%r15627, %r15626, %r15615;
	add.s32 	%r15628, %r15627, %r15608;
	add.s32 	%r15629, %r15628, %r15625;
	add.s32 	%r15630, %r15629, %r15471;
	add.s32 	%r15631, %r15630, %r15104;
	shf.l.wrap.b32 	%r15632, %r15615, %r15615, 30;
	shf.l.wrap.b32 	%r15633, %r15631, %r15631, 5;
	xor.b32  	%r15634, %r15632, %r15624;
	and.b32  	%r15635, %r15623, %r15634;
	and.b32  	%r15636, %r15632, %r15624;
	xor.b32  	%r15637, %r15635, %r15636;
	add.s32 	%r15638, %r15637, %r15616;
	add.s32 	%r15639, %r15638, %r15633;
	add.s32 	%r15640, %r15639, %r15472;
	add.s32 	%r15641, %r15640, %r15108;
	shf.l.wrap.b32 	%r15642, %r15623, %r15623, 30;
	shf.l.wrap.b32 	%r15643, %r15641, %r15641, 5;
	xor.b32  	%r15644, %r15642, %r15632;
	and.b32  	%r15645, %r15631, %r15644;
	and.b32  	%r15646, %r15642, %r15632;
	xor.b32  	%r15647, %r15645, %r15646;
	add.s32 	%r15648, %r15647, %r15624;
	add.s32 	%r15649, %r15648, %r15643;
	add.s32 	%r15650, %r15649, %r15472;
	add.s32 	%r15651, %r15650, %r15112;
	shf.l.wrap.b32 	%r15652, %r15631, %r15631, 30;
	shf.l.wrap.b32 	%r15653, %r15651, %r15651, 5;
	xor.b32  	%r15654, %r15652, %r15642;
	and.b32  	%r15655, %r15641, %r15654;
	and.b32  	%r15656, %r15652, %r15642;
	xor.b32  	%r15657, %r15655, %r15656;
	add.s32 	%r15658, %r15657, %r15632;
	add.s32 	%r15659, %r15658, %r15653;
	add.s32 	%r15660, %r15659, %r15472;
	add.s32 	%r15661, %r15660, %r15116;
	shf.l.wrap.b32 	%r15662, %r15641, %r15641, 30;
	shf.l.wrap.b32 	%r15663, %r15661, %r15661, 5;
	xor.b32  	%r15664, %r15662, %r15652;
	and.b32  	%r15665, %r15651, %r15664;
	and.b32  	%r15666, %r15662, %r15652;
	xor.b32  	%r15667, %r15665, %r15666;
	add.s32 	%r15668, %r15667, %r15642;
	add.s32 	%r15669, %r15668, %r15663;
	add.s32 	%r15670, %r15669, %r15472;
	add.s32 	%r15671, %r15670, %r15120;
	shf.l.wrap.b32 	%r15672, %r15651, %r15651, 30;
	shf.l.wrap.b32 	%r15673, %r15671, %r15671, 5;
	xor.b32  	%r15674, %r15672, %r15662;
	and.b32  	%r15675, %r15661, %r15674;
	and.b32  	%r15676, %r15672, %r15662;
	xor.b32  	%r15677, %r15675, %r15676;
	add.s32 	%r15678, %r15677, %r15652;
	add.s32 	%r15679, %r15678, %r15673;
	add.s32 	%r15680, %r15679, %r15472;
	add.s32 	%r15681, %r15680, %r15124;
	shf.l.wrap.b32 	%r15682, %r15661, %r15661, 30;
	shf.l.wrap.b32 	%r15683, %r15681, %r15681, 5;
	xor.b32  	%r15684, %r15682, %r15672;
	and.b32  	%r15685, %r15671, %r15684;
	and.b32  	%r15686, %r15682, %r15672;
	xor.b32  	%r15687, %r15685, %r15686;
	add.s32 	%r15688, %r15687, %r15662;
	add.s32 	%r15689, %r15688, %r15683;
	add.s32 	%r15690, %r15689, %r15472;
	add.s32 	%r15691, %r15690, %r15128;
	shf.l.wrap.b32 	%r15692, %r15671, %r15671, 30;
	shf.l.wrap.b32 	%r15693, %r15691, %r15691, 5;
	xor.b32  	%r15694, %r15692, %r15682;
	and.b32  	%r15695, %r15681, %r15694;
	and.b32  	%r15696, %r15692, %r15682;
	xor.b32  	%r15697, %r15695, %r15696;
	add.s32 	%r15698, %r15697, %r15672;
	add.s32 	%r15699, %r15698, %r15693;
	add.s32 	%r15700, %r15699, %r15472;
	add.s32 	%r15701, %r15700, %r15132;
	shf.l.wrap.b32 	%r15702, %r15681, %r15681, 30;
	shf.l.wrap.b32 	%r15703, %r15701, %r15701, 5;
	xor.b32  	%r15704, %r15702, %r15692;
	and.b32  	%r15705, %r15691, %r15704;
	and.b32  	%r15706, %r15702, %r15692;
	xor.b32  	%r15707, %r15705, %r15706;
	add.s32 	%r15708, %r15707, %r15682;
	add.s32 	%r15709, %r15708, %r15703;
	add.s32 	%r15710, %r15709, %r15472;
	add.s32 	%r15711, %r15710, %r15136;
	shf.l.wrap.b32 	%r15712, %r15691, %r15691, 30;
	shf.l.wrap.b32 	%r15713, %r15711, %r15711, 5;
	xor.b32  	%r15714, %r15712, %r15702;
	and.b32  	%r15715, %r15701, %r15714;
	and.b32  	%r15716, %r15712, %r15702;
	xor.b32  	%r15717, %r15715, %r15716;
	add.s32 	%r15718, %r15717, %r15692;
	add.s32 	%r15719, %r15718, %r15713;
	add.s32 	%r15720, %r15719, %r15472;
	add.s32 	%r15721, %r15720, %r15140;
	shf.l.wrap.b32 	%r15722, %r15701, %r15701, 30;
	shf.l.wrap.b32 	%r15723, %r15721, %r15721, 5;
	xor.b32  	%r15724, %r15722, %r15712;
	and.b32  	%r15725, %r15711, %r15724;
	and.b32  	%r15726, %r15722, %r15712;
	xor.b32  	%r15727, %r15725, %r15726;
	add.s32 	%r15728, %r15727, %r15702;
	add.s32 	%r15729, %r15728, %r15723;
	add.s32 	%r15730, %r15729, %r15472;
	add.s32 	%r15731, %r15730, %r15144;
	shf.l.wrap.b32 	%r15732, %r15711, %r15711, 30;
	shf.l.wrap.b32 	%r15733, %r15731, %r15731, 5;
	xor.b32  	%r15734, %r15732, %r15722;
	and.b32  	%r15735, %r15721, %r15734;
	and.b32  	%r15736, %r15732, %r15722;
	xor.b32  	%r15737, %r15735, %r15736;
	add.s32 	%r15738, %r15737, %r15712;
	add.s32 	%r15739, %r15738, %r15733;
	add.s32 	%r15740, %r15739, %r15472;
	add.s32 	%r15741, %r15740, %r15148;
	shf.l.wrap.b32 	%r15742, %r15721, %r15721, 30;
	shf.l.wrap.b32 	%r15743, %r15741, %r15741, 5;
	xor.b32  	%r15744, %r15742, %r15732;
	and.b32  	%r15745, %r15731, %r15744;
	and.b32  	%r15746, %r15742, %r15732;
	xor.b32  	%r15747, %r15745, %r15746;
	add.s32 	%r15748, %r15747, %r15722;
	add.s32 	%r15749, %r15748, %r15743;
	add.s32 	%r15750, %r15749, %r15472;
	add.s32 	%r15751, %r15750, %r15152;
	shf.l.wrap.b32 	%r15752, %r15731, %r15731, 30;
	shf.l.wrap.b32 	%r15753, %r15751, %r15751, 5;
	xor.b32  	%r15754, %r15752, %r15742;
	and.b32  	%r15755, %r15741, %r15754;
	and.b32  	%r15756, %r15752, %r15742;
	xor.b32  	%r15757, %r15755, %r15756;
	add.s32 	%r15758, %r15757, %r15732;
	add.s32 	%r15759, %r15758, %r15753;
	add.s32 	%r15760, %r15759, %r15472;
	add.s32 	%r15761, %r15760, %r15156;
	shf.l.wrap.b32 	%r15762, %r15741, %r15741, 30;
	shf.l.wrap.b32 	%r15763, %r15761, %r15761, 5;
	xor.b32  	%r15764, %r15762, %r15752;
	and.b32  	%r15765, %r15751, %r15764;
	and.b32  	%r15766, %r15762, %r15752;
	xor.b32  	%r15767, %r15765, %r15766;
	add.s32 	%r15768, %r15767, %r15742;
	add.s32 	%r15769, %r15768, %r15763;
	add.s32 	%r15770, %r15769, %r15472;
	add.s32 	%r15771, %r15770, %r15160;
	shf.l.wrap.b32 	%r15772, %r15751, %r15751, 30;
	shf.l.wrap.b32 	%r15773, %r15771, %r15771, 5;
	xor.b32  	%r15774, %r15772, %r15762;
	and.b32  	%r15775, %r15761, %r15774;
	and.b32  	%r15776, %r15772, %r15762;
	xor.b32  	%r15777, %r15775, %r15776;
	add.s32 	%r15778, %r15777, %r15752;
	add.s32 	%r15779, %r15778, %r15773;
	add.s32 	%r15780, %r15779, %r15472;
	add.s32 	%r15781, %r15780, %r15164;
	shf.l.wrap.b32 	%r15782, %r15761, %r15761, 30;
	shf.l.wrap.b32 	%r15783, %r15781, %r15781, 5;
	xor.b32  	%r15784, %r15782, %r15772;
	and.b32  	%r15785, %r15771, %r15784;
	and.b32  	%r15786, %r15782, %r15772;
	xor.b32  	%r15787, %r15785, %r15786;
	add.s32 	%r15788, %r15787, %r15762;
	add.s32 	%r15789, %r15788, %r15783;
	add.s32 	%r15790, %r15789, %r15472;
	add.s32 	%r15791, %r15790, %r15168;
	shf.l.wrap.b32 	%r15792, %r15771, %r15771, 30;
	shf.l.wrap.b32 	%r15793, %r15791, %r15791, 5;
	xor.b32  	%r15794, %r15792, %r15782;
	and.b32  	%r15795, %r15781, %r15794;
	and.b32  	%r15796, %r15792, %r15782;
	xor.b32  	%r15797, %r15795, %r15796;
	add.s32 	%r15798, %r15797, %r15772;
	add.s32 	%r15799, %r15798, %r15793;
	add.s32 	%r15800, %r15799, %r15472;
	add.s32 	%r15801, %r15800, %r15172;
	shf.l.wrap.b32 	%r15802, %r15781, %r15781, 30;
	shf.l.wrap.b32 	%r15803, %r15801, %r15801, 5;
	xor.b32  	%r15804, %r15802, %r15792;
	and.b32  	%r15805, %r15791, %r15804;
	and.b32  	%r15806, %r15802, %r15792;
	xor.b32  	%r15807, %r15805, %r15806;
	add.s32 	%r15808, %r15807, %r15782;
	add.s32 	%r15809, %r15808, %r15803;
	add.s32 	%r15810, %r15809, %r15472;
	add.s32 	%r15811, %r15810, %r15176;
	shf.l.wrap.b32 	%r15812, %r15791, %r15791, 30;
	shf.l.wrap.b32 	%r15813, %r15811, %r15811, 5;
	xor.b32  	%r15814, %r15812, %r15802;
	and.b32  	%r15815, %r15801, %r15814;
	and.b32  	%r15816, %r15812, %r15802;
	xor.b32  	%r15817, %r15815, %r15816;
	add.s32 	%r15818, %r15817, %r15792;
	add.s32 	%r15819, %r15818, %r15813;
	add.s32 	%r15820, %r15819, %r15472;
	add.s32 	%r15821, %r15820, %r15180;
	shf.l.wrap.b32 	%r15822, %r15801, %r15801, 30;
	shf.l.wrap.b32 	%r15823, %r15821, %r15821, 5;
	xor.b32  	%r15824, %r15822, %r15812;
	and.b32  	%r15825, %r15811, %r15824;
	and.b32  	%r15826, %r15822, %r15812;
	xor.b32  	%r15827, %r15825, %r15826;
	add.s32 	%r15828, %r15827, %r15802;
	add.s32 	%r15829, %r15828, %r15823;
	add.s32 	%r15830, %r15829, %r15472;
	add.s32 	%r15831, %r15830, %r15184;
	shf.l.wrap.b32 	%r15832, %r15811, %r15811, 30;
	ld.local.u32 	%r15833, [%rd2+112];
	shf.l.wrap.b32 	%r15834, %r15831, %r15831, 5;
	xor.b32  	%r15835, %r15832, %r15822;
	xor.b32  	%r15836, %r15835, %r15821;
	add.s32 	%r15837, %r15836, %r15812;
	add.s32 	%r15838, %r15837, %r15834;
	add.s32 	%r15839, %r15838, %r15833;
	add.s32 	%r15840, %r15839, %r15188;
	shf.l.wrap.b32 	%r15841, %r15821, %r15821, 30;
	shf.l.wrap.b32 	%r15842, %r15840, %r15840, 5;
	xor.b32  	%r15843, %r15841, %r15832;
	xor.b32  	%r15844, %r15843, %r15831;
	add.s32 	%r15845, %r15844, %r15822;
	add.s32 	%r15846, %r15845, %r15842;
	add.s32 	%r15847, %r15846, %r15833;
	add.s32 	%r15848, %r15847, %r15192;
	shf.l.wrap.b32 	%r15849, %r15831, %r15831, 30;
	shf.l.wrap.b32 	%r15850, %r15848, %r15848, 5;
	xor.b32  	%r15851, %r15849, %r15841;
	xor.b32  	%r15852, %r15851, %r15840;
	add.s32 	%r15853, %r15852, %r15832;
	add.s32 	%r15854, %r15853, %r15850;
	add.s32 	%r15855, %r15854, %r15833;
	add.s32 	%r15856, %r15855, %r15196;
	shf.l.wrap.b32 	%r15857, %r15840, %r15840, 30;
	shf.l.wrap.b32 	%r15858, %r15856, %r15856, 5;
	xor.b32  	%r15859, %r15857, %r15849;
	xor.b32  	%r15860, %r15859, %r15848;
	add.s32 	%r15861, %r15860, %r15841;
	add.s32 	%r15862, %r15861, %r15858;
	add.s32 	%r15863, %r15862, %r15833;
	add.s32 	%r15864, %r15863, %r15200;
	shf.l.wrap.b32 	%r15865, %r15848, %r15848, 30;
	shf.l.wrap.b32 	%r15866, %r15864, %r15864, 5;
	xor.b32  	%r15867, %r15865, %r15857;
	xor.b32  	%r15868, %r15867, %r15856;
	add.s32 	%r15869, %r15868, %r15849;
	add.s32 	%r15870, %r15869, %r15866;
	add.s32 	%r15871, %r15870, %r15833;
	add.s32 	%r15872, %r15871, %r15204;
	shf.l.wrap.b32 	%r15873, %r15856, %r15856, 30;
	shf.l.wrap.b32 	%r15874, %r15872, %r15872, 5;
	xor.b32  	%r15875, %r15873, %r15865;
	xor.b32  	%r15876, %r15875, %r15864;
	add.s32 	%r15877, %r15876, %r15857;
	add.s32 	%r15878, %r15877, %r15874;
	add.s32 	%r15879, %r15878, %r15833;
	add.s32 	%r15880, %r15879, %r15208;
	shf.l.wrap.b32 	%r15881, %r15864, %r15864, 30;
	shf.l.wrap.b32 	%r15882, %r15880, %r15880, 5;
	xor.b32  	%r15883, %r15881, %r15873;
	xor.b32  	%r15884, %r15883, %r15872;
	add.s32 	%r15885, %r15884, %r15865;
	add.s32 	%r15886, %r15885, %r15882;
	add.s32 	%r15887, %r15886, %r15833;
	add.s32 	%r15888, %r15887, %r15212;
	shf.l.wrap.b32 	%r15889, %r15872, %r15872, 30;
	shf.l.wrap.b32 	%r15890, %r15888, %r15888, 5;
	xor.b32  	%r15891, %r15889, %r15881;
	xor.b32  	%r15892, %r15891, %r15880;
	add.s32 	%r15893, %r15892, %r15873;
	add.s32 	%r15894, %r15893, %r15890;
	add.s32 	%r15895, %r15894, %r15833;
	add.s32 	%r15896, %r15895, %r15216;
	shf.l.wrap.b32 	%r15897, %r15880, %r15880, 30;
	shf.l.wrap.b32 	%r15898, %r15896, %r15896, 5;
	xor.b32  	%r15899, %r15897, %r15889;
	xor.b32  	%r15900, %r15899, %r15888;
	add.s32 	%r15901, %r15900, %r15881;
	add.s32 	%r15902, %r15901, %r15898;
	add.s32 	%r15903, %r15902, %r15833;
	add.s32 	%r15904, %r15903, %r15220;
	shf.l.wrap.b32 	%r15905, %r15888, %r15888, 30;
	shf.l.wrap.b32 	%r15906, %r15904, %r15904, 5;
	xor.b32  	%r15907, %r15905, %r15897;
	xor.b32  	%r15908, %r15907, %r15896;
	add.s32 	%r15909, %r15908, %r15889;
	add.s32 	%r15910, %r15909, %r15906;
	add.s32 	%r15911, %r15910, %r15833;
	add.s32 	%r15912, %r15911, %r15224;
	shf.l.wrap.b32 	%r15913, %r15896, %r15896, 30;
	shf.l.wrap.b32 	%r15914, %r15912, %r15912, 5;
	xor.b32  	%r15915, %r15913, %r15905;
	xor.b32  	%r15916, %r15915, %r15904;
	add.s32 	%r15917, %r15916, %r15897;
	add.s32 	%r15918, %r15917, %r15914;
	add.s32 	%r15919, %r15918, %r15833;
	add.s32 	%r15920, %r15919, %r15228;
	shf.l.wrap.b32 	%r15921, %r15904, %r15904, 30;
	shf.l.wrap.b32 	%r15922, %r15920, %r15920, 5;
	xor.b32  	%r15923, %r15921, %r15913;
	xor.b32  	%r15924, %r15923, %r15912;
	add.s32 	%r15925, %r15924, %r15905;
	add.s32 	%r15926, %r15925, %r15922;
	add.s32 	%r15927, %r15926, %r15833;
	add.s32 	%r15928, %r15927, %r15232;
	shf.l.wrap.b32 	%r15929, %r15912, %r15912, 30;
	shf.l.wrap.b32 	%r15930, %r15928, %r15928, 5;
	xor.b32  	%r15931, %r15929, %r15921;
	xor.b32  	%r15932, %r15931, %r15920;
	add.s32 	%r15933, %r15932, %r15913;
	add.s32 	%r15934, %r15933, %r15930;
	add.s32 	%r15935, %r15934, %r15833;
	add.s32 	%r15936, %r15935, %r15236;
	shf.l.wrap.b32 	%r15937, %r15920, %r15920, 30;
	shf.l.wrap.b32 	%r15938, %r15936, %r15936, 5;
	xor.b32  	%r15939, %r15937, %r15929;
	xor.b32  	%r15940, %r15939, %r15928;
	add.s32 	%r15941, %r15940, %r15921;
	add.s32 	%r15942, %r15941, %r15938;
	add.s32 	%r15943, %r15942, %r15833;
	add.s32 	%r15944, %r15943, %r15240;
	shf.l.wrap.b32 	%r15945, %r15928, %r15928, 30;
	shf.l.wrap.b32 	%r15946, %r15944, %r15944, 5;
	xor.b32  	%r15947, %r15945, %r15937;
	xor.b32  	%r15948, %r15947, %r15936;
	add.s32 	%r15949, %r15948, %r15929;
	add.s32 	%r15950, %r15949, %r15946;
	add.s32 	%r15951, %r15950, %r15833;
	add.s32 	%r15952, %r15951, %r15244;
	shf.l.wrap.b32 	%r15953, %r15936, %r15936, 30;
	shf.l.wrap.b32 	%r15954, %r15952, %r15952, 5;
	xor.b32  	%r15955, %r15953, %r15945;
	xor.b32  	%r15956, %r15955, %r15944;
	add.s32 	%r15957, %r15956, %r15937;
	add.s32 	%r15958, %r15957, %r15954;
	add.s32 	%r15959, %r15958, %r15833;
	add.s32 	%r15960, %r15959, %r15248;
	shf.l.wrap.b32 	%r15961, %r15944, %r15944, 30;
	shf.l.wrap.b32 	%r15962, %r15960, %r15960, 5;
	xor.b32  	%r15963, %r15961, %r15953;
	xor.b32  	%r15964, %r15963, %r15952;
	add.s32 	%r15965, %r15964, %r15945;
	add.s32 	%r15966, %r15965, %r15962;
	add.s32 	%r15967, %r15966, %r15833;
	add.s32 	%r15968, %r15967, %r15252;
	shf.l.wrap.b32 	%r15969, %r15952, %r15952, 30;
	shf.l.wrap.b32 	%r15970, %r15968, %r15968, 5;
	xor.b32  	%r15971, %r15969, %r15961;
	xor.b32  	%r15972, %r15971, %r15960;
	add.s32 	%r15973, %r15972, %r15953;
	add.s32 	%r15974, %r15973, %r15970;
	add.s32 	%r15975, %r15974, %r15833;
	add.s32 	%r15976, %r15975, %r15256;
	shf.l.wrap.b32 	%r15977, %r15960, %r15960, 30;
	shf.l.wrap.b32 	%r15978, %r15976, %r15976, 5;
	xor.b32  	%r15979, %r15977, %r15969;
	xor.b32  	%r15980, %r15979, %r15968;
	add.s32 	%r15981, %r15980, %r15961;
	add.s32 	%r15982, %r15981, %r15978;
	add.s32 	%r15983, %r15982, %r15833;
	add.s32 	%r15984, %r15983, %r15260;
	shf.l.wrap.b32 	%r15985, %r15968, %r15968, 30;
	shf.l.wrap.b32 	%r15986, %r15984, %r15984, 5;
	xor.b32  	%r15987, %r15985, %r15977;
	xor.b32  	%r15988, %r15987, %r15976;
	add.s32 	%r15989, %r15988, %r15969;
	add.s32 	%r15990, %r15989, %r15986;
	add.s32 	%r15991, %r15990, %r15833;
	add.s32 	%r15992, %r15991, %r15264;
	shf.l.wrap.b32 	%r15993, %r15976, %r15976, 30;
	add.s32 	%r15994, %r15269, %r15992;
	add.s32 	%r15995, %r15270, %r15984;
	st.local.v2.u32 	[%rd2+80], {%r15994, %r15995};
	add.s32 	%r15996, %r15267, %r15993;
	add.s32 	%r15997, %r15268, %r15985;
	st.local.v2.u32 	[%rd2+88], {%r15996, %r15997};
	add.s32 	%r15998, %r15265, %r15977;
	st.local.u32 	[%rd2+96], %r15998;
	ld.local.u64 	%rd487, [%rd2+72];
	add.s64 	%rd488, %rd487, 512;
	st.local.u64 	[%rd2+72], %rd488;
	mov.b32 	%r22068, 0;
	st.local.u32 	[%rd2+64], %r22068;
$L__BB0_439:
	add.s64 	%rd665, %rd665, 1;
	setp.ne.s64 	%p241, %rd665, 84;
	@%p241 bra 	$L__BB0_437;
	setp.gt.u32 	%p242, %r22068, 55;
	@%p242 bra 	$L__BB0_454;
	cvt.u64.u32 	%rd549, %r22068;
	add.s64 	%rd550, %rd2, %rd549;
	mov.b16 	%rs1017, 128;
	st.local.u8 	[%rd550], %rs1017;
	setp.eq.s32 	%p252, %r22068, 55;
	@%p252 bra 	$L__BB0_469;
	sub.s32 	%r161, 55, %r22068;
	and.b32  	%r162, %r161, 15;
	setp.gt.u32 	%p253, %r22068, 39;
	@%p253 bra 	$L__BB0_445;
	cvt.u16.u32 	%rs1018, %r161;
	shr.u16 	%rs1019, %rs1018, 4;
	and.b16  	%rs1020, %rs1019, 3;
	mul.wide.u16 	%r17209, %rs1020, 16;
	neg.s32 	%r22069, %r17209;
	add.s64 	%rd666, %rd550, 8;
$L__BB0_444:
	.pragma "nounroll";
	mov.b16 	%rs1021, 0;
	st.local.u8 	[%rd666+-7], %rs1021;
	st.local.u8 	[%rd666+-6], %rs1021;
	st.local.u8 	[%rd666+-5], %rs1021;
	st.local.u8 	[%rd666+-4], %rs1021;
	st.local.u8 	[%rd666+-3], %rs1021;
	st.local.u8 	[%rd666+-2], %rs1021;
	st.local.u8 	[%rd666+-1], %rs1021;
	st.local.u8 	[%rd666], %rs1021;
	st.local.u8 	[%rd666+1], %rs1021;
	st.local.u8 	[%rd666+2], %rs1021;
	st.local.u8 	[%rd666+3], %rs1021;
	st.local.u8 	[%rd666+4], %rs1021;
	st.local.u8 	[%rd666+5], %rs1021;
	st.local.u8 	[%rd666+6], %rs1021;
	st.local.u8 	[%rd666+7], %rs1021;
	add.s32 	%r22068, %r22068, 16;
	st.local.u8 	[%rd666+8], %rs1021;
	add.s32 	%r22069, %r22069, 16;
	add.s64 	%rd666, %rd666, 16;
	setp.eq.s32 	%p254, %r22069, 0;
	@%p254 bra 	$L__BB0_445;
	bra.uni 	$L__BB0_444;
$L__BB0_445:
	setp.eq.s32 	%p255, %r162, 0;
	@%p255 bra 	$L__BB0_469;
	and.b32  	%r191, %r161, 7;
	setp.lt.u32 	%p256, %r162, 8;
	@%p256 bra 	$L__BB0_448;
	cvt.u64.u32 	%rd553, %r22068;
	add.s64 	%rd554, %rd2, %rd553;
	mov.b16 	%rs1022, 0;
	st.local.u8 	[%rd554+1], %rs1022;
	st.local.u8 	[%rd554+2], %rs1022;
	st.local.u8 	[%rd554+3], %rs1022;
	st.local.u8 	[%rd554+4], %rs1022;
	st.local.u8 	[%rd554+5], %rs1022;
	st.local.u8 	[%rd554+6], %rs1022;
	st.local.u8 	[%rd554+7], %rs1022;
	add.s32 	%r22068, %r22068, 8;
	st.local.u8 	[%rd554+8], %rs1022;
$L__BB0_448:
	setp.eq.s32 	%p257, %r191, 0;
	@%p257 bra 	$L__BB0_469;
	and.b32  	%r194, %r161, 3;
	setp.lt.u32 	%p258, %r191, 4;
	@%p258 bra 	$L__BB0_451;
	cvt.u64.u32 	%rd555, %r22068;
	add.s64 	%rd556, %rd2, %rd555;
	mov.b16 	%rs1023, 0;
	st.local.u8 	[%rd556+1], %rs1023;
	st.local.u8 	[%rd556+2], %rs1023;
	st.local.u8 	[%rd556+3], %rs1023;
	add.s32 	%r22068, %r22068, 4;
	st.local.u8 	[%rd556+4], %rs1023;
$L__BB0_451:
	setp.eq.s32 	%p259, %r194, 0;
	@%p259 bra 	$L__BB0_469;
	cvt.u64.u32 	%rd557, %r22068;
	add.s64 	%rd558, %rd557, %rd2;
	add.s64 	%rd667, %rd558, 1;
	neg.s32 	%r22081, %r194;
$L__BB0_453:
	.pragma "nounroll";
	mov.b16 	%rs1024, 0;
	st.local.u8 	[%rd667], %rs1024;
	add.s64 	%rd667, %rd667, 1;
	add.s32 	%r22081, %r22081, 1;
	setp.ne.s32 	%p260, %r22081, 0;
	@%p260 bra 	$L__BB0_453;
	bra.uni 	$L__BB0_469;
$L__BB0_454:
	cvt.u64.u32 	%rd489, %r22068;
	add.s64 	%rd490, %rd2, %rd489;
	mov.b16 	%rs980, 128;
	st.local.u8 	[%rd490], %rs980;
	add.s32 	%r22074, %r22068, 1;
	setp.gt.u32 	%p243, %r22074, 63;
	@%p243 bra 	$L__BB0_468;
	sub.s32 	%r169, 63, %r22068;
	and.b32  	%r170, %r169, 15;
	add.s32 	%r15999, %r22068, -48;
	setp.lt.u32 	%p244, %r15999, 15;
	@%p244 bra 	$L__BB0_459;
	add.s32 	%r22072, %r22068, 8;
	and.b32  	%r16000, %r169, -16;
	neg.s32 	%r22071, %r16000;
$L__BB0_457:
	.pragma "nounroll";
	add.s32 	%r16001, %r22072, -7;
	cvt.u64.u32 	%rd491, %r16001;
	add.s64 	%rd492, %rd2, %rd491;
	mov.b16 	%rs981, 0;
	st.local.u8 	[%rd492], %rs981;
	add.s32 	%r16002, %r22072, -6;
	cvt.u64.u32 	%rd493, %r16002;
	add.s64 	%rd494, %rd2, %rd493;
	st.local.u8 	[%rd494], %rs981;
	add.s32 	%r16003, %r22072, -5;
	cvt.u64.u32 	%rd495, %r16003;
	add.s64 	%rd496, %rd2, %rd495;
	st.local.u8 	[%rd496], %rs981;
	add.s32 	%r16004, %r22072, -4;
	cvt.u64.u32 	%rd497, %r16004;
	add.s64 	%rd498, %rd2, %rd497;
	st.local.u8 	[%rd498], %rs981;
	add.s32 	%r16005, %r22072, -3;
	cvt.u64.u32 	%rd499, %r16005;
	add.s64 	%rd500, %rd2, %rd499;
	st.local.u8 	[%rd500], %rs981;
	add.s32 	%r16006, %r22072, -2;
	cvt.u64.u32 	%rd501, %r16006;
	add.s64 	%rd502, %rd2, %rd501;
	st.local.u8 	[%rd502], %rs981;
	add.s32 	%r16007, %r22072, -1;
	cvt.u64.u32 	%rd503, %r16007;
	add.s64 	%rd504, %rd2, %rd503;
	st.local.u8 	[%rd504], %rs981;
	add.s32 	%r16008, %r22072, 8;
	cvt.u64.u32 	%rd505, %r22072;
	add.s64 	%rd506, %rd2, %rd505;
	st.local.u8 	[%rd506], %rs981;
	add.s32 	%r16009, %r22072, 1;
	cvt.u64.u32 	%rd507, %r16009;
	add.s64 	%rd508, %rd2, %rd507;
	st.local.u8 	[%rd508], %rs981;
	add.s32 	%r16010, %r22072, 2;
	cvt.u64.u32 	%rd509, %r16010;
	add.s64 	%rd510, %rd2, %rd509;
	st.local.u8 	[%rd510], %rs981;
	add.s32 	%r16011, %r22072, 3;
	cvt.u64.u32 	%rd511, %r16011;
	add.s64 	%rd512, %rd2, %rd511;
	st.local.u8 	[%rd512], %rs981;
	add.s32 	%r16012, %r22072, 4;
	cvt.u64.u32 	%rd513, %r16012;
	add.s64 	%rd514, %rd2, %rd513;
	st.local.u8 	[%rd514], %rs981;
	add.s32 	%r16013, %r22072, 5;
	cvt.u64.u32 	%rd515, %r16013;
	add.s64 	%rd516, %rd2, %rd515;
	st.local.u8 	[%rd516], %rs981;
	add.s32 	%r16014, %r22072, 6;
	cvt.u64.u32 	%rd517, %r16014;
	add.s64 	%rd518, %rd2, %rd517;
	st.local.u8 	[%rd518], %rs981;
	add.s32 	%r16015, %r22072, 7;
	cvt.u64.u32 	%rd519, %r16015;
	add.s64 	%rd520, %rd2, %rd519;
	st.local.u8 	[%rd520], %rs981;
	cvt.u64.u32 	%rd521, %r16008;
	add.s64 	%rd522, %rd2, %rd521;
	st.local.u8 	[%rd522], %rs981;
	add.s32 	%r22072, %r22072, 16;
	add.s32 	%r22071, %r22071, 16;
	setp.ne.s32 	%p245, %r22071, 0;
	@%p245 bra 	$L__BB0_457;
	add.s32 	%r22074, %r22072, -7;
$L__BB0_459:
	setp.eq.s32 	%p246, %r170, 0;
	@%p246 bra 	$L__BB0_468;
	and.b32  	%r179, %r169, 7;
	setp.lt.u32 	%p247, %r170, 8;
	@%p247 bra 	$L__BB0_462;
	cvt.u64.u32 	%rd523, %r22074;
	add.s64 	%rd524, %rd2, %rd523;
	mov.b16 	%rs982, 0;
	st.local.u8 	[%rd524], %rs982;
	add.s32 	%r16016, %r22074, 1;
	cvt.u64.u32 	%rd525, %r16016;
	add.s64 	%rd526, %rd2, %rd525;
	st.local.u8 	[%rd526], %rs982;
	add.s32 	%r16017, %r22074, 2;
	cvt.u64.u32 	%rd527, %r16017;
	add.s64 	%rd528, %rd2, %rd527;
	st.local.u8 	[%rd528], %rs982;
	add.s32 	%r16018, %r22074, 3;
	cvt.u64.u32 	%rd529, %r16018;
	add.s64 	%rd530, %rd2, %rd529;
	st.local.u8 	[%rd530], %rs982;
	add.s32 	%r16019, %r22074, 4;
	cvt.u64.u32 	%rd531, %r16019;
	add.s64 	%rd532, %rd2, %rd531;
	st.local.u8 	[%rd532], %rs982;
	add.s32 	%r16020, %r22074, 5;
	cvt.u64.u32 	%rd533, %r16020;
	add.s64 	%rd534, %rd2, %rd533;
	st.local.u8 	[%rd534], %rs982;
	add.s32 	%r16021, %r22074, 6;
	cvt.u64.u32 	%rd535, %r16021;
	add.s64 	%rd536, %rd2, %rd535;
	st.local.u8 	[%rd536], %rs982;
	add.s32 	%r16022, %r22074, 7;
	cvt.u64.u32 	%rd537, %r16022;
	add.s64 	%rd538, %rd2, %rd537;
	st.local.u8 	[%rd538], %rs982;
	add.s32 	%r22074, %r22074, 8;
$L__BB0_462:
	setp.eq.s32 	%p248, %r179, 0;
	@%p248 bra 	$L__BB0_468;
	and.b32  	%r182, %r169, 3;
	setp.lt.u32 	%p249, %r179, 4;
	@%p249 bra 	$L__BB0_465;
	cvt.u64.u32 	%rd539, %r22074;
	add.s64 	%rd540, %rd2, %rd539;
	mov.b16 	%rs983, 0;
	st.local.u8 	[%rd540], %rs983;
	add.s32 	%r16023, %r22074, 1;
	cvt.u64.u32 	%rd541, %r16023;
	add.s64 	%rd542, %rd2, %rd541;
	st.local.u8 	[%rd542], %rs983;
	add.s32 	%r16024, %r22074, 2;
	cvt.u64.u32 	%rd543, %r16024;
	add.s64 	%rd544, %rd2, %rd543;
	st.local.u8 	[%rd544], %rs983;
	add.s32 	%r16025, %r22074, 3;
	cvt.u64.u32 	%rd545, %r16025;
	add.s64 	%rd546, %rd2, %rd545;
	st.local.u8 	[%rd546], %rs983;
	add.s32 	%r22074, %r22074, 4;
$L__BB0_465:
	setp.eq.s32 	%p250, %r182, 0;
	@%p250 bra 	$L__BB0_468;
	neg.s32 	%r22076, %r182;
$L__BB0_467:
	.pragma "nounroll";
	cvt.u64.u32 	%rd547, %r22074;
	add.s64 	%rd548, %rd2, %rd547;
	mov.b16 	%rs984, 0;
	st.local.u8 	[%rd548], %rs984;
	add.s32 	%r22074, %r22074, 1;
	add.s32 	%r22076, %r22076, 1;
	setp.ne.s32 	%p251, %r22076, 0;
	@%p251 bra 	$L__BB0_467;
$L__BB0_468:
	ld.local.v2.b32 	{%r16026, %r16027}, [%rd2];
	bfe.u32 	%r16028, %r16027, 16, 8;
	cvt.u16.u32 	%rs985, %r16028;
	bfe.u32 	%r16029, %r16027, 8, 8;
	bfe.u32 	%r16030, %r16027, 0, 8;
	bfe.u32 	%r16031, %r16026, 16, 8;
	cvt.u16.u32 	%rs986, %r16031;
	bfe.u32 	%r16032, %r16026, 8, 8;
	bfe.u32 	%r16033, %r16026, 0, 8;
	shl.b32 	%r16034, %r16033, 24;
	shl.b32 	%r16035, %r16032, 16;
	and.b32  	%r16036, %r16035, 16711680;
	or.b32  	%r16037, %r16036, %r16034;
	and.b16  	%rs987, %rs986, 255;
	mul.wide.u16 	%r16038, %rs987, 256;
	or.b32  	%r16039, %r16037, %r16038;
	bfe.u32 	%r16040, %r16026, 24, 8;
	or.b32  	%r16041, %r16039, %r16040;
	shl.b32 	%r16042, %r16030, 24;
	shl.b32 	%r16043, %r16029, 16;
	and.b32  	%r16044, %r16043, 16711680;
	or.b32  	%r16045, %r16044, %r16042;
	and.b16  	%rs988, %rs985, 255;
	mul.wide.u16 	%r16046, %rs988, 256;
	or.b32  	%r16047, %r16045, %r16046;
	bfe.u32 	%r16048, %r16027, 24, 8;
	or.b32  	%r16049, %r16047, %r16048;
	ld.local.v2.b32 	{%r16050, %r16051}, [%rd2+8];
	bfe.u32 	%r16052, %r16051, 16, 8;
	cvt.u16.u32 	%rs989, %r16052;
	bfe.u32 	%r16053, %r16051, 8, 8;
	bfe.u32 	%r16054, %r16051, 0, 8;
	bfe.u32 	%r16055, %r16050, 16, 8;
	cvt.u16.u32 	%rs990, %r16055;
	bfe.u32 	%r16056, %r16050, 8, 8;
	bfe.u32 	%r16057, %r16050, 0, 8;
	shl.b32 	%r16058, %r16057, 24;
	shl.b32 	%r16059, %r16056, 16;
	and.b32  	%r16060, %r16059, 16711680;
	or.b32  	%r16061, %r16060, %r16058;
	and.b16  	%rs991, %rs990, 255;
	mul.wide.u16 	%r16062, %rs991, 256;
	or.b32  	%r16063, %r16061, %r16062;
	bfe.u32 	%r16064, %r16050, 24, 8;
	or.b32  	%r16065, %r16063, %r16064;
	shl.b32 	%r16066, %r16054, 24;
	shl.b32 	%r16067, %r16053, 16;
	and.b32  	%r16068, %r16067, 16711680;
	or.b32  	%r16069, %r16068, %r16066;
	and.b16  	%rs992, %rs989, 255;
	mul.wide.u16 	%r16070, %rs992, 256;
	or.b32  	%r16071, %r16069, %r16070;
	bfe.u32 	%r16072, %r16051, 24, 8;
	or.b32  	%r16073, %r16071, %r16072;
	ld.local.v2.b32 	{%r16074, %r16075}, [%rd2+16];
	bfe.u32 	%r16076, %r16075, 16, 8;
	cvt.u16.u32 	%rs993, %r16076;
	bfe.u32 	%r16077, %r16075, 8, 8;
	bfe.u32 	%r16078, %r16075, 0, 8;
	bfe.u32 	%r16079, %r16074, 16, 8;
	cvt.u16.u32 	%rs994, %r16079;
	bfe.u32 	%r16080, %r16074, 8, 8;
	bfe.u32 	%r16081, %r16074, 0, 8;
	shl.b32 	%r16082, %r16081, 24;
	shl.b32 	%r16083, %r16080, 16;
	and.b32  	%r16084, %r16083, 16711680;
	or.b32  	%r16085, %r16084, %r16082;
	and.b16  	%rs995, %rs994, 255;
	mul.wide.u16 	%r16086, %rs995, 256;
	or.b32  	%r16087, %r16085, %r16086;
	bfe.u32 	%r16088, %r16074, 24, 8;
	or.b32  	%r16089, %r16087, %r16088;
	shl.b32 	%r16090, %r16078, 24;
	shl.b32 	%r16091, %r16077, 16;
	and.b32  	%r16092, %r16091, 16711680;
	or.b32  	%r16093, %r16092, %r16090;
	and.b16  	%rs996, %rs993, 255;
	mul.wide.u16 	%r16094, %rs996, 256;
	or.b32  	%r16095, %r16093, %r16094;
	bfe.u32 	%r16096, %r16075, 24, 8;
	or.b32  	%r16097, %r16095, %r16096;
	ld.local.v2.b32 	{%r16098, %r16099}, [%rd2+24];
	bfe.u32 	%r16100, %r16099, 16, 8;
	cvt.u16.u32 	%rs997, %r16100;
	bfe.u32 	%r16101, %r16099, 8, 8;
	bfe.u32 	%r16102, %r16099, 0, 8;
	bfe.u32 	%r16103, %r16098, 16, 8;
	cvt.u16.u32 	%rs998, %r16103;
	bfe.u32 	%r16104, %r16098, 8, 8;
	bfe.u32 	%r16105, %r16098, 0, 8;
	shl.b32 	%r16106, %r16105, 24;
	shl.b32 	%r16107, %r16104, 16;
	and.b32  	%r16108, %r16107, 16711680;
	or.b32  	%r16109, %r16108, %r16106;
	and.b16  	%rs999, %rs998, 255;
	mul.wide.u16 	%r16110, %rs999, 256;
	or.b32  	%r16111, %r16109, %r16110;
	bfe.u32 	%r16112, %r16098, 24, 8;
	or.b32  	%r16113, %r16111, %r16112;
	shl.b32 	%r16114, %r16102, 24;
	shl.b32 	%r16115, %r16101, 16;
	and.b32  	%r16116, %r16115, 16711680;
	or.b32  	%r16117, %r16116, %r16114;
	and.b16  	%rs1000, %rs997, 255;
	mul.wide.u16 	%r16118, %rs1000, 256;
	or.b32  	%r16119, %r16117, %r16118;
	bfe.u32 	%r16120, %r16099, 24, 8;
	or.b32  	%r16121, %r16119, %r16120;
	ld.local.v2.b32 	{%r16122, %r16123}, [%rd2+32];
	bfe.u32 	%r16124, %r16123, 16, 8;
	cvt.u16.u32 	%rs1001, %r16124;
	bfe.u32 	%r16125, %r16123, 8, 8;
	bfe.u32 	%r16126, %r16123, 0, 8;
	bfe.u32 	%r16127, %r16122, 16, 8;
	cvt.u16.u32 	%rs1002, %r16127;
	bfe.u32 	%r16128, %r16122, 8, 8;
	bfe.u32 	%r16129, %r16122, 0, 8;
	shl.b32 	%r16130, %r16129, 24;
	shl.b32 	%r16131, %r16128, 16;
	and.b32  	%r16132, %r16131, 16711680;
	or.b32  	%r16133, %r16132, %r16130;
	and.b16  	%rs1003, %rs1002, 255;
	mul.wide.u16 	%r16134, %rs1003, 256;
	or.b32  	%r16135, %r16133, %r16134;
	bfe.u32 	%r16136, %r16122, 24, 8;
	or.b32  	%r16137, %r16135, %r16136;
	shl.b32 	%r16138, %r16126, 24;
	shl.b32 	%r16139, %r16125, 16;
	and.b32  	%r16140, %r16139, 16711680;
	or.b32  	%r16141, %r16140, %r16138;
	and.b16  	%rs1004, %rs1001, 255;
	mul.wide.u16 	%r16142, %rs1004, 256;
	or.b32  	%r16143, %r16141, %r16142;
	bfe.u32 	%r16144, %r16123, 24, 8;
	or.b32  	%r16145, %r16143, %r16144;
	ld.local.v2.b32 	{%r16146, %r16147}, [%rd2+40];
	bfe.u32 	%r16148, %r16147, 16, 8;
	cvt.u16.u32 	%rs1005, %r16148;
	bfe.u32 	%r16149, %r16147, 8, 8;
	bfe.u32 	%r16150, %r16147, 0, 8;
	bfe.u32 	%r16151, %r16146, 16, 8;
	cvt.u16.u32 	%rs1006, %r16151;
	bfe.u32 	%r16152, %r16146, 8, 8;
	bfe.u32 	%r16153, %r16146, 0, 8;
	shl.b32 	%r16154, %r16153, 24;
	shl.b32 	%r16155, %r16152, 16;
	and.b32  	%r16156, %r16155, 16711680;
	or.b32  	%r16157, %r16156, %r16154;
	and.b16  	%rs1007, %rs1006, 255;
	mul.wide.u16 	%r16158, %rs1007, 256;
	or.b32  	%r16159, %r16157, %r16158;
	bfe.u32 	%r16160, %r16146, 24, 8;
	or.b32  	%r16161, %r16159, %r16160;
	shl.b32 	%r16162, %r16150, 24;
	shl.b32 	%r16163, %r16149, 16;
	and.b32  	%r16164, %r16163, 16711680;
	or.b32  	%r16165, %r16164, %r16162;
	and.b16  	%rs1008, %rs1005, 255;
	mul.wide.u16 	%r16166, %rs1008, 256;
	or.b32  	%r16167, %r16165, %r16166;
	bfe.u32 	%r16168, %r16147, 24, 8;
	or.b32  	%r16169, %r16167, %r16168;
	ld.local.v2.b32 	{%r16170, %r16171}, [%rd2+48];
	bfe.u32 	%r16172, %r16171, 16, 8;
	cvt.u16.u32 	%rs1009, %r16172;
	bfe.u32 	%r16173, %r16171, 8, 8;
	bfe.u32 	%r16174, %r16171, 0, 8;
	bfe.u32 	%r16175, %r16170, 16, 8;
	cvt.u16.u32 	%rs1010, %r16175;
	bfe.u32 	%r16176, %r16170, 8, 8;
	bfe.u32 	%r16177, %r16170, 0, 8;
	shl.b32 	%r16178, %r16177, 24;
	shl.b32 	%r16179, %r16176, 16;
	and.b32  	%r16180, %r16179, 16711680;
	or.b32  	%r16181, %r16180, %r16178;
	and.b16  	%rs1011, %rs1010, 255;
	mul.wide.u16 	%r16182, %rs1011, 256;
	or.b32  	%r16183, %r16181, %r16182;
	bfe.u32 	%r16184, %r16170, 24, 8;
	or.b32  	%r16185, %r16183, %r16184;
	shl.b32 	%r16186, %r16174, 24;
	shl.b32 	%r16187, %r16173, 16;
	and.b32  	%r16188, %r16187, 16711680;
	or.b32  	%r16189, %r16188, %r16186;
	and.b16  	%rs1012, %rs1009, 255;
	mul.wide.u16 	%r16190, %rs1012, 256;
	or.b32  	%r16191, %r16189, %r16190;
	bfe.u32 	%r16192, %r16171, 24, 8;
	or.b32  	%r16193, %r16191, %r16192;
	ld.local.v2.b32 	{%r16194, %r16195}, [%rd2+56];
	bfe.u32 	%r16196, %r16195, 16, 8;
	cvt.u16.u32 	%rs1013, %r16196;
	bfe.u32 	%r16197, %r16195, 8, 8;
	bfe.u32 	%r16198, %r16195, 0, 8;
	bfe.u32 	%r16199, %r16194, 16, 8;
	cvt.u16.u32 	%rs1014, %r16199;
	bfe.u32 	%r16200, %r16194, 8, 8;
	bfe.u32 	%r16201, %r16194, 0, 8;
	shl.b32 	%r16202, %r16201, 24;
	shl.b32 	%r16203, %r16200, 16;
	and.b32  	%r16204, %r16203, 16711680;
	or.b32  	%r16205, %r16204, %r16202;
	and.b16  	%rs1015, %rs1014, 255;
	mul.wide.u16 	%r16206, %rs1015, 256;
	or.b32  	%r16207, %r16205, %r16206;
	bfe.u32 	%r16208, %r16194, 24, 8;
	or.b32  	%r16209, %r16207, %r16208;
	shl.b32 	%r16210, %r16198, 24;
	shl.b32 	%r16211, %r16197, 16;
	and.b32  	%r16212, %r16211, 16711680;
	or.b32  	%r16213, %r16212, %r16210;
	and.b16  	%rs1016, %rs1013, 255;
	mul.wide.u16 	%r16214, %rs1016, 256;
	or.b32  	%r16215, %r16213, %r16214;
	bfe.u32 	%r16216, %r16195, 24, 8;
	or.b32  	%r16217, %r16215, %r16216;
	xor.b32  	%r16218, %r16137, %r16193;
	xor.b32  	%r16219, %r16218, %r16065;
	xor.b32  	%r16220, %r16219, %r16041;
	shf.l.wrap.b32 	%r16221, %r16220, %r16220, 1;
	xor.b32  	%r16222, %r16145, %r16209;
	xor.b32  	%r16223, %r16222, %r16073;
	xor.b32  	%r16224, %r16223, %r16049;
	shf.l.wrap.b32 	%r16225, %r16224, %r16224, 1;
	xor.b32  	%r16226, %r16161, %r16217;
	xor.b32  	%r16227, %r16226, %r16089;
	xor.b32  	%r16228, %r16227, %r16065;
	shf.l.wrap.b32 	%r16229, %r16228, %r16228, 1;
	xor.b32  	%r16230, %r16169, %r16221;
	xor.b32  	%r16231, %r16230, %r16097;
	xor.b32  	%r16232, %r16231, %r16073;
	shf.l.wrap.b32 	%r16233, %r16232, %r16232, 1;
	xor.b32  	%r16234, %r16185, %r16225;
	xor.b32  	%r16235, %r16234, %r16113;
	xor.b32  	%r16236, %r16235, %r16089;
	shf.l.wrap.b32 	%r16237, %r16236, %r16236, 1;
	xor.b32  	%r16238, %r16193, %r16229;
	xor.b32  	%r16239, %r16238, %r16121;
	xor.b32  	%r16240, %r16239, %r16097;
	shf.l.wrap.b32 	%r16241, %r16240, %r16240, 1;
	xor.b32  	%r16242, %r16209, %r16233;
	xor.b32  	%r16243, %r16242, %r16137;
	xor.b32  	%r16244, %r16243, %r16113;
	shf.l.wrap.b32 	%r16245, %r16244, %r16244, 1;
	xor.b32  	%r16246, %r16217, %r16237;
	xor.b32  	%r16247, %r16246, %r16145;
	xor.b32  	%r16248, %r16247, %r16121;
	shf.l.wrap.b32 	%r16249, %r16248, %r16248, 1;
	xor.b32  	%r16250, %r16221, %r16241;
	xor.b32  	%r16251, %r16250, %r16161;
	xor.b32  	%r16252, %r16251, %r16137;
	shf.l.wrap.b32 	%r16253, %r16252, %r16252, 1;
	xor.b32  	%r16254, %r16225, %r16245;
	xor.b32  	%r16255, %r16254, %r16169;
	xor.b32  	%r16256, %r16255, %r16145;
	shf.l.wrap.b32 	%r16257, %r16256, %r16256, 1;
	xor.b32  	%r16258, %r16229, %r16249;
	xor.b32  	%r16259, %r16258, %r16185;
	xor.b32  	%r16260, %r16259, %r16161;
	shf.l.wrap.b32 	%r16261, %r16260, %r16260, 1;
	xor.b32  	%r16262, %r16233, %r16253;
	xor.b32  	%r16263, %r16262, %r16193;
	xor.b32  	%r16264, %r16263, %r16169;
	shf.l.wrap.b32 	%r16265, %r16264, %r16264, 1;
	xor.b32  	%r16266, %r16237, %r16257;
	xor.b32  	%r16267, %r16266, %r16209;
	xor.b32  	%r16268, %r16267, %r16185;
	shf.l.wrap.b32 	%r16269, %r16268, %r16268, 1;
	xor.b32  	%r16270, %r16241, %r16261;
	xor.b32  	%r16271, %r16270, %r16217;
	xor.b32  	%r16272, %r16271, %r16193;
	shf.l.wrap.b32 	%r16273, %r16272, %r16272, 1;
	xor.b32  	%r16274, %r16245, %r16265;
	xor.b32  	%r16275, %r16274, %r16221;
	xor.b32  	%r16276, %r16275, %r16209;
	shf.l.wrap.b32 	%r16277, %r16276, %r16276, 1;
	xor.b32  	%r16278, %r16249, %r16269;
	xor.b32  	%r16279, %r16278, %r16225;
	xor.b32  	%r16280, %r16279, %r16217;
	shf.l.wrap.b32 	%r16281, %r16280, %r16280, 1;
	xor.b32  	%r16282, %r16253, %r16273;
	xor.b32  	%r16283, %r16282, %r16229;
	xor.b32  	%r16284, %r16283, %r16221;
	shf.l.wrap.b32 	%r16285, %r16284, %r16284, 1;
	xor.b32  	%r16286, %r16257, %r16277;
	xor.b32  	%r16287, %r16286, %r16233;
	xor.b32  	%r16288, %r16287, %r16225;
	shf.l.wrap.b32 	%r16289, %r16288, %r16288, 1;
	xor.b32  	%r16290, %r16261, %r16281;
	xor.b32  	%r16291, %r16290, %r16237;
	xor.b32  	%r16292, %r16291, %r16229;
	shf.l.wrap.b32 	%r16293, %r16292, %r16292, 1;
	xor.b32  	%r16294, %r16265, %r16285;
	xor.b32  	%r16295, %r16294, %r16241;
	xor.b32  	%r16296, %r16295, %r16233;
	shf.l.wrap.b32 	%r16297, %r16296, %r16296, 1;
	xor.b32  	%r16298, %r16269, %r16289;
	xor.b32  	%r16299, %r16298, %r16245;
	xor.b32  	%r16300, %r16299, %r16237;
	shf.l.wrap.b32 	%r16301, %r16300, %r16300, 1;
	xor.b32  	%r16302, %r16273, %r16293;
	xor.b32  	%r16303, %r16302, %r16249;
	xor.b32  	%r16304, %r16303, %r16241;
	shf.l.wrap.b32 	%r16305, %r16304, %r16304, 1;
	xor.b32  	%r16306, %r16277, %r16297;
	xor.b32  	%r16307, %r16306, %r16253;
	xor.b32  	%r16308, %r16307, %r16245;
	shf.l.wrap.b32 	%r16309, %r16308, %r16308, 1;
	xor.b32  	%r16310, %r16281, %r16301;
	xor.b32  	%r16311, %r16310, %r16257;
	xor.b32  	%r16312, %r16311, %r16249;
	shf.l.wrap.b32 	%r16313, %r16312, %r16312, 1;
	xor.b32  	%r16314, %r16285, %r16305;
	xor.b32  	%r16315, %r16314, %r16261;
	xor.b32  	%r16316, %r16315, %r16253;
	shf.l.wrap.b32 	%r16317, %r16316, %r16316, 1;
	xor.b32  	%r16318, %r16289, %r16309;
	xor.b32  	%r16319, %r16318, %r16265;
	xor.b32  	%r16320, %r16319, %r16257;
	shf.l.wrap.b32 	%r16321, %r16320, %r16320, 1;
	xor.b32  	%r16322, %r16293, %r16313;
	xor.b32  	%r16323, %r16322, %r16269;
	xor.b32  	%r16324, %r16323, %r16261;
	shf.l.wrap.b32 	%r16325, %r16324, %r16324, 1;
	xor.b32  	%r16326, %r16297, %r16317;
	xor.b32  	%r16327, %r16326, %r16273;
	xor.b32  	%r16328, %r16327, %r16265;
	shf.l.wrap.b32 	%r16329, %r16328, %r16328, 1;
	xor.b32  	%r16330, %r16301, %r16321;
	xor.b32  	%r16331, %r16330, %r16277;
	xor.b32  	%r16332, %r16331, %r16269;
	shf.l.wrap.b32 	%r16333, %r16332, %r16332, 1;
	xor.b32  	%r16334, %r16305, %r16325;
	xor.b32  	%r16335, %r16334, %r16281;
	xor.b32  	%r16336, %r16335, %r16273;
	shf.l.wrap.b32 	%r16337, %r16336, %r16336, 1;
	xor.b32  	%r16338, %r16309, %r16329;
	xor.b32  	%r16339, %r16338, %r16285;
	xor.b32  	%r16340, %r16339, %r16277;
	shf.l.wrap.b32 	%r16341, %r16340, %r16340, 1;
	xor.b32  	%r16342, %r16313, %r16333;
	xor.b32  	%r16343, %r16342, %r16289;
	xor.b32  	%r16344, %r16343, %r16281;
	shf.l.wrap.b32 	%r16345, %r16344, %r16344, 1;
	xor.b32  	%r16346, %r16317, %r16337;
	xor.b32  	%r16347, %r16346, %r16293;
	xor.b32  	%r16348, %r16347, %r16285;
	shf.l.wrap.b32 	%r16349, %r16348, %r16348, 1;
	xor.b32  	%r16350, %r16321, %r16341;
	xor.b32  	%r16351, %r16350, %r16297;
	xor.b32  	%r16352, %r16351, %r16289;
	shf.l.wrap.b32 	%r16353, %r16352, %r16352, 1;
	xor.b32  	%r16354, %r16325, %r16345;
	xor.b32  	%r16355, %r16354, %r16301;
	xor.b32  	%r16356, %r16355, %r16293;
	shf.l.wrap.b32 	%r16357, %r16356, %r16356, 1;
	xor.b32  	%r16358, %r16329, %r16349;
	xor.b32  	%r16359, %r16358, %r16305;
	xor.b32  	%r16360, %r16359, %r16297;
	shf.l.wrap.b32 	%r16361, %r16360, %r16360, 1;
	xor.b32  	%r16362, %r16333, %r16353;
	xor.b32  	%r16363, %r16362, %r16309;
	xor.b32  	%r16364, %r16363, %r16301;
	shf.l.wrap.b32 	%r16365, %r16364, %r16364, 1;
	xor.b32  	%r16366, %r16337, %r16357;
	xor.b32  	%r16367, %r16366, %r16313;
	xor.b32  	%r16368, %r16367, %r16305;
	shf.l.wrap.b32 	%r16369, %r16368, %r16368, 1;
	xor.b32  	%r16370, %r16341, %r16361;
	xor.b32  	%r16371, %r16370, %r16317;
	xor.b32  	%r16372, %r16371, %r16309;
	shf.l.wrap.b32 	%r16373, %r16372, %r16372, 1;
	xor.b32  	%r16374, %r16345, %r16365;
	xor.b32  	%r16375, %r16374, %r16321;
	xor.b32  	%r16376, %r16375, %r16313;
	shf.l.wrap.b32 	%r16377, %r16376, %r16376, 1;
	xor.b32  	%r16378, %r16349, %r16369;
	xor.b32  	%r16379, %r16378, %r16325;
	xor.b32  	%r16380, %r16379, %r16317;
	shf.l.wrap.b32 	%r16381, %r16380, %r16380, 1;
	xor.b32  	%r16382, %r16353, %r16373;
	xor.b32  	%r16383, %r16382, %r16329;
	xor.b32  	%r16384, %r16383, %r16321;
	shf.l.wrap.b32 	%r16385, %r16384, %r16384, 1;
	xor.b32  	%r16386, %r16357, %r16377;
	xor.b32  	%r16387, %r16386, %r16333;
	xor.b32  	%r16388, %r16387, %r16325;
	shf.l.wrap.b32 	%r16389, %r16388, %r16388, 1;
	xor.b32  	%r16390, %r16361, %r16381;
	xor.b32  	%r16391, %r16390, %r16337;
	xor.b32  	%r16392, %r16391, %r16329;
	shf.l.wrap.b32 	%r16393, %r16392, %r16392, 1;
	xor.b32  	%r16394, %r16365, %r16385;
	xor.b32  	%r16395, %r16394, %r16341;
	xor.b32  	%r16396, %r16395, %r16333;
	shf.l.wrap.b32 	%r16397, %r16396, %r16396, 1;
	xor.b32  	%r16398, %r16369, %r16389;
	xor.b32  	%r16399, %r16398, %r16345;
	xor.b32  	%r16400, %r16399, %r16337;
	shf.l.wrap.b32 	%r16401, %r16400, %r16400, 1;
	xor.b32  	%r16402, %r16373, %r16393;
	xor.b32  	%r16403, %r16402, %r16349;
	xor.b32  	%r16404, %r16403, %r16341;
	shf.l.wrap.b32 	%r16405, %r16404, %r16404, 1;
	xor.b32  	%r16406, %r16377, %r16397;
	xor.b32  	%r16407, %r16406, %r16353;
	xor.b32  	%r16408, %r16407, %r16345;
	shf.l.wrap.b32 	%r16409, %r16408, %r16408, 1;
	xor.b32  	%r16410, %r16381, %r16401;
	xor.b32  	%r16411, %r16410, %r16357;
	xor.b32  	%r16412, %r16411, %r16349;
	shf.l.wrap.b32 	%r16413, %r16412, %r16412, 1;
	xor.b32  	%r16414, %r16385, %r16405;
	xor.b32  	%r16415, %r16414, %r16361;
	xor.b32  	%r16416, %r16415, %r16353;
	shf.l.wrap.b32 	%r16417, %r16416, %r16416, 1;
	xor.b32  	%r16418, %r16389, %r16409;
	xor.b32  	%r16419, %r16418, %r16365;
	xor.b32  	%r16420, %r16419, %r16357;
	shf.l.wrap.b32 	%r16421, %r16420, %r16420, 1;
	xor.b32  	%r16422, %r16393, %r16413;
	xor.b32  	%r16423, %r16422, %r16369;
	xor.b32  	%r16424, %r16423, %r16361;
	shf.l.wrap.b32 	%r16425, %r16424, %r16424, 1;
	xor.b32  	%r16426, %r16397, %r16417;
	xor.b32  	%r16427, %r16426, %r16373;
	xor.b32  	%r16428, %r16427, %r16365;
	shf.l.wrap.b32 	%r16429, %r16428, %r16428, 1;
	xor.b32  	%r16430, %r16401, %r16421;
	xor.b32  	%r16431, %r16430, %r16377;
	xor.b32  	%r16432, %r16431, %r16369;
	shf.l.wrap.b32 	%r16433, %r16432, %r16432, 1;
	xor.b32  	%r16434, %r16405, %r16425;
	xor.b32  	%r16435, %r16434, %r16381;
	xor.b32  	%r16436, %r16435, %r16373;
	shf.l.wrap.b32 	%r16437, %r16436, %r16436, 1;
	xor.b32  	%r16438, %r16409, %r16429;
	xor.b32  	%r16439, %r16438, %r16385;
	xor.b32  	%r16440, %r16439, %r16377;
	shf.l.wrap.b32 	%r16441, %r16440, %r16440, 1;
	xor.b32  	%r16442, %r16413, %r16433;
	xor.b32  	%r16443, %r16442, %r16389;
	xor.b32  	%r16444, %r16443, %r16381;
	shf.l.wrap.b32 	%r16445, %r16444, %r16444, 1;
	xor.b32  	%r16446, %r16417, %r16437;
	xor.b32  	%r16447, %r16446, %r16393;
	xor.b32  	%r16448, %r16447, %r16385;
	shf.l.wrap.b32 	%r16449, %r16448, %r16448, 1;
	xor.b32  	%r16450, %r16421, %r16441;
	xor.b32  	%r16451, %r16450, %r16397;
	xor.b32  	%r16452, %r16451, %r16389;
	shf.l.wrap.b32 	%r16453, %r16452, %r16452, 1;
	xor.b32  	%r16454, %r16425, %r16445;
	xor.b32  	%r16455, %r16454, %r16401;
	xor.b32  	%r16456, %r16455, %r16393;
	shf.l.wrap.b32 	%r16457, %r16456, %r16456, 1;
	xor.b32  	%r16458, %r16429, %r16449;
	xor.b32  	%r16459, %r16458, %r16405;
	xor.b32  	%r16460, %r16459, %r16397;
	shf.l.wrap.b32 	%r16461, %r16460, %r16460, 1;
	xor.b32  	%r16462, %r16433, %r16453;
	xor.b32  	%r16463, %r16462, %r16409;
	xor.b32  	%r16464, %r16463, %r16401;
	shf.l.wrap.b32 	%r16465, %r16464, %r16464, 1;
	xor.b32  	%r16466, %r16437, %r16457;
	xor.b32  	%r16467, %r16466, %r16413;
	xor.b32  	%r16468, %r16467, %r16405;
	shf.l.wrap.b32 	%r16469, %r16468, %r16468, 1;
	xor.b32  	%r16470, %r16441, %r16461;
	xor.b32  	%r16471, %r16470, %r16417;
	xor.b32  	%r16472, %r16471, %r16409;
	shf.l.wrap.b32 	%r16473, %r16472, %r16472, 1;
	ld.local.v2.u32 	{%r16474, %r16475}, [%rd2+96];
	ld.local.v2.u32 	{%r16476, %r16477}, [%rd2+80];
	ld.local.v2.u32 	{%r16478, %r16479}, [%rd2+88];
	shf.l.wrap.b32 	%r16480, %r16476, %r16476, 5;
	and.b32  	%r16481, %r16477, %r16478;
	not.b32 	%r16482, %r16477;
	and.b32  	%r16483, %r16479, %r16482;
	or.b32  	%r16484, %r16481, %r16483;
	add.s32 	%r16485, %r16484, %r16474;
	add.s32 	%r16486, %r16485, %r16480;
	add.s32 	%r16487, %r16486, %r16475;
	add.s32 	%r16488, %r16487, %r16041;
	shf.l.wrap.b32 	%r16489, %r16477, %r16477, 30;
	shf.l.wrap.b32 	%r16490, %r16488, %r16488, 5;
	and.b32  	%r16491, %r16476, %r16489;
	not.b32 	%r16492, %r16476;
	and.b32  	%r16493, %r16478, %r16492;
	or.b32  	%r16494, %r16491, %r16493;
	add.s32 	%r16495, %r16494, %r16479;
	add.s32 	%r16496, %r16495, %r16490;
	add.s32 	%r16497, %r16496, %r16475;
	add.s32 	%r16498, %r16497, %r16049;
	shf.l.wrap.b32 	%r16499, %r16476, %r16476, 30;
	shf.l.wrap.b32 	%r16500, %r16498, %r16498, 5;
	and.b32  	%r16501, %r16488, %r16499;
	not.b32 	%r16502, %r16488;
	and.b32  	%r16503, %r16489, %r16502;
	or.b32  	%r16504, %r16501, %r16503;
	add.s32 	%r16505, %r16504, %r16478;
	add.s32 	%r16506, %r16505, %r16500;
	add.s32 	%r16507, %r16506, %r16475;
	add.s32 	%r16508, %r16507, %r16065;
	shf.l.wrap.b32 	%r16509, %r16488, %r16488, 30;
	shf.l.wrap.b32 	%r16510, %r16508, %r16508, 5;
	and.b32  	%r16511, %r16498, %r16509;
	not.b32 	%r16512, %r16498;
	and.b32  	%r16513, %r16499, %r16512;
	or.b32  	%r16514, %r16511, %r16513;
	add.s32 	%r16515, %r16514, %r16489;
	add.s32 	%r16516, %r16515, %r16510;
	add.s32 	%r16517, %r16516, %r16475;
	add.s32 	%r16518, %r16517, %r16073;
	shf.l.wrap.b32 	%r16519, %r16498, %r16498, 30;
	shf.l.wrap.b32 	%r16520, %r16518, %r16518, 5;
	and.b32  	%r16521, %r16508, %r16519;
	not.b32 	%r16522, %r16508;
	and.b32  	%r16523, %r16509, %r16522;
	or.b32  	%r16524, %r16521, %r16523;
	add.s32 	%r16525, %r16524, %r16499;
	add.s32 	%r16526, %r16525, %r16520;
	add.s32 	%r16527, %r16526, %r16475;
	add.s32 	%r16528, %r16527, %r16089;
	shf.l.wrap.b32 	%r16529, %r16508, %r16508, 30;
	shf.l.wrap.b32 	%r16530, %r16528, %r16528, 5;
	and.b32  	%r16531, %r16518, %r16529;
	not.b32 	%r16532, %r16518;
	and.b32  	%r16533, %r16519, %r16532;
	or.b32  	%r16534, %r16531, %r16533;
	add.s32 	%r16535, %r16534, %r16509;
	add.s32 	%r16536, %r16535, %r16530;
	add.s32 	%r16537, %r16536, %r16475;
	add.s32 	%r16538, %r16537, %r16097;
	shf.l.wrap.b32 	%r16539, %r16518, %r16518, 30;
	shf.l.wrap.b32 	%r16540, %r16538, %r16538, 5;
	and.b32  	%r16541, %r16528, %r16539;
	not.b32 	%r16542, %r16528;
	and.b32  	%r16543, %r16529, %r16542;
	or.b32  	%r16544, %r16541, %r16543;
	add.s32 	%r16545, %r16544, %r16519;
	add.s32 	%r16546, %r16545, %r16540;
	add.s32 	%r16547, %r16546, %r16475;
	add.s32 	%r16548, %r16547, %r16113;
	shf.l.wrap.b32 	%r16549, %r16528, %r16528, 30;
	shf.l.wrap.b32 	%r16550, %r16548, %r16548, 5;
	and.b32  	%r16551, %r16538, %r16549;
	not.b32 	%r16552, %r16538;
	and.b32  	%r16553, %r16539, %r16552;
	or.b32  	%r16554, %r16551, %r16553;
	add.s32 	%r16555, %r16554, %r16529;
	add.s32 	%r16556, %r16555, %r16550;
	add.s32 	%r16557, %r16556, %r16475;
	add.s32 	%r16558, %r16557, %r16121;
	shf.l.wrap.b32 	%r16559, %r16538, %r16538, 30;
	shf.l.wrap.b32 	%r16560, %r16558, %r16558, 5;
	and.b32  	%r16561, %r16548, %r16559;
	not.b32 	%r16562, %r16548;
	and.b32  	%r16563, %r16549, %r16562;
	or.b32  	%r16564, %r16561, %r16563;
	add.s32 	%r16565, %r16564, %r16539;
	add.s32 	%r16566, %r16565, %r16560;
	add.s32 	%r16567, %r16566, %r16475;
	add.s32 	%r16568, %r16567, %r16137;
	shf.l.wrap.b32 	%r16569, %r16548, %r16548, 30;
	shf.l.wrap.b32 	%r16570, %r16568, %r16568, 5;
	and.b32  	%r16571, %r16558, %r16569;
	not.b32 	%r16572, %r16558;
	and.b32  	%r16573, %r16559, %r16572;
	or.b32  	%r16574, %r16571, %r16573;
	add.s32 	%r16575, %r16574, %r16549;
	add.s32 	%r16576, %r16575, %r16570;
	add.s32 	%r16577, %r16576, %r16475;
	add.s32 	%r16578, %r16577, %r16145;
	shf.l.wrap.b32 	%r16579, %r16558, %r16558, 30;
	shf.l.wrap.b32 	%r16580, %r16578, %r16578, 5;
	and.b32  	%r16581, %r16568, %r16579;
	not.b32 	%r16582, %r16568;
	and.b32  	%r16583, %r16569, %r16582;
	or.b32  	%r16584, %r16581, %r16583;
	add.s32 	%r16585, %r16584, %r16559;
	add.s32 	%r16586, %r16585, %r16580;
	add.s32 	%r16587, %r16586, %r16475;
	add.s32 	%r16588, %r16587, %r16161;
	shf.l.wrap.b32 	%r16589, %r16568, %r16568, 30;
	shf.l.wrap.b32 	%r16590, %r16588, %r16588, 5;
	and.b32  	%r16591, %r16578, %r16589;
	not.b32 	%r16592, %r16578;
	and.b32  	%r16593, %r16579, %r16592;
	or.b32  	%r16594, %r16591, %r16593;
	add.s32 	%r16595, %r16594, %r16569;
	add.s32 	%r16596, %r16595, %r16590;
	add.s32 	%r16597, %r16596, %r16475;
	add.s32 	%r16598, %r16597, %r16169;
	shf.l.wrap.b32 	%r16599, %r16578, %r16578, 30;
	shf.l.wrap.b32 	%r16600, %r16598, %r16598, 5;
	and.b32  	%r16601, %r16588, %r16599;
	not.b32 	%r16602, %r16588;
	and.b32  	%r16603, %r16589, %r16602;
	or.b32  	%r16604, %r16601, %r16603;
	add.s32 	%r16605, %r16604, %r16579;
	add.s32 	%r16606, %r16605, %r16600;
	add.s32 	%r16607, %r16606, %r16475;
	add.s32 	%r16608, %r16607, %r16185;
	shf.l.wrap.b32 	%r16609, %r16588, %r16588, 30;
	shf.l.wrap.b32 	%r16610, %r16608, %r16608, 5;
	and.b32  	%r16611, %r16598, %r16609;
	not.b32 	%r16612, %r16598;
	and.b32  	%r16613, %r16599, %r16612;
	or.b32  	%r16614, %r16611, %r16613;
	add.s32 	%r16615, %r16614, %r16589;
	add.s32 	%r16616, %r16615, %r16610;
	add.s32 	%r16617, %r16616, %r16475;
	add.s32 	%r16618, %r16617, %r16193;
	shf.l.wrap.b32 	%r16619, %r16598, %r16598, 30;
	shf.l.wrap.b32 	%r16620, %r16618, %r16618, 5;
	and.b32  	%r16621, %r16608, %r16619;
	not.b32 	%r16622, %r16608;
	and.b32  	%r16623, %r16609, %r16622;
	or.b32  	%r16624, %r16621, %r16623;
	add.s32 	%r16625, %r16624, %r16599;
	add.s32 	%r16626, %r16625, %r16620;
	add.s32 	%r16627, %r16626, %r16475;
	add.s32 	%r16628, %r16627, %r16209;
	shf.l.wrap.b32 	%r16629, %r16608, %r16608, 30;
	shf.l.wrap.b32 	%r16630, %r16628, %r16628, 5;
	and.b32  	%r16631, %r16618, %r16629;
	not.b32 	%r16632, %r16618;
	and.b32  	%r16633, %r16619, %r16632;
	or.b32  	%r16634, %r16631, %r16633;
	add.s32 	%r16635, %r16634, %r16609;
	add.s32 	%r16636, %r16635, %r16630;
	add.s32 	%r16637, %r16636, %r16475;
	add.s32 	%r16638, %r16637, %r16217;
	shf.l.wrap.b32 	%r16639, %r16618, %r16618, 30;
	shf.l.wrap.b32 	%r16640, %r16638, %r16638, 5;
	and.b32  	%r16641, %r16628, %r16639;
	not.b32 	%r16642, %r16628;
	and.b32  	%r16643, %r16629, %r16642;
	or.b32  	%r16644, %r16641, %r16643;
	add.s32 	%r16645, %r16644, %r16619;
	add.s32 	%r16646, %r16645, %r16640;
	add.s32 	%r16647, %r16646, %r16475;
	add.s32 	%r16648, %r16647, %r16221;
	shf.l.wrap.b32 	%r16649, %r16628, %r16628, 30;
	shf.l.wrap.b32 	%r16650, %r16648, %r16648, 5;
	and.b32  	%r16651, %r16638, %r16649;
	not.b32 	%r16652, %r16638;
	and.b32  	%r16653, %r16639, %r16652;
	or.b32  	%r16654, %r16651, %r16653;
	add.s32 	%r16655, %r16654, %r16629;
	add.s32 	%r16656, %r16655, %r16650;
	add.s32 	%r16657, %r16656, %r16475;
	add.s32 	%r16658, %r16657, %r16225;
	shf.l.wrap.b32 	%r16659, %r16638, %r16638, 30;
	shf.l.wrap.b32 	%r16660, %r16658, %r16658, 5;
	and.b32  	%r16661, %r16648, %r16659;
	not.b32 	%r16662, %r16648;
	and.b32  	%r16663, %r16649, %r16662;
	or.b32  	%r16664, %r16661, %r16663;
	add.s32 	%r16665, %r16664, %r16639;
	add.s32 	%r16666, %r16665, %r16660;
	add.s32 	%r16667, %r16666, %r16475;
	add.s32 	%r16668, %r16667, %r16229;
	shf.l.wrap.b32 	%r16669, %r16648, %r16648, 30;
	shf.l.wrap.b32 	%r16670, %r16668, %r16668, 5;
	and.b32  	%r16671, %r16658, %r16669;
	not.b32 	%r16672, %r16658;
	and.b32  	%r16673, %r16659, %r16672;
	or.b32  	%r16674, %r16671, %r16673;
	add.s32 	%r16675, %r16674, %r16649;
	add.s32 	%r16676, %r16675, %r16670;
	add.s32 	%r16677, %r16676, %r16475;
	add.s32 	%r16678, %r16677, %r16233;
	shf.l.wrap.b32 	%r16679, %r16658, %r16658, 30;
	ld.local.v2.u32 	{%r16680, %r16681}, [%rd2+104];
	shf.l.wrap.b32 	%r16682, %r16678, %r16678, 5;
	xor.b32  	%r16683, %r16679, %r16669;
	xor.b32  	%r16684, %r16683, %r16668;
	add.s32 	%r16685, %r16684, %r16659;
	add.s32 	%r16686, %r16685, %r16682;
	add.s32 	%r16687, %r16686, %r16680;
	add.s32 	%r16688, %r16687, %r16237;
	shf.l.wrap.b32 	%r16689, %r16668, %r16668, 30;
	shf.l.wrap.b32 	%r16690, %r16688, %r16688, 5;
	xor.b32  	%r16691, %r16689, %r16679;
	xor.b32  	%r16692, %r16691, %r16678;
	add.s32 	%r16693, %r16692, %r16669;
	add.s32 	%r16694, %r16693, %r16690;
	add.s32 	%r16695, %r16694, %r16680;
	add.s32 	%r16696, %r16695, %r16241;
	shf.l.wrap.b32 	%r16697, %r16678, %r16678, 30;
	shf.l.wrap.b32 	%r16698, %r16696, %r16696, 5;
	xor.b32  	%r16699, %r16697, %r16689;
	xor.b32  	%r16700, %r16699, %r16688;
	add.s32 	%r16701, %r16700, %r16679;
	add.s32 	%r16702, %r16701, %r16698;
	add.s32 	%r16703, %r16702, %r16680;
	add.s32 	%r16704, %r16703, %r16245;
	shf.l.wrap.b32 	%r16705, %r16688, %r16688, 30;
	shf.l.wrap.b32 	%r16706, %r16704, %r16704, 5;
	xor.b32  	%r16707, %r16705, %r16697;
	xor.b32  	%r16708, %r16707, %r16696;
	add.s32 	%r16709, %r16708, %r16689;
	add.s32 	%r16710, %r16709, %r16706;
	add.s32 	%r16711, %r16710, %r16680;
	add.s32 	%r16712, %r16711, %r16249;
	shf.l.wrap.b32 	%r16713, %r16696, %r16696, 30;
	shf.l.wrap.b32 	%r16714, %r16712, %r16712, 5;
	xor.b32  	%r16715, %r16713, %r16705;
	xor.b32  	%r16716, %r16715, %r16704;
	add.s32 	%r16717, %r16716, %r16697;
	add.s32 	%r16718, %r16717, %r16714;
	add.s32 	%r16719, %r16718, %r16680;
	add.s32 	%r16720, %r16719, %r16253;
	shf.l.wrap.b32 	%r16721, %r16704, %r16704, 30;
	shf.l.wrap.b32 	%r16722, %r16720, %r16720, 5;
	xor.b32  	%r16723, %r16721, %r16713;
	xor.b32  	%r16724, %r16723, %r16712;
	add.s32 	%r16725, %r16724, %r16705;
	add.s32 	%r16726, %r16725, %r16722;
	add.s32 	%r16727, %r16726, %r16680;
	add.s32 	%r16728, %r16727, %r16257;
	shf.l.wrap.b32 	%r16729, %r16712, %r16712, 30;
	shf.l.wrap.b32 	%r16730, %r16728, %r16728, 5;
	xor.b32  	%r16731, %r16729, %r16721;
	xor.b32  	%r16732, %r16731, %r16720;
	add.s32 	%r16733, %r16732, %r16713;
	add.s32 	%r16734, %r16733, %r16730;
	add.s32 	%r16735, %r16734, %r16680;
	add.s32 	%r16736, %r16735, %r16261;
	shf.l.wrap.b32 	%r16737, %r16720, %r16720, 30;
	shf.l.wrap.b32 	%r16738, %r16736, %r16736, 5;
	xor.b32  	%r16739, %r16737, %r16729;
	xor.b32  	%r16740, %r16739, %r16728;
	add.s32 	%r16741, %r16740, %r16721;
	add.s32 	%r16742, %r16741, %r16738;
	add.s32 	%r16743, %r16742, %r16680;
	add.s32 	%r16744, %r16743, %r16265;
	shf.l.wrap.b32 	%r16745, %r16728, %r16728, 30;
	shf.l.wrap.b32 	%r16746, %r16744, %r16744, 5;
	xor.b32  	%r16747, %r16745, %r16737;
	xor.b32  	%r16748, %r16747, %r16736;
	add.s32 	%r16749, %r16748, %r16729;
	add.s32 	%r16750, %r16749, %r16746;
	add.s32 	%r16751, %r16750, %r16680;
	add.s32 	%r16752, %r16751, %r16269;
	shf.l.wrap.b32 	%r16753, %r16736, %r16736, 30;
	shf.l.wrap.b32 	%r16754, %r16752, %r16752, 5;
	xor.b32  	%r16755, %r16753, %r16745;
	xor.b32  	%r16756, %r16755, %r16744;
	add.s32 	%r16757, %r16756, %r16737;
	add.s32 	%r16758, %r16757, %r16754;
	add.s32 	%r16759, %r16758, %r16680;
	add.s32 	%r16760, %r16759, %r16273;
	shf.l.wrap.b32 	%r16761, %r16744, %r16744, 30;
	shf.l.wrap.b32 	%r16762, %r16760, %r16760, 5;
	xor.b32  	%r16763, %r16761, %r16753;
	xor.b32  	%r16764, %r16763, %r16752;
	add.s32 	%r16765, %r16764, %r16745;
	add.s32 	%r16766, %r16765, %r16762;
	add.s32 	%r16767, %r16766, %r16680;
	add.s32 	%r16768, %r16767, %r16277;
	shf.l.wrap.b32 	%r16769, %r16752, %r16752, 30;
	shf.l.wrap.b32 	%r16770, %r16768, %r16768, 5;
	xor.b32  	%r16771, %r16769, %r16761;
	xor.b32  	%r16772, %r16771, %r16760;
	add.s32 	%r16773, %r16772, %r16753;
	add.s32 	%r16774, %r16773, %r16770;
	add.s32 	%r16775, %r16774, %r16680;
	add.s32 	%r16776, %r16775, %r16281;
	shf.l.wrap.b32 	%r16777, %r16760, %r16760, 30;
	shf.l.wrap.b32 	%r16778, %r16776, %r16776, 5;
	xor.b32  	%r16779, %r16777, %r16769;
	xor.b32  	%r16780, %r16779, %r16768;
	add.s32 	%r16781, %r16780, %r16761;
	add.s32 	%r16782, %r16781, %r16778;
	add.s32 	%r16783, %r16782, %r16680;
	add.s32 	%r16784, %r16783, %r16285;
	shf.l.wrap.b32 	%r16785, %r16768, %r16768, 30;
	shf.l.wrap.b32 	%r16786, %r16784, %r16784, 5;
	xor.b32  	%r16787, %r16785, %r16777;
	xor.b32  	%r16788, %r16787, %r16776;
	add.s32 	%r16789, %r16788, %r16769;
	add.s32 	%r16790, %r16789, %r16786;
	add.s32 	%r16791, %r16790, %r16680;
	add.s32 	%r16792, %r16791, %r16289;
	shf.l.wrap.b32 	%r16793, %r16776, %r16776, 30;
	shf.l.wrap.b32 	%r16794, %r16792, %r16792, 5;
	xor.b32  	%r16795, %r16793, %r16785;
	xor.b32  	%r16796, %r16795, %r16784;
	add.s32 	%r16797, %r16796, %r16777;
	add.s32 	%r16798, %r16797, %r16794;
	add.s32 	%r16799, %r16798, %r16680;
	add.s32 	%r16800, %r16799, %r16293;
	shf.l.wrap.b32 	%r16801, %r16784, %r16784, 30;
	shf.l.wrap.b32 	%r16802, %r16800, %r16800, 5;
	xor.b32  	%r16803, %r16801, %r16793;
	xor.b32  	%r16804, %r16803, %r16792;
	add.s32 	%r16805, %r16804, %r16785;
	add.s32 	%r16806, %r16805, %r16802;
	add.s32 	%r16807, %r16806, %r16680;
	add.s32 	%r16808, %r16807, %r16297;
	shf.l.wrap.b32 	%r16809, %r16792, %r16792, 30;
	shf.l.wrap.b32 	%r16810, %r16808, %r16808, 5;
	xor.b32  	%r16811, %r16809, %r16801;
	xor.b32  	%r16812, %r16811, %r16800;
	add.s32 	%r16813, %r16812, %r16793;
	add.s32 	%r16814, %r16813, %r16810;
	add.s32 	%r16815, %r16814, %r16680;
	add.s32 	%r16816, %r16815, %r16301;
	shf.l.wrap.b32 	%r16817, %r16800, %r16800, 30;
	shf.l.wrap.b32 	%r16818, %r16816, %r16816, 5;
	xor.b32  	%r16819, %r16817, %r16809;
	xor.b32  	%r16820, %r16819, %r16808;
	add.s32 	%r16821, %r16820, %r16801;
	add.s32 	%r16822, %r16821, %r16818;
	add.s32 	%r16823, %r16822, %r16680;
	add.s32 	%r16824, %r16823, %r16305;
	shf.l.wrap.b32 	%r16825, %r16808, %r16808, 30;
	shf.l.wrap.b32 	%r16826, %r16824, %r16824, 5;
	xor.b32  	%r16827, %r16825, %r16817;
	xor.b32  	%r16828, %r16827, %r16816;
	add.s32 	%r16829, %r16828, %r16809;
	add.s32 	%r16830, %r16829, %r16826;
	add.s32 	%r16831, %r16830, %r16680;
	add.s32 	%r16832, %r16831, %r16309;
	shf.l.wrap.b32 	%r16833, %r16816, %r16816, 30;
	shf.l.wrap.b32 	%r16834, %r16832, %r16832, 5;
	xor.b32  	%r16835, %r16833, %r16825;
	xor.b32  	%r16836, %r16835, %r16824;
	add.s32 	%r16837, %r16836, %r16817;
	add.s32 	%r16838, %r16837, %r16834;
	add.s32 	%r16839, %r16838, %r16680;
	add.s32 	%r16840, %r16839, %r16313;
	shf.l.wrap.b32 	%r16841, %r16824, %r16824, 30;
	shf.l.wrap.b32 	%r16842, %r16840, %r16840, 5;
	xor.b32  	%r16843, %r16841, %r16833;
	and.b32  	%r16844, %r16832, %r16843;
	and.b32  	%r16845, %r16841, %r16833;
	xor.b32  	%r16846, %r16844, %r16845;
	add.s32 	%r16847, %r16846, %r16825;
	add.s32 	%r16848, %r16847, %r16842;
	add.s32 	%r16849, %r16848, %r16681;
	add.s32 	%r16850, %r16849, %r16317;
	shf.l.wrap.b32 	%r16851, %r16832, %r16832, 30;
	shf.l.wrap.b32 	%r16852, %r16850, %r16850, 5;
	xor.b32  	%r16853, %r16851, %r16841;
	and.b32  	%r16854, %r16840, %r16853;
	and.b32  	%r16855, %r16851, %r16841;
	xor.b32  	%r16856, %r16854, %r16855;
	add.s32 	%r16857, %r16856, %r16833;
	add.s32 	%r16858, %r16857, %r16852;
	add.s32 	%r16859, %r16858, %r16681;
	add.s32 	%r16860, %r16859, %r16321;
	shf.l.wrap.b32 	%r16861, %r16840, %r16840, 30;
	shf.l.wrap.b32 	%r16862, %r16860, %r16860, 5;
	xor.b32  	%r16863, %r16861, %r16851;
	and.b32  	%r16864, %r16850, %r16863;
	and.b32  	%r16865, %r16861, %r16851;
	xor.b32  	%r16866, %r16864, %r16865;
	add.s32 	%r16867, %r16866, %r16841;
	add.s32 	%r16868, %r16867, %r16862;
	add.s32 	%r16869, %r16868, %r16681;
	add.s32 	%r16870, %r16869, %r16325;
	shf.l.wrap.b32 	%r16871, %r16850, %r16850, 30;
	shf.l.wrap.b32 	%r16872, %r16870, %r16870, 5;
	xor.b32  	%r16873, %r16871, %r16861;
	and.b32  	%r16874, %r16860, %r16873;
	and.b32  	%r16875, %r16871, %r16861;
	xor.b32  	%r16876, %r16874, %r16875;
	add.s32 	%r16877, %r16876, %r16851;
	add.s32 	%r16878, %r16877, %r16872;
	add.s32 	%r16879, %r16878, %r16681;
	add.s32 	%r16880, %r16879, %r16329;
	shf.l.wrap.b32 	%r16881, %r16860, %r16860, 30;
	shf.l.wrap.b32 	%r16882, %r16880, %r16880, 5;
	xor.b32  	%r16883, %r16881, %r16871;
	and.b32  	%r16884, %r16870, %r16883;
	and.b32  	%r16885, %r16881, %r16871;
	xor.b32  	%r16886, %r16884, %r16885;
	add.s32 	%r16887, %r16886, %r16861;
	add.s32 	%r16888, %r16887, %r16882;
	add.s32 	%r16889, %r16888, %r16681;
	add.s32 	%r16890, %r16889, %r16333;
	shf.l.wrap.b32 	%r16891, %r16870, %r16870, 30;
	shf.l.wrap.b32 	%r16892, %r16890, %r16890, 5;
	xor.b32  	%r16893, %r16891, %r16881;
	and.b32  	%r16894, %r16880, %r16893;
	and.b32  	%r16895, %r16891, %r16881;
	xor.b32  	%r16896, %r16894, %r16895;
	add.s32 	%r16897, %r16896, %r16871;
	add.s32 	%r16898, %r16897, %r16892;
	add.s32 	%r16899, %r16898, %r16681;
	add.s32 	%r16900, %r16899, %r16337;
	shf.l.wrap.b32 	%r16901, %r16880, %r16880, 30;
	shf.l.wrap.b32 	%r16902, %r16900, %r16900, 5;
	xor.b32  	%r16903, %r16901, %r16891;
	and.b32  	%r16904, %r16890, %r16903;
	and.b32  	%r16905, %r16901, %r16891;
	xor.b32  	%r16906, %r16904, %r16905;
	add.s32 	%r16907, %r16906, %r16881;
	add.s32 	%r16908, %r16907, %r16902;
	add.s32 	%r16909, %r16908, %r16681;
	add.s32 	%r16910, %r16909, %r16341;
	shf.l.wrap.b32 	%r16911, %r16890, %r16890, 30;
	shf.l.wrap.b32 	%r16912, %r16910, %r16910, 5;
	xor.b32  	%r16913, %r16911, %r16901;
	and.b32  	%r16914, %r16900, %r16913;
	and.b32  	%r16915, %r16911, %r16901;
	xor.b32  	%r16916, %r16914, %r16915;
	add.s32 	%r16917, %r16916, %r16891;
	add.s32 	%r16918, %r16917, %r16912;
	add.s32 	%r16919, %r16918, %r16681;
	add.s32 	%r16920, %r16919, %r16345;
	shf.l.wrap.b32 	%r16921, %r16900, %r16900, 30;
	shf.l.wrap.b32 	%r16922, %r16920, %r16920, 5;
	xor.b32  	%r16923, %r16921, %r16911;
	and.b32  	%r16924, %r16910, %r16923;
	and.b32  	%r16925, %r16921, %r16911;
	xor.b32  	%r16926, %r16924, %r16925;
	add.s32 	%r16927, %r16926, %r16901;
	add.s32 	%r16928, %r16927, %r16922;
	add.s32 	%r16929, %r16928, %r16681;
	add.s32 	%r16930, %r16929, %r16349;
	shf.l.wrap.b32 	%r16931, %r16910, %r16910, 30;
	shf.l.wrap.b32 	%r16932, %r16930, %r16930, 5;
	xor.b32  	%r16933, %r16931, %r16921;
	and.b32  	%r16934, %r16920, %r16933;
	and.b32  	%r16935, %r16931, %r16921;
	xor.b32  	%r16936, %r16934, %r16935;
	add.s32 	%r16937, %r16936, %r16911;
	add.s32 	%r16938, %r16937, %r16932;
	add.s32 	%r16939, %r16938, %r16681;
	add.s32 	%r16940, %r16939, %r16353;
	shf.l.wrap.b32 	%r16941, %r16920, %r16920, 30;
	shf.l.wrap.b32 	%r16942, %r16940, %r16940, 5;
	xor.b32  	%r16943, %r16941, %r16931;
	and.b32  	%r16944, %r16930, %r16943;
	and.b32  	%r16945, %r16941, %r16931;
	xor.b32  	%r16946, %r16944, %r16945;
	add.s32 	%r16947, %r16946, %r16921;
	add.s32 	%r16948, %r16947, %r16942;
	add.s32 	%r16949, %r16948, %r16681;
	add.s32 	%r16950, %r16949, %r16357;
	shf.l.wrap.b32 	%r16951, %r16930, %r16930, 30;
	shf.l.wrap.b32 	%r16952, %r16950, %r16950, 5;
	xor.b32  	%r16953, %r16951, %r16941;
	and.b32  	%r16954, %r16940, %r16953;
	and.b32  	%r16955, %r16951, %r16941;
	xor.b32  	%r16956, %r16954, %r16955;
	add.s32 	%r16957, %r16956, %r16931;
	add.s32 	%r16958, %r16957, %r16952;
	add.s32 	%r16959, %r16958, %r16681;
	add.s32 	%r16960, %r16959, %r16361;
	shf.l.wrap.b32 	%r16961, %r16940, %r16940, 30;
	shf.l.wrap.b32 	%r16962, %r16960, %r16960, 5;
	xor.b32  	%r16963, %r16961, %r16951;
	and.b32  	%r16964, %r16950, %r16963;
	and.b32  	%r16965, %r16961, %r16951;
	xor.b32  	%r16966, %r16964, %r16965;
	add.s32 	%r16967, %r16966, %r16941;
	add.s32 	%r16968, %r16967, %r16962;
	add.s32 	%r16969, %r16968, %r16681;
	add.s32 	%r16970, %r16969, %r16365;
	shf.l.wrap.b32 	%r16971, %r16950, %r16950, 30;
	shf.l.wrap.b32 	%r16972, %r16970, %r16970, 5;
	xor.b32  	%r16973, %r16971, %r16961;
	and.b32  	%r16974, %r16960, %r16973;
	and.b32  	%r16975, %r16971, %r16961;
	xor.b32  	%r16976, %r16974, %r16975;
	add.s32 	%r16977, %r16976, %r16951;
	add.s32 	%r16978, %r16977, %r16972;
	add.s32 	%r16979, %r16978, %r16681;
	add.s32 	%r16980, %r16979, %r16369;
	shf.l.wrap.b32 	%r16981, %r16960, %r16960, 30;
	shf.l.wrap.b32 	%r16982, %r16980, %r16980, 5;
	xor.b32  	%r16983, %r16981, %r16971;
	and.b32  	%r16984, %r16970, %r16983;
	and.b32  	%r16985, %r16981, %r16971;
	xor.b32  	%r16986, %r16984, %r16985;
	add.s32 	%r16987, %r16986, %r16961;
	add.s32 	%r16988, %r16987, %r16982;
	add.s32 	%r16989, %r16988, %r16681;
	add.s32 	%r16990, %r16989, %r16373;
	shf.l.wrap.b32 	%r16991, %r16970, %r16970, 30;
	shf.l.wrap.b32 	%r16992, %r16990, %r16990, 5;
	xor.b32  	%r16993, %r16991, %r16981;
	and.b32  	%r16994, %r16980, %r16993;
	and.b32  	%r16995, %r16991, %r16981;
	xor.b32  	%r16996, %r16994, %r16995;
	add.s32 	%r16997, %r16996, %r16971;
	add.s32 	%r16998, %r16997, %r16992;
	add.s32 	%r16999, %r16998, %r16681;
	add.s32 	%r17000, %r16999, %r16377;
	shf.l.wrap.b32 	%r17001, %r16980, %r16980, 30;
	shf.l.wrap.b32 	%r17002, %r17000, %r17000, 5;
	xor.b32  	%r17003, %r17001, %r16991;
	and.b32  	%r17004, %r16990, %r17003;
	and.b32  	%r17005, %r17001, %r16991;
	xor.b32  	%r17006, %r17004, %r17005;
	add.s32 	%r17007, %r17006, %r16981;
	add.s32 	%r17008, %r17007, %r17002;
	add.s32 	%r17009, %r17008, %r16681;
	add.s32 	%r17010, %r17009, %r16381;
	shf.l.wrap.b32 	%r17011, %r16990, %r16990, 30;
	shf.l.wrap.b32 	%r17012, %r17010, %r17010, 5;
	xor.b32  	%r17013, %r17011, %r17001;
	and.b32  	%r17014, %r17000, %r17013;
	and.b32  	%r17015, %r17011, %r17001;
	xor.b32  	%r17016, %r17014, %r17015;
	add.s32 	%r17017, %r17016, %r16991;
	add.s32 	%r17018, %r17017, %r17012;
	add.s32 	%r17019, %r17018, %r16681;
	add.s32 	%r17020, %r17019, %r16385;
	shf.l.wrap.b32 	%r17021, %r17000, %r17000, 30;
	shf.l.wrap.b32 	%r17022, %r17020, %r17020, 5;
	xor.b32  	%r17023, %r17021, %r17011;
	and.b32  	%r17024, %r17010, %r17023;
	and.b32  	%r17025, %r17021, %r17011;
	xor.b32  	%r17026, %r17024, %r17025;
	add.s32 	%r17027, %r17026, %r17001;
	add.s32 	%r17028, %r17027, %r17022;
	add.s32 	%r17029, %r17028, %r16681;
	add.s32 	%r17030, %r17029, %r16389;
	shf.l.wrap.b32 	%r17031, %r17010, %r17010, 30;
	shf.l.wrap.b32 	%r17032, %r17030, %r17030, 5;
	xor.b32  	%r17033, %r17031, %r17021;
	and.b32  	%r17034, %r17020, %r17033;
	and.b32  	%r17035, %r17031, %r17021;
	xor.b32  	%r17036, %r17034, %r17035;
	add.s32 	%r17037, %r17036, %r17011;
	add.s32 	%r17038, %r17037, %r17032;
	add.s32 	%r17039, %r17038, %r16681;
	add.s32 	%r17040, %r17039, %r16393;
	shf.l.wrap.b32 	%r17041, %r17020, %r17020, 30;
	ld.local.u32 	%r17042, [%rd2+112];
	shf.l.wrap.b32 	%r17043, %r17040, %r17040, 5;
	xor.b32  	%r17044, %r17041, %r17031;
	xor.b32  	%r17045, %r17044, %r17030;
	add.s32 	%r17046, %r17045, %r17021;
	add.s32 	%r17047, %r17046, %r17043;
	add.s32 	%r17048, %r17047, %r17042;
	add.s32 	%r17049, %r17048, %r16397;
	shf.l.wrap.b32 	%r17050, %r17030, %r17030, 30;
	shf.l.wrap.b32 	%r17051, %r17049, %r17049, 5;
	xor.b32  	%r17052, %r17050, %r17041;
	xor.b32  	%r17053, %r17052, %r17040;
	add.s32 	%r17054, %r17053, %r17031;
	add.s32 	%r17055, %r17054, %r17051;
	add.s32 	%r17056, %r17055, %r17042;
	add.s32 	%r17057, %r17056, %r16401;
	shf.l.wrap.b32 	%r17058, %r17040, %r17040, 30;
	shf.l.wrap.b32 	%r17059, %r17057, %r17057, 5;
	xor.b32  	%r17060, %r17058, %r17050;
	xor.b32  	%r17061, %r17060, %r17049;
	add.s32 	%r17062, %r17061, %r17041;
	add.s32 	%r17063, %r17062, %r17059;
	add.s32 	%r17064, %r17063, %r17042;
	add.s32 	%r17065, %r17064, %r16405;
	shf.l.wrap.b32 	%r17066, %r17049, %r17049, 30;
	shf.l.wrap.b32 	%r17067, %r17065, %r17065, 5;
	xor.b32  	%r17068, %r17066, %r17058;
	xor.b32  	%r17069, %r17068, %r17057;
	add.s32 	%r17070, %r17069, %r17050;
	add.s32 	%r17071, %r17070, %r17067;
	add.s32 	%r17072, %r17071, %r17042;
	add.s32 	%r17073, %r17072, %r16409;
	shf.l.wrap.b32 	%r17074, %r17057, %r17057, 30;
	shf.l.wrap.b32 	%r17075, %r17073, %r17073, 5;
	xor.b32  	%r17076, %r17074, %r17066;
	xor.b32  	%r17077, %r17076, %r17065;
	add.s32 	%r17078, %r17077, %r17058;
	add.s32 	%r17079, %r17078, %r17075;
	add.s32 	%r17080, %r17079, %r17042;
	add.s32 	%r17081, %r17080, %r16413;
	shf.l.wrap.b32 	%r17082, %r17065, %r17065, 30;
	shf.l.wrap.b32 	%r17083, %r17081, %r17081, 5;
	xor.b32  	%r17084, %r17082, %r17074;
	xor.b32  	%r17085, %r17084, %r17073;
	add.s32 	%r17086, %r17085, %r17066;
	add.s32 	%r17087, %r17086, %r17083;
	add.s32 	%r17088, %r17087, %r17042;
	add.s32 	%r17089, %r17088, %r16417;
	shf.l.wrap.b32 	%r17090, %r17073, %r17073, 30;
	shf.l.wrap.b32 	%r17091, %r17089, %r17089, 5;
	xor.b32  	%r17092, %r17090, %r17082;
	xor.b32  	%r17093, %r17092, %r17081;
	add.s32 	%r17094, %r17093, %r17074;
	add.s32 	%r17095, %r17094, %r17091;
	add.s32 	%r17096, %r17095, %r17042;
	add.s32 	%r17097, %r17096, %r16421;
	shf.l.wrap.b32 	%r17098, %r17081, %r17081, 30;
	shf.l.wrap.b32 	%r17099, %r17097, %r17097, 5;
	xor.b32  	%r17100, %r17098, %r17090;
	xor.b32  	%r17101, %r17100, %r17089;
	add.s32 	%r17102, %r17101, %r17082;
	add.s32 	%r17103, %r17102, %r17099;
	add.s32 	%r17104, %r17103, %r17042;
	add.s32 	%r17105, %r17104, %r16425;
	shf.l.wrap.b32 	%r17106, %r17089, %r17089, 30;
	shf.l.wrap.b32 	%r17107, %r17105, %r17105, 5;
	xor.b32  	%r17108, %r17106, %r17098;
	xor.b32  	%r17109, %r17108, %r17097;
	add.s32 	%r17110, %r17109, %r17090;
	add.s32 	%r17111, %r17110, %r17107;
	add.s32 	%r17112, %r17111, %r17042;
	add.s32 	%r17113, %r17112, %r16429;
	shf.l.wrap.b32 	%r17114, %r17097, %r17097, 30;
	shf.l.wrap.b32 	%r17115, %r17113, %r17113, 5;
	xor.b32  	%r17116, %r17114, %r17106;
	xor.b32  	%r17117, %r17116, %r17105;
	add.s32 	%r17118, %r17117, %r17098;
	add.s32 	%r17119, %r17118, %r17115;
	add.s32 	%r17120, %r17119, %r17042;
	add.s32 	%r17121, %r17120, %r16433;
	shf.l.wrap.b32 	%r17122, %r17105, %r17105, 30;
	shf.l.wrap.b32 	%r17123, %r17121, %r17121, 5;
	xor.b32  	%r17124, %r17122, %r17114;
	xor.b32  	%r17125, %r17124, %r17113;
	add.s32 	%r17126, %r17125, %r17106;
	add.s32 	%r17127, %r17126, %r17123;
	add.s32 	%r17128, %r17127, %r17042;
	add.s32 	%r17129, %r17128, %r16437;
	shf.l.wrap.b32 	%r17130, %r17113, %r17113, 30;
	shf.l.wrap.b32 	%r17131, %r17129, %r17129, 5;
	xor.b32  	%r17132, %r17130, %r17122;
	xor.b32  	%r17133, %r17132, %r17121;
	add.s32 	%r17134, %r17133, %r17114;
	add.s32 	%r17135, %r17134, %r17131;
	add.s32 	%r17136, %r17135, %r17042;
	add.s32 	%r17137, %r17136, %r16441;
	shf.l.wrap.b32 	%r17138, %r17121, %r17121, 30;
	shf.l.wrap.b32 	%r17139, %r17137, %r17137, 5;
	xor.b32  	%r17140, %r17138, %r17130;
	xor.b32  	%r17141, %r17140, %r17129;
	add.s32 	%r17142, %r17141, %r17122;
	add.s32 	%r17143, %r17142, %r17139;
	add.s32 	%r17144, %r17143, %r17042;
	add.s32 	%r17145, %r17144, %r16445;
	shf.l.wrap.b32 	%r17146, %r17129, %r17129, 30;
	shf.l.wrap.b32 	%r17147, %r17145, %r17145, 5;
	xor.b32  	%r17148, %r17146, %r17138;
	xor.b32  	%r17149, %r17148, %r17137;
	add.s32 	%r17150, %r17149, %r17130;
	add.s32 	%r17151, %r17150, %r17147;
	add.s32 	%r17152, %r17151, %r17042;
	add.s32 	%r17153, %r17152, %r16449;
	shf.l.wrap.b32 	%r17154, %r17137, %r17137, 30;
	shf.l.wrap.b32 	%r17155, %r17153, %r17153, 5;
	xor.b32  	%r17156, %r17154, %r17146;
	xor.b32  	%r17157, %r17156, %r17145;
	add.s32 	%r17158, %r17157, %r17138;
	add.s32 	%r17159, %r17158, %r17155;
	add.s32 	%r17160, %r17159, %r17042;
	add.s32 	%r17161, %r17160, %r16453;
	shf.l.wrap.b32 	%r17162, %r17145, %r17145, 30;
	shf.l.wrap.b32 	%r17163, %r17161, %r17161, 5;
	xor.b32  	%r17164, %r17162, %r17154;
	xor.b32  	%r17165, %r17164, %r17153;
	add.s32 	%r17166, %r17165, %r17146;
	add.s32 	%r17167, %r17166, %r17163;
	add.s32 	%r17168, %r17167, %r17042;
	add.s32 	%r17169, %r17168, %r16457;
	shf.l.wrap.b32 	%r17170, %r17153, %r17153, 30;
	shf.l.wrap.b32 	%r17171, %r17169, %r17169, 5;
	xor.b32  	%r17172, %r17170, %r17162;
	xor.b32  	%r17173, %r17172, %r17161;
	add.s32 	%r17174, %r17173, %r17154;
	add.s32 	%r17175, %r17174, %r17171;
	add.s32 	%r17176, %r17175, %r17042;
	add.s32 	%r17177, %r17176, %r16461;
	shf.l.wrap.b32 	%r17178, %r17161, %r17161, 30;
	shf.l.wrap.b32 	%r17179, %r17177, %r17177, 5;
	xor.b32  	%r17180, %r17178, %r17170;
	xor.b32  	%r17181, %r17180, %r17169;
	add.s32 	%r17182, %r17181, %r17162;
	add.s32 	%r17183, %r17182, %r17179;
	add.s32 	%r17184, %r17183, %r17042;
	add.s32 	%r17185, %r17184, %r16465;
	shf.l.wrap.b32 	%r17186, %r17169, %r17169, 30;
	shf.l.wrap.b32 	%r17187, %r17185, %r17185, 5;
	xor.b32  	%r17188, %r17186, %r17178;
	xor.b32  	%r17189, %r17188, %r17177;
	add.s32 	%r17190, %r17189, %r17170;
	add.s32 	%r17191, %r17190, %r17187;
	add.s32 	%r17192, %r17191, %r17042;
	add.s32 	%r17193, %r17192, %r16469;
	shf.l.wrap.b32 	%r17194, %r17177, %r17177, 30;
	shf.l.wrap.b32 	%r17195, %r17193, %r17193, 5;
	xor.b32  	%r17196, %r17194, %r17186;
	xor.b32  	%r17197, %r17196, %r17185;
	add.s32 	%r17198, %r17197, %r17178;
	add.s32 	%r17199, %r17198, %r17195;
	add.s32 	%r17200, %r17199, %r17042;
	add.s32 	%r17201, %r17200, %r16473;
	shf.l.wrap.b32 	%r17202, %r17185, %r17185, 30;
	add.s32 	%r17203, %r16476, %r17201;
	add.s32 	%r17204, %r16477, %r17193;
	st.local.v2.u32 	[%rd2+80], {%r17203, %r17204};
	add.s32 	%r17205, %r16478, %r17202;
	add.s32 	%r17206, %r16479, %r17194;
	st.local.v2.u32 	[%rd2+88], {%r17205, %r17206};
	add.s32 	%r17207, %r16474, %r17186;
	st.local.u32 	[%rd2+96], %r17207;
	mov.b32 	%r17208, 0;
	st.local.v2.u32 	[%rd2], {%r17208, %r17208};
	st.local.v2.u32 	[%rd2+8], {%r17208, %r17208};
	st.local.v2.u32 	[%rd2+16], {%r17208, %r17208};
	st.local.v2.u32 	[%rd2+24], {%r17208, %r17208};
	st.local.v2.u32 	[%rd2+32], {%r17208, %r17208};
	st.local.v2.u32 	[%rd2+40], {%r17208, %r17208};
	st.local.v2.u32 	[%rd2+48], {%r17208, %r17208};
$L__BB0_469:
	ld.local.u32 	%r17211, [%rd2+64];
	shl.b32 	%r17212, %r17211, 3;
	cvt.u64.u32 	%rd560, %r17212;
	ld.local.u64 	%rd561, [%rd2+72];
	add.s64 	%rd562, %rd561, %rd560;
	st.local.u64 	[%rd2+72], %rd562;
	shr.u64 	%rd563, %rd562, 8;
	shr.u64 	%rd564, %rd562, 16;
	shr.u64 	%rd565, %rd562, 24;
	shr.u64 	%rd566, %rd562, 40;
	shr.u64 	%rd567, %rd562, 48;
	shr.u64 	%rd568, %rd562, 56;
	cvt.u32.u64 	%r17213, %rd563;
	cvt.u32.u64 	%r17214, %rd562;
	prmt.b32 	%r17215, %r17213, %r17214, 0x3340U;
	cvt.u32.u64 	%r17216, %rd565;
	cvt.u32.u64 	%r17217, %rd564;
	prmt.b32 	%r17218, %r17216, %r17217, 0x3340U;
	prmt.b32 	%r17219, %r17218, %r17215, 0x5410U;
	cvt.u32.u64 	%r17220, %rd566;
	{ .reg .b32 tmp; mov.b64 {tmp, %r17221}, %rd562; }
	prmt.b32 	%r17222, %r17220, %r17221, 0x3340U;
	cvt.u32.u64 	%r17223, %rd568;
	cvt.u32.u64 	%r17224, %rd567;
	prmt.b32 	%r17225, %r17223, %r17224, 0x3340U;
	prmt.b32 	%r17226, %r17225, %r17222, 0x5410U;
	st.local.v2.b32 	[%rd2+56], {%r17226, %r17219};
	ld.local.v2.b32 	{%r17227, %r17228}, [%rd2];
	bfe.u32 	%r17229, %r17228, 16, 8;
	cvt.u16.u32 	%rs1025, %r17229;
	bfe.u32 	%r17230, %r17228, 8, 8;
	bfe.u32 	%r17231, %r17228, 0, 8;
	bfe.u32 	%r17232, %r17227, 16, 8;
	cvt.u16.u32 	%rs1026, %r17232;
	bfe.u32 	%r17233, %r17227, 8, 8;
	bfe.u32 	%r17234, %r17227, 0, 8;
	shl.b32 	%r17235, %r17234, 24;
	shl.b32 	%r17236, %r17233, 16;
	and.b32  	%r17237, %r17236, 16711680;
	or.b32  	%r17238, %r17237, %r17235;
	and.b16  	%rs1027, %rs1026, 255;
	mul.wide.u16 	%r17239, %rs1027, 256;
	or.b32  	%r17240, %r17238, %r17239;
	bfe.u32 	%r17241, %r17227, 24, 8;
	or.b32  	%r17242, %r17240, %r17241;
	shl.b32 	%r17243, %r17231, 24;
	shl.b32 	%r17244, %r17230, 16;
	and.b32  	%r17245, %r17244, 16711680;
	or.b32  	%r17246, %r17245, %r17243;
	and.b16  	%rs1028, %rs1025, 255;
	mul.wide.u16 	%r17247, %rs1028, 256;
	or.b32  	%r17248, %r17246, %r17247;
	bfe.u32 	%r17249, %r17228, 24, 8;
	or.b32  	%r17250, %r17248, %r17249;
	ld.local.v2.b32 	{%r17251, %r17252}, [%rd2+8];
	bfe.u32 	%r17253, %r17252, 16, 8;
	cvt.u16.u32 	%rs1029, %r17253;
	bfe.u32 	%r17254, %r17252, 8, 8;
	bfe.u32 	%r17255, %r17252, 0, 8;
	bfe.u32 	%r17256, %r17251, 16, 8;
	cvt.u16.u32 	%rs1030, %r17256;
	bfe.u32 	%r17257, %r17251, 8, 8;
	bfe.u32 	%r17258, %r17251, 0, 8;
	shl.b32 	%r17259, %r17258, 24;
	shl.b32 	%r17260, %r17257, 16;
	and.b32  	%r17261, %r17260, 16711680;
	or.b32  	%r17262, %r17261, %r17259;
	and.b16  	%rs1031, %rs1030, 255;
	mul.wide.u16 	%r17263, %rs1031, 256;
	or.b32  	%r17264, %r17262, %r17263;
	bfe.u32 	%r17265, %r17251, 24, 8;
	or.b32  	%r17266, %r17264, %r17265;
	shl.b32 	%r17267, %r17255, 24;
	shl.b32 	%r17268, %r17254, 16;
	and.b32  	%r17269, %r17268, 16711680;
	or.b32  	%r17270, %r17269, %r17267;
	and.b16  	%rs1032, %rs1029, 255;
	mul.wide.u16 	%r17271, %rs1032, 256;
	or.b32  	%r17272, %r17270, %r17271;
	bfe.u32 	%r17273, %r17252, 24, 8;
	or.b32  	%r17274, %r17272, %r17273;
	ld.local.v2.b32 	{%r17275, %r17276}, [%rd2+16];
	bfe.u32 	%r17277, %r17276, 16, 8;
	cvt.u16.u32 	%rs1033, %r17277;
	bfe.u32 	%r17278, %r17276, 8, 8;
	bfe.u32 	%r17279, %r17276, 0, 8;
	bfe.u32 	%r17280, %r17275, 16, 8;
	cvt.u16.u32 	%rs1034, %r17280;
	bfe.u32 	%r17281, %r17275, 8, 8;
	bfe.u32 	%r17282, %r17275, 0, 8;
	shl.b32 	%r17283, %r17282, 24;
	shl.b32 	%r17284, %r17281, 16;
	and.b32  	%r17285, %r17284, 16711680;
	or.b32  	%r17286, %r17285, %r17283;
	and.b16  	%rs1035, %rs1034, 255;
	mul.wide.u16 	%r17287, %rs1035, 256;
	or.b32  	%r17288, %r17286, %r17287;
	bfe.u32 	%r17289, %r17275, 24, 8;
	or.b32  	%r17290, %r17288, %r17289;
	shl.b32 	%r17291, %r17279, 24;
	shl.b32 	%r17292, %r17278, 16;
	and.b32  	%r17293, %r17292, 16711680;
	or.b32  	%r17294, %r17293, %r17291;
	and.b16  	%rs1036, %rs1033, 255;
	mul.wide.u16 	%r17295, %rs1036, 256;
	or.b32  	%r17296, %r17294, %r17295;
	bfe.u32 	%r17297, %r17276, 24, 8;
	or.b32  	%r17298, %r17296, %r17297;
	ld.local.v2.b32 	{%r17299, %r17300}, [%rd2+24];
	bfe.u32 	%r17301, %r17300, 16, 8;
	cvt.u16.u32 	%rs1037, %r17301;
	bfe.u32 	%r17302, %r17300, 8, 8;
	bfe.u32 	%r17303, %r17300, 0, 8;
	bfe.u32 	%r17304, %r17299, 16, 8;
	cvt.u16.u32 	%rs1038, %r17304;
	bfe.u32 	%r17305, %r17299, 8, 8;
	bfe.u32 	%r17306, %r17299, 0, 8;
	shl.b32 	%r17307, %r17306, 24;
	shl.b32 	%r17308, %r17305, 16;
	and.b32  	%r17309, %r17308, 16711680;
	or.b32  	%r17310, %r17309, %r17307;
	and.b16  	%rs1039, %rs1038, 255;
	mul.wide.u16 	%r17311, %rs1039, 256;
	or.b32  	%r17312, %r17310, %r17311;
	bfe.u32 	%r17313, %r17299, 24, 8;
	or.b32  	%r17314, %r17312, %r17313;
	shl.b32 	%r17315, %r17303, 24;
	shl.b32 	%r17316, %r17302, 16;
	and.b32  	%r17317, %r17316, 16711680;
	or.b32  	%r17318, %r17317, %r17315;
	and.b16  	%rs1040, %rs1037, 255;
	mul.wide.u16 	%r17319, %rs1040, 256;
	or.b32  	%r17320, %r17318, %r17319;
	bfe.u32 	%r17321, %r17300, 24, 8;
	or.b32  	%r17322, %r17320, %r17321;
	ld.local.v2.b32 	{%r17323, %r17324}, [%rd2+32];
	bfe.u32 	%r17325, %r17324, 16, 8;
	cvt.u16.u32 	%rs1041, %r17325;
	bfe.u32 	%r17326, %r17324, 8, 8;
	bfe.u32 	%r17327, %r17324, 0, 8;
	bfe.u32 	%r17328, %r17323, 16, 8;
	cvt.u16.u32 	%rs1042, %r17328;
	bfe.u32 	%r17329, %r17323, 8, 8;
	bfe.u32 	%r17330, %r17323, 0, 8;
	shl.b32 	%r17331, %r17330, 24;
	shl.b32 	%r17332, %r17329, 16;
	and.b32  	%r17333, %r17332, 16711680;
	or.b32  	%r17334, %r17333, %r17331;
	and.b16  	%rs1043, %rs1042, 255;
	mul.wide.u16 	%r17335, %rs1043, 256;
	or.b32  	%r17336, %r17334, %r17335;
	bfe.u32 	%r17337, %r17323, 24, 8;
	or.b32  	%r17338, %r17336, %r17337;
	shl.b32 	%r17339, %r17327, 24;
	shl.b32 	%r17340, %r17326, 16;
	and.b32  	%r17341, %r17340, 16711680;
	or.b32  	%r17342, %r17341, %r17339;
	and.b16  	%rs1044, %rs1041, 255;
	mul.wide.u16 	%r17343, %rs1044, 256;
	or.b32  	%r17344, %r17342, %r17343;
	bfe.u32 	%r17345, %r17324, 24, 8;
	or.b32  	%r17346, %r17344, %r17345;
	ld.local.v2.b32 	{%r17347, %r17348}, [%rd2+40];
	bfe.u32 	%r17349, %r17348, 16, 8;
	cvt.u16.u32 	%rs1045, %r17349;
	bfe.u32 	%r17350, %r17348, 8, 8;
	bfe.u32 	%r17351, %r17348, 0, 8;
	bfe.u32 	%r17352, %r17347, 16, 8;
	cvt.u16.u32 	%rs1046, %r17352;
	bfe.u32 	%r17353, %r17347, 8, 8;
	bfe.u32 	%r17354, %r17347, 0, 8;
	shl.b32 	%r17355, %r17354, 24;
	shl.b32 	%r17356, %r17353, 16;
	and.b32  	%r17357, %r17356, 16711680;
	or.b32  	%r17358, %r17357, %r17355;
	and.b16  	%rs1047, %rs1046, 255;
	mul.wide.u16 	%r17359, %rs1047, 256;
	or.b32  	%r17360, %r17358, %r17359;
	bfe.u32 	%r17361, %r17347, 24, 8;
	or.b32  	%r17362, %r17360, %r17361;
	shl.b32 	%r17363, %r17351, 24;
	shl.b32 	%r17364, %r17350, 16;
	and.b32  	%r17365, %r17364, 16711680;
	or.b32  	%r17366, %r17365, %r17363;
	and.b16  	%rs1048, %rs1045, 255;
	mul.wide.u16 	%r17367, %rs1048, 256;
	or.b32  	%r17368, %r17366, %r17367;
	bfe.u32 	%r17369, %r17348, 24, 8;
	or.b32  	%r17370, %r17368, %r17369;
	ld.local.v2.b32 	{%r17371, %r17372}, [%rd2+48];
	bfe.u32 	%r17373, %r17372, 16, 8;
	cvt.u16.u32 	%rs1049, %r17373;
	bfe.u32 	%r17374, %r17372, 8, 8;
	bfe.u32 	%r17375, %r17372, 0, 8;
	bfe.u32 	%r17376, %r17371, 16, 8;
	cvt.u16.u32 	%rs1050, %r17376;
	bfe.u32 	%r17377, %r17371, 8, 8;
	bfe.u32 	%r17378, %r17371, 0, 8;
	shl.b32 	%r17379, %r17378, 24;
	shl.b32 	%r17380, %r17377, 16;
	and.b32  	%r17381, %r17380, 16711680;
	or.b32  	%r17382, %r17381, %r17379;
	and.b16  	%rs1051, %rs1050, 255;
	mul.wide.u16 	%r17383, %rs1051, 256;
	or.b32  	%r17384, %r17382, %r17383;
	bfe.u32 	%r17385, %r17371, 24, 8;
	or.b32  	%r17386, %r17384, %r17385;
	shl.b32 	%r17387, %r17375, 24;
	shl.b32 	%r17388, %r17374, 16;
	and.b32  	%r17389, %r17388, 16711680;
	or.b32  	%r17390, %r17389, %r17387;
	and.b16  	%rs1052, %rs1049, 255;
	mul.wide.u16 	%r17391, %rs1052, 256;
	or.b32  	%r17392, %r17390, %r17391;
	bfe.u32 	%r17393, %r17372, 24, 8;
	or.b32  	%r17394, %r17392, %r17393;
	shl.b32 	%r17395, %r17223, 24;
	shl.b32 	%r17396, %r17224, 16;
	and.b32  	%r17397, %r17396, 16711680;
	or.b32  	%r17398, %r17397, %r17395;
	shl.b32 	%r17399, %r17220, 8;
	and.b32  	%r17400, %r17399, 65280;
	or.b32  	%r17401, %r17398, %r17400;
	and.b32  	%r17402, %r17221, 255;
	or.b32  	%r17403, %r17401, %r17402;
	shl.b32 	%r17404, %r17216, 24;
	shl.b32 	%r17405, %r17217, 16;
	and.b32  	%r17406, %r17405, 16711680;
	or.b32  	%r17407, %r17406, %r17404;
	shl.b32 	%r17408, %r17213, 8;
	and.b32  	%r17409, %r17408, 65280;
	or.b32  	%r17410, %r17407, %r17409;
	and.b32  	%r17411, %r17214, 255;
	or.b32  	%r17412, %r17410, %r17411;
	xor.b32  	%r17413, %r17338, %r17394;
	xor.b32  	%r17414, %r17413, %r17266;
	xor.b32  	%r17415, %r17414, %r17242;
	shf.l.wrap.b32 	%r17416, %r17415, %r17415, 1;
	xor.b32  	%r17417, %r17346, %r17403;
	xor.b32  	%r17418, %r17417, %r17274;
	xor.b32  	%r17419, %r17418, %r17250;
	shf.l.wrap.b32 	%r17420, %r17419, %r17419, 1;
	xor.b32  	%r17421, %r17362, %r17412;
	xor.b32  	%r17422, %r17421, %r17290;
	xor.b32  	%r17423, %r17422, %r17266;
	shf.l.wrap.b32 	%r17424, %r17423, %r17423, 1;
	xor.b32  	%r17425, %r17370, %r17416;
	xor.b32  	%r17426, %r17425, %r17298;
	xor.b32  	%r17427, %r17426, %r17274;
	shf.l.wrap.b32 	%r17428, %r17427, %r17427, 1;
	xor.b32  	%r17429, %r17386, %r17420;
	xor.b32  	%r17430, %r17429, %r17314;
	xor.b32  	%r17431, %r17430, %r17290;
	shf.l.wrap.b32 	%r17432, %r17431, %r17431, 1;
	xor.b32  	%r17433, %r17394, %r17424;
	xor.b32  	%r17434, %r17433, %r17322;
	xor.b32  	%r17435, %r17434, %r17298;
	shf.l.wrap.b32 	%r17436, %r17435, %r17435, 1;
	xor.b32  	%r17437, %r17403, %r17428;
	xor.b32  	%r17438, %r17437, %r17338;
	xor.b32  	%r17439, %r17438, %r17314;
	shf.l.wrap.b32 	%r17440, %r17439, %r17439, 1;
	xor.b32  	%r17441, %r17412, %r17432;
	xor.b32  	%r17442, %r17441, %r17346;
	xor.b32  	%r17443, %r17442, %r17322;
	shf.l.wrap.b32 	%r17444, %r17443, %r17443, 1;
	xor.b32  	%r17445, %r17416, %r17436;
	xor.b32  	%r17446, %r17445, %r17362;
	xor.b32  	%r17447, %r17446, %r17338;
	shf.l.wrap.b32 	%r17448, %r17447, %r17447, 1;
	xor.b32  	%r17449, %r17420, %r17440;
	xor.b32  	%r17450, %r17449, %r17370;
	xor.b32  	%r17451, %r17450, %r17346;
	shf.l.wrap.b32 	%r17452, %r17451, %r17451, 1;
	xor.b32  	%r17453, %r17424, %r17444;
	xor.b32  	%r17454, %r17453, %r17386;
	xor.b32  	%r17455, %r17454, %r17362;
	shf.l.wrap.b32 	%r17456, %r17455, %r17455, 1;
	xor.b32  	%r17457, %r17428, %r17448;
	xor.b32  	%r17458, %r17457, %r17394;
	xor.b32  	%r17459, %r17458, %r17370;
	shf.l.wrap.b32 	%r17460, %r17459, %r17459, 1;
	xor.b32  	%r17461, %r17432, %r17452;
	xor.b32  	%r17462, %r17461, %r17403;
	xor.b32  	%r17463, %r17462, %r17386;
	shf.l.wrap.b32 	%r17464, %r17463, %r17463, 1;
	xor.b32  	%r17465, %r17436, %r17456;
	xor.b32  	%r17466, %r17465, %r17412;
	xor.b32  	%r17467, %r17466, %r17394;
	shf.l.wrap.b32 	%r17468, %r17467, %r17467, 1;
	xor.b32  	%r17469, %r17440, %r17460;
	xor.b32  	%r17470, %r17469, %r17416;
	xor.b32  	%r17471, %r17470, %r17403;
	shf.l.wrap.b32 	%r17472, %r17471, %r17471, 1;
	xor.b32  	%r17473, %r17444, %r17464;
	xor.b32  	%r17474, %r17473, %r17420;
	xor.b32  	%r17475, %r17474, %r17412;
	shf.l.wrap.b32 	%r17476, %r17475, %r17475, 1;
	xor.b32  	%r17477, %r17448, %r17468;
	xor.b32  	%r17478, %r17477, %r17424;
	xor.b32  	%r17479, %r17478, %r17416;
	shf.l.wrap.b32 	%r17480, %r17479, %r17479, 1;
	xor.b32  	%r17481, %r17452, %r17472;
	xor.b32  	%r17482, %r17481, %r17428;
	xor.b32  	%r17483, %r17482, %r17420;
	shf.l.wrap.b32 	%r17484, %r17483, %r17483, 1;
	xor.b32  	%r17485, %r17456, %r17476;
	xor.b32  	%r17486, %r17485, %r17432;
	xor.b32  	%r17487, %r17486, %r17424;
	shf.l.wrap.b32 	%r17488, %r17487, %r17487, 1;
	xor.b32  	%r17489, %r17460, %r17480;
	xor.b32  	%r17490, %r17489, %r17436;
	xor.b32  	%r17491, %r17490, %r17428;
	shf.l.wrap.b32 	%r17492, %r17491, %r17491, 1;
	xor.b32  	%r17493, %r17464, %r17484;
	xor.b32  	%r17494, %r17493, %r17440;
	xor.b32  	%r17495, %r17494, %r17432;
	shf.l.wrap.b32 	%r17496, %r17495, %r17495, 1;
	xor.b32  	%r17497, %r17468, %r17488;
	xor.b32  	%r17498, %r17497, %r17444;
	xor.b32  	%r17499, %r17498, %r17436;
	shf.l.wrap.b32 	%r17500, %r17499, %r17499, 1;
	xor.b32  	%r17501, %r17472, %r17492;
	xor.b32  	%r17502, %r17501, %r17448;
	xor.b32  	%r17503, %r17502, %r17440;
	shf.l.wrap.b32 	%r17504, %r17503, %r17503, 1;
	xor.b32  	%r17505, %r17476, %r17496;
	xor.b32  	%r17506, %r17505, %r17452;
	xor.b32  	%r17507, %r17506, %r17444;
	shf.l.wrap.b32 	%r17508, %r17507, %r17507, 1;
	xor.b32  	%r17509, %r17480, %r17500;
	xor.b32  	%r17510, %r17509, %r17456;
	xor.b32  	%r17511, %r17510, %r17448;
	shf.l.wrap.b32 	%r17512, %r17511, %r17511, 1;
	xor.b32  	%r17513, %r17484, %r17504;
	xor.b32  	%r17514, %r17513, %r17460;
	xor.b32  	%r17515, %r17514, %r17452;
	shf.l.wrap.b32 	%r17516, %r17515, %r17515, 1;
	xor.b32  	%r17517, %r17488, %r17508;
	xor.b32  	%r17518, %r17517, %r17464;
	xor.b32  	%r17519, %r17518, %r17456;
	shf.l.wrap.b32 	%r17520, %r17519, %r17519, 1;
	xor.b32  	%r17521, %r17492, %r17512;
	xor.b32  	%r17522, %r17521, %r17468;
	xor.b32  	%r17523, %r17522, %r17460;
	shf.l.wrap.b32 	%r17524, %r17523, %r17523, 1;
	xor.b32  	%r17525, %r17496, %r17516;
	xor.b32  	%r17526, %r17525, %r17472;
	xor.b32  	%r17527, %r17526, %r17464;
	shf.l.wrap.b32 	%r17528, %r17527, %r17527, 1;
	xor.b32  	%r17529, %r17500, %r17520;
	xor.b32  	%r17530, %r17529, %r17476;
	xor.b32  	%r17531, %r17530, %r17468;
	shf.l.wrap.b32 	%r17532, %r17531, %r17531, 1;
	xor.b32  	%r17533, %r17504, %r17524;
	xor.b32  	%r17534, %r17533, %r17480;
	xor.b32  	%r17535, %r17534, %r17472;
	shf.l.wrap.b32 	%r17536, %r17535, %r17535, 1;
	xor.b32  	%r17537, %r17508, %r17528;
	xor.b32  	%r17538, %r17537, %r17484;
	xor.b32  	%r17539, %r17538, %r17476;
	shf.l.wrap.b32 	%r17540, %r17539, %r17539, 1;
	xor.b32  	%r17541, %r17512, %r17532;
	xor.b32  	%r17542, %r17541, %r17488;
	xor.b32  	%r17543, %r17542, %r17480;
	shf.l.wrap.b32 	%r17544, %r17543, %r17543, 1;
	xor.b32  	%r17545, %r17516, %r17536;
	xor.b32  	%r17546, %r17545, %r17492;
	xor.b32  	%r17547, %r17546, %r17484;
	shf.l.wrap.b32 	%r17548, %r17547, %r17547, 1;
	xor.b32  	%r17549, %r17520, %r17540;
	xor.b32  	%r17550, %r17549, %r17496;
	xor.b32  	%r17551, %r17550, %r17488;
	shf.l.wrap.b32 	%r17552, %r17551, %r17551, 1;
	xor.b32  	%r17553, %r17524, %r17544;
	xor.b32  	%r17554, %r17553, %r17500;
	xor.b32  	%r17555, %r17554, %r17492;
	shf.l.wrap.b32 	%r17556, %r17555, %r17555, 1;
	xor.b32  	%r17557, %r17528, %r17548;
	xor.b32  	%r17558, %r17557, %r17504;
	xor.b32  	%r17559, %r17558, %r17496;
	shf.l.wrap.b32 	%r17560, %r17559, %r17559, 1;
	xor.b32  	%r17561, %r17532, %r17552;
	xor.b32  	%r17562, %r17561, %r17508;
	xor.b32  	%r17563, %r17562, %r17500;
	shf.l.wrap.b32 	%r17564, %r17563, %r17563, 1;
	xor.b32  	%r17565, %r17536, %r17556;
	xor.b32  	%r17566, %r17565, %r17512;
	xor.b32  	%r17567, %r17566, %r17504;
	shf.l.wrap.b32 	%r17568, %r17567, %r17567, 1;
	xor.b32  	%r17569, %r17540, %r17560;
	xor.b32  	%r17570, %r17569, %r17516;
	xor.b32  	%r17571, %r17570, %r17508;
	shf.l.wrap.b32 	%r17572, %r17571, %r17571, 1;
	xor.b32  	%r17573, %r17544, %r17564;
	xor.b32  	%r17574, %r17573, %r17520;
	xor.b32  	%r17575, %r17574, %r17512;
	shf.l.wrap.b32 	%r17576, %r17575, %r17575, 1;
	xor.b32  	%r17577, %r17548, %r17568;
	xor.b32  	%r17578, %r17577, %r17524;
	xor.b32  	%r17579, %r17578, %r17516;
	shf.l.wrap.b32 	%r17580, %r17579, %r17579, 1;
	xor.b32  	%r17581, %r17552, %r17572;
	xor.b32  	%r17582, %r17581, %r17528;
	xor.b32  	%r17583, %r17582, %r17520;
	shf.l.wrap.b32 	%r17584, %r17583, %r17583, 1;
	xor.b32  	%r17585, %r17556, %r17576;
	xor.b32  	%r17586, %r17585, %r17532;
	xor.b32  	%r17587, %r17586, %r17524;
	shf.l.wrap.b32 	%r17588, %r17587, %r17587, 1;
	xor.b32  	%r17589, %r17560, %r17580;
	xor.b32  	%r17590, %r17589, %r17536;
	xor.b32  	%r17591, %r17590, %r17528;
	shf.l.wrap.b32 	%r17592, %r17591, %r17591, 1;
	xor.b32  	%r17593, %r17564, %r17584;
	xor.b32  	%r17594, %r17593, %r17540;
	xor.b32  	%r17595, %r17594, %r17532;
	shf.l.wrap.b32 	%r17596, %r17595, %r17595, 1;
	xor.b32  	%r17597, %r17568, %r17588;
	xor.b32  	%r17598, %r17597, %r17544;
	xor.b32  	%r17599, %r17598, %r17536;
	shf.l.wrap.b32 	%r17600, %r17599, %r17599, 1;
	xor.b32  	%r17601, %r17572, %r17592;
	xor.b32  	%r17602, %r17601, %r17548;
	xor.b32  	%r17603, %r17602, %r17540;
	shf.l.wrap.b32 	%r17604, %r17603, %r17603, 1;
	xor.b32  	%r17605, %r17576, %r17596;
	xor.b32  	%r17606, %r17605, %r17552;
	xor.b32  	%r17607, %r17606, %r17544;
	shf.l.wrap.b32 	%r17608, %r17607, %r17607, 1;
	xor.b32  	%r17609, %r17580, %r17600;
	xor.b32  	%r17610, %r17609, %r17556;
	xor.b32  	%r17611, %r17610, %r17548;
	shf.l.wrap.b32 	%r17612, %r17611, %r17611, 1;
	xor.b32  	%r17613, %r17584, %r17604;
	xor.b32  	%r17614, %r17613, %r17560;
	xor.b32  	%r17615, %r17614, %r17552;
	shf.l.wrap.b32 	%r17616, %r17615, %r17615, 1;
	xor.b32  	%r17617, %r17588, %r17608;
	xor.b32  	%r17618, %r17617, %r17564;
	xor.b32  	%r17619, %r17618, %r17556;
	shf.l.wrap.b32 	%r17620, %r17619, %r17619, 1;
	xor.b32  	%r17621, %r17592, %r17612;
	xor.b32  	%r17622, %r17621, %r17568;
	xor.b32  	%r17623, %r17622, %r17560;
	shf.l.wrap.b32 	%r17624, %r17623, %r17623, 1;
	xor.b32  	%r17625, %r17596, %r17616;
	xor.b32  	%r17626, %r17625, %r17572;
	xor.b32  	%r17627, %r17626, %r17564;
	shf.l.wrap.b32 	%r17628, %r17627, %r17627, 1;
	xor.b32  	%r17629, %r17600, %r17620;
	xor.b32  	%r17630, %r17629, %r17576;
	xor.b32  	%r17631, %r17630, %r17568;
	shf.l.wrap.b32 	%r17632, %r17631, %r17631, 1;
	xor.b32  	%r17633, %r17604, %r17624;
	xor.b32  	%r17634, %r17633, %r17580;
	xor.b32  	%r17635, %r17634, %r17572;
	shf.l.wrap.b32 	%r17636, %r17635, %r17635, 1;
	xor.b32  	%r17637, %r17608, %r17628;
	xor.b32  	%r17638, %r17637, %r17584;
	xor.b32  	%r17639, %r17638, %r17576;
	shf.l.wrap.b32 	%r17640, %r17639, %r17639, 1;
	xor.b32  	%r17641, %r17612, %r17632;
	xor.b32  	%r17642, %r17641, %r17588;
	xor.b32  	%r17643, %r17642, %r17580;
	shf.l.wrap.b32 	%r17644, %r17643, %r17643, 1;
	xor.b32  	%r17645, %r17616, %r17636;
	xor.b32  	%r17646, %r17645, %r17592;
	xor.b32  	%r17647, %r17646, %r17584;
	shf.l.wrap.b32 	%r17648, %r17647, %r17647, 1;
	xor.b32  	%r17649, %r17620, %r17640;
	xor.b32  	%r17650, %r17649, %r17596;
	xor.b32  	%r17651, %r17650, %r17588;
	shf.l.wrap.b32 	%r17652, %r17651, %r17651, 1;
	xor.b32  	%r17653, %r17624, %r17644;
	xor.b32  	%r17654, %r17653, %r17600;
	xor.b32  	%r17655, %r17654, %r17592;
	shf.l.wrap.b32 	%r17656, %r17655, %r17655, 1;
	xor.b32  	%r17657, %r17628, %r17648;
	xor.b32  	%r17658, %r17657, %r17604;
	xor.b32  	%r17659, %r17658, %r17596;
	shf.l.wrap.b32 	%r17660, %r17659, %r17659, 1;
	xor.b32  	%r17661, %r17632, %r17652;
	xor.b32  	%r17662, %r17661, %r17608;
	xor.b32  	%r17663, %r17662, %r17600;
	shf.l.wrap.b32 	%r17664, %r17663, %r17663, 1;
	xor.b32  	%r17665, %r17636, %r17656;
	xor.b32  	%r17666, %r17665, %r17612;
	xor.b32  	%r17667, %r17666, %r17604;
	shf.l.wrap.b32 	%r17668, %r17667, %r17667, 1;
	ld.local.v2.u32 	{%r17669, %r17670}, [%rd2+96];
	ld.local.v2.u32 	{%r17671, %r17672}, [%rd2+80];
	ld.local.v2.u32 	{%r17673, %r17674}, [%rd2+88];
	shf.l.wrap.b32 	%r17675, %r17671, %r17671, 5;
	and.b32  	%r17676, %r17672, %r17673;
	not.b32 	%r17677, %r17672;
	and.b32  	%r17678, %r17674, %r17677;
	or.b32  	%r17679, %r17676, %r17678;
	add.s32 	%r17680, %r17679, %r17669;
	add.s32 	%r17681, %r17680, %r17675;
	add.s32 	%r17682, %r17681, %r17670;
	add.s32 	%r17683, %r17682, %r17242;
	shf.l.wrap.b32 	%r17684, %r17672, %r17672, 30;
	shf.l.wrap.b32 	%r17685, %r17683, %r17683, 5;
	and.b32  	%r17686, %r17671, %r17684;
	not.b32 	%r17687, %r17671;
	and.b32  	%r17688, %r17673, %r17687;
	or.b32  	%r17689, %r17686, %r17688;
	add.s32 	%r17690, %r17689, %r17674;
	add.s32 	%r17691, %r17690, %r17685;
	add.s32 	%r17692, %r17691, %r17670;
	add.s32 	%r17693, %r17692, %r17250;
	shf.l.wrap.b32 	%r17694, %r17671, %r17671, 30;
	shf.l.wrap.b32 	%r17695, %r17693, %r17693, 5;
	and.b32  	%r17696, %r17683, %r17694;
	not.b32 	%r17697, %r17683;
	and.b32  	%r17698, %r17684, %r17697;
	or.b32  	%r17699, %r17696, %r17698;
	add.s32 	%r17700, %r17699, %r17673;
	add.s32 	%r17701, %r17700, %r17695;
	add.s32 	%r17702, %r17701, %r17670;
	add.s32 	%r17703, %r17702, %r17266;
	shf.l.wrap.b32 	%r17704, %r17683, %r17683, 30;
	shf.l.wrap.b32 	%r17705, %r17703, %r17703, 5;
	and.b32  	%r17706, %r17693, %r17704;
	not.b32 	%r17707, %r17693;
	and.b32  	%r17708, %r17694, %r17707;
	or.b32  	%r17709, %r17706, %r17708;
	add.s32 	%r17710, %r17709, %r17684;
	add.s32 	%r17711, %r17710, %r17705;
	add.s32 	%r17712, %r17711, %r17670;
	add.s32 	%r17713, %r17712, %r17274;
	shf.l.wrap.b32 	%r17714, %r17693, %r17693, 30;
	shf.l.wrap.b32 	%r17715, %r17713, %r17713, 5;
	and.b32  	%r17716, %r17703, %r17714;
	not.b32 	%r17717, %r17703;
	and.b32  	%r17718, %r17704, %r17717;
	or.b32  	%r17719, %r17716, %r17718;
	add.s32 	%r17720, %r17719, %r17694;
	add.s32 	%r17721, %r17720, %r17715;
	add.s32 	%r17722, %r17721, %r17670;
	add.s32 	%r17723, %r17722, %r17290;
	shf.l.wrap.b32 	%r17724, %r17703, %r17703, 30;
	shf.l.wrap.b32 	%r17725, %r17723, %r17723, 5;
	and.b32  	%r17726, %r17713, %r17724;
	not.b32 	%r17727, %r17713;
	and.b32  	%r17728, %r17714, %r17727;
	or.b32  	%r17729, %r17726, %r17728;
	add.s32 	%r17730, %r17729, %r17704;
	add.s32 	%r17731, %r17730, %r17725;
	add.s32 	%r17732, %r17731, %r17670;
	add.s32 	%r17733, %r17732, %r17298;
	shf.l.wrap.b32 	%r17734, %r17713, %r17713, 30;
	shf.l.wrap.b32 	%r17735, %r17733, %r17733, 5;
	and.b32  	%r17736, %r17723, %r17734;
	not.b32 	%r17737, %r17723;
	and.b32  	%r17738, %r17724, %r17737;
	or.b32  	%r17739, %r17736, %r17738;
	add.s32 	%r17740, %r17739, %r17714;
	add.s32 	%r17741, %r17740, %r17735;
	add.s32 	%r17742, %r17741, %r17670;
	add.s32 	%r17743, %r17742, %r17314;
	shf.l.wrap.b32 	%r17744, %r17723, %r17723, 30;
	shf.l.wrap.b32 	%r17745, %r17743, %r17743, 5;
	and.b32  	%r17746, %r17733, %r17744;
	not.b32 	%r17747, %r17733;
	and.b32  	%r17748, %r17734, %r17747;
	or.b32  	%r17749, %r17746, %r17748;
	add.s32 	%r17750, %r17749, %r17724;
	add.s32 	%r17751, %r17750, %r17745;
	add.s32 	%r17752, %r17751, %r17670;
	add.s32 	%r17753, %r17752, %r17322;
	shf.l.wrap.b32 	%r17754, %r17733, %r17733, 30;
	shf.l.wrap.b32 	%r17755, %r17753, %r17753, 5;
	and.b32  	%r17756, %r17743, %r17754;
	not.b32 	%r17757, %r17743;
	and.b32  	%r17758, %r17744, %r17757;
	or.b32  	%r17759, %r17756, %r17758;
	add.s32 	%r17760, %r17759, %r17734;
	add.s32 	%r17761, %r17760, %r17755;
	add.s32 	%r17762, %r17761, %r17670;
	add.s32 	%r17763, %r17762, %r17338;
	shf.l.wrap.b32 	%r17764, %r17743, %r17743, 30;
	shf.l.wrap.b32 	%r17765, %r17763, %r17763, 5;
	and.b32  	%r17766, %r17753, %r17764;
	not.b32 	%r17767, %r17753;
	and.b32  	%r17768, %r17754, %r17767;
	or.b32  	%r17769, %r17766, %r17768;
	add.s32 	%r17770, %r17769, %r17744;
	add.s32 	%r17771, %r17770, %r17765;
	add.s32 	%r17772, %r17771, %r17670;
	add.s32 	%r17773, %r17772, %r17346;
	shf.l.wrap.b32 	%r17774, %r17753, %r17753, 30;
	shf.l.wrap.b32 	%r17775, %r17773, %r17773, 5;
	and.b32  	%r17776, %r17763, %r17774;
	not.b32 	%r17777, %r17763;
	and.b32  	%r17778, %r17764, %r17777;
	or.b32  	%r17779, %r17776, %r17778;
	add.s32 	%r17780, %r17779, %r17754;
	add.s32 	%r17781, %r17780, %r17775;
	add.s32 	%r17782, %r17781, %r17670;
	add.s32 	%r17783, %r17782, %r17362;
	shf.l.wrap.b32 	%r17784, %r17763, %r17763, 30;
	shf.l.wrap.b32 	%r17785, %r17783, %r17783, 5;
	and.b32  	%r17786, %r17773, %r17784;
	not.b32 	%r17787, %r17773;
	and.b32  	%r17788, %r17774, %r17787;
	or.b32  	%r17789, %r17786, %r17788;
	add.s32 	%r17790, %r17789, %r17764;
	add.s32 	%r17791, %r17790, %r17785;
	add.s32 	%r17792, %r17791, %r17670;
	add.s32 	%r17793, %r17792, %r17370;
	shf.l.wrap.b32 	%r17794, %r17773, %r17773, 30;
	shf.l.wrap.b32 	%r17795, %r17793, %r17793, 5;
	and.b32  	%r17796, %r17783, %r17794;
	not.b32 	%r17797, %r17783;
	and.b32  	%r17798, %r17784, %r17797;
	or.b32  	%r17799, %r17796, %r17798;
	add.s32 	%r17800, %r17799, %r17774;
	add.s32 	%r17801, %r17800, %r17795;
	add.s32 	%r17802, %r17801, %r17670;
	add.s32 	%r17803, %r17802, %r17386;
	shf.l.wrap.b32 	%r17804, %r17783, %r17783, 30;
	shf.l.wrap.b32 	%r17805, %r17803, %r17803, 5;
	and.b32  	%r17806, %r17793, %r17804;
	not.b32 	%r17807, %r17793;
	and.b32  	%r17808, %r17794, %r17807;
	or.b32  	%r17809, %r17806, %r17808;
	add.s32 	%r17810, %r17809, %r17784;
	add.s32 	%r17811, %r17810, %r17805;
	add.s32 	%r17812, %r17811, %r17670;
	add.s32 	%r17813, %r17812, %r17394;
	shf.l.wrap.b32 	%r17814, %r17793, %r17793, 30;
	shf.l.wrap.b32 	%r17815, %r17813, %r17813, 5;
	and.b32  	%r17816, %r17803, %r17814;
	not.b32 	%r17817, %r17803;
	and.b32  	%r17818, %r17804, %r17817;
	or.b32  	%r17819, %r17816, %r17818;
	add.s32 	%r17820, %r17819, %r17794;
	add.s32 	%r17821, %r17820, %r17815;
	add.s32 	%r17822, %r17821, %r17670;
	add.s32 	%r17823, %r17822, %r17403;
	shf.l.wrap.b32 	%r17824, %r17803, %r17803, 30;
	shf.l.wrap.b32 	%r17825, %r17823, %r17823, 5;
	and.b32  	%r17826, %r17813, %r17824;
	not.b32 	%r17827, %r17813;
	and.b32  	%r17828, %r17814, %r17827;
	or.b32  	%r17829, %r17826, %r17828;
	add.s32 	%r17830, %r17829, %r17804;
	add.s32 	%r17831, %r17830, %r17825;
	add.s32 	%r17832, %r17831, %r17670;
	add.s32 	%r17833, %r17832, %r17412;
	shf.l.wrap.b32 	%r17834, %r17813, %r17813, 30;
	shf.l.wrap.b32 	%r17835, %r17833, %r17833, 5;
	and.b32  	%r17836, %r17823, %r17834;
	not.b32 	%r17837, %r17823;
	and.b32  	%r17838, %r17824, %r17837;
	or.b32  	%r17839, %r17836, %r17838;
	add.s32 	%r17840, %r17839, %r17814;
	add.s32 	%r17841, %r17840, %r17835;
	add.s32 	%r17842, %r17841, %r17670;
	add.s32 	%r17843, %r17842, %r17416;
	shf.l.wrap.b32 	%r17844, %r17823, %r17823, 30;
	shf.l.wrap.b32 	%r17845, %r17843, %r17843, 5;
	and.b32  	%r17846, %r17833, %r17844;
	not.b32 	%r17847, %r17833;
	and.b32  	%r17848, %r17834, %r17847;
	or.b32  	%r17849, %r17846, %r17848;
	add.s32 	%r17850, %r17849, %r17824;
	add.s32 	%r17851, %r17850, %r17845;
	add.s32 	%r17852, %r17851, %r17670;
	add.s32 	%r17853, %r17852, %r17420;
	shf.l.wrap.b32 	%r17854, %r17833, %r17833, 30;
	shf.l.wrap.b32 	%r17855, %r17853, %r17853, 5;
	and.b32  	%r17856, %r17843, %r17854;
	not.b32 	%r17857, %r17843;
	and.b32  	%r17858, %r17844, %r17857;
	or.b32  	%r17859, %r17856, %r17858;
	add.s32 	%r17860, %r17859, %r17834;
	add.s32 	%r17861, %r17860, %r17855;
	add.s32 	%r17862, %r17861, %r17670;
	add.s32 	%r17863, %r17862, %r17424;
	shf.l.wrap.b32 	%r17864, %r17843, %r17843, 30;
	shf.l.wrap.b32 	%r17865, %r17863, %r17863, 5;
	and.b32  	%r17866, %r17853, %r17864;
	not.b32 	%r17867, %r17853;
	and.b32  	%r17868, %r17854, %r17867;
	or.b32  	%r17869, %r17866, %r17868;
	add.s32 	%r17870, %r17869, %r17844;
	add.s32 	%r17871, %r17870, %r17865;
	add.s32 	%r17872, %r17871, %r17670;
	add.s32 	%r17873, %r17872, %r17428;
	shf.l.wrap.b32 	%r17874, %r17853, %r17853, 30;
	ld.local.v2.u32 	{%r17875, %r17876}, [%rd2+104];
	shf.l.wrap.b32 	%r17877, %r17873, %r17873, 5;
	xor.b32  	%r17878, %r17874, %r17864;
	xor.b32  	%r17879, %r17878, %r17863;
	add.s32 	%r17880, %r17879, %r17854;
	add.s32 	%r17881, %r17880, %r17877;
	add.s32 	%r17882, %r17881, %r17875;
	add.s32 	%r17883, %r17882, %r17432;
	shf.l.wrap.b32 	%r17884, %r17863, %r17863, 30;
	shf.l.wrap.b32 	%r17885, %r17883, %r17883, 5;
	xor.b32  	%r17886, %r17884, %r17874;
	xor.b32  	%r17887, %r17886, %r17873;
	add.s32 	%r17888, %r17887, %r17864;
	add.s32 	%r17889, %r17888, %r17885;
	add.s32 	%r17890, %r17889, %r17875;
	add.s32 	%r17891, %r17890, %r17436;
	shf.l.wrap.b32 	%r17892, %r17873, %r17873, 30;
	shf.l.wrap.b32 	%r17893, %r17891, %r17891, 5;
	xor.b32  	%r17894, %r17892, %r17884;
	xor.b32  	%r17895, %r17894, %r17883;
	add.s32 	%r17896, %r17895, %r17874;
	add.s32 	%r17897, %r17896, %r17893;
	add.s32 	%r17898, %r17897, %r17875;
	add.s32 	%r17899, %r17898, %r17440;
	shf.l.wrap.b32 	%r17900, %r17883, %r17883, 30;
	shf.l.wrap.b32 	%r17901, %r17899, %r17899, 5;
	xor.b32  	%r17902, %r17900, %r17892;
	xor.b32  	%r17903, %r17902, %r17891;
	add.s32 	%r17904, %r17903, %r17884;
	add.s32 	%r17905, %r17904, %r17901;
	add.s32 	%r17906, %r17905, %r17875;
	add.s32 	%r17907, %r17906, %r17444;
	shf.l.wrap.b32 	%r17908, %r17891, %r17891, 30;
	shf.l.wrap.b32 	%r17909, %r17907, %r17907, 5;
	xor.b32  	%r17910, %r17908, %r17900;
	xor.b32  	%r17911, %r17910, %r17899;
	add.s32 	%r17912, %r17911, %r17892;
	add.s32 	%r17913, %r17912, %r17909;
	add.s32 	%r17914, %r17913, %r17875;
	add.s32 	%r17915, %r17914, %r17448;
	shf.l.wrap.b32 	%r17916, %r17899, %r17899, 30;
	shf.l.wrap.b32 	%r17917, %r17915, %r17915, 5;
	xor.b32  	%r17918, %r17916, %r17908;
	xor.b32  	%r17919, %r17918, %r17907;
	add.s32 	%r17920, %r17919, %r17900;
	add.s32 	%r17921, %r17920, %r17917;
	add.s32 	%r17922, %r17921, %r17875;
	add.s32 	%r17923, %r17922, %r17452;
	shf.l.wrap.b32 	%r17924, %r17907, %r17907, 30;
	shf.l.wrap.b32 	%r17925, %r17923, %r17923, 5;
	xor.b32  	%r17926, %r17924, %r17916;
	xor.b32  	%r17927, %r17926, %r17915;
	add.s32 	%r17928, %r17927, %r17908;
	add.s32 	%r17929, %r17928, %r17925;
	add.s32 	%r17930, %r17929, %r17875;
	add.s32 	%r17931, %r17930, %r17456;
	shf.l.wrap.b32 	%r17932, %r17915, %r17915, 30;
	shf.l.wrap.b32 	%r17933, %r17931, %r17931, 5;
	xor.b32  	%r17934, %r17932, %r17924;
	xor.b32  	%r17935, %r17934, %r17923;
	add.s32 	%r17936, %r17935, %r17916;
	add.s32 	%r17937, %r17936, %r17933;
	add.s32 	%r17938, %r17937, %r17875;
	add.s32 	%r17939, %r17938, %r17460;
	shf.l.wrap.b32 	%r17940, %r17923, %r17923, 30;
	shf.l.wrap.b32 	%r17941, %r17939, %r17939, 5;
	xor.b32  	%r17942, %r17940, %r17932;
	xor.b32  	%r17943, %r17942, %r17931;
	add.s32 	%r17944, %r17943, %r17924;
	add.s32 	%r17945, %r17944, %r17941;
	add.s32 	%r17946, %r17945, %r17875;
	add.s32 	%r17947, %r17946, %r17464;
	shf.l.wrap.b32 	%r17948, %r17931, %r17931, 30;
	shf.l.wrap.b32 	%r17949, %r17947, %r17947, 5;
	xor.b32  	%r17950, %r17948, %r17940;
	xor.b32  	%r17951, %r17950, %r17939;
	add.s32 	%r17952, %r17951, %r17932;
	add.s32 	%r17953, %r17952, %r17949;
	add.s32 	%r17954, %r17953, %r17875;
	add.s32 	%r17955, %r17954, %r17468;
	shf.l.wrap.b32 	%r17956, %r17939, %r17939, 30;
	shf.l.wrap.b32 	%r17957, %r17955, %r17955, 5;
	xor.b32  	%r17958, %r17956, %r17948;
	xor.b32  	%r17959, %r17958, %r17947;
	add.s32 	%r17960, %r17959, %r17940;
	add.s32 	%r17961, %r17960, %r17957;
	add.s32 	%r17962, %r17961, %r17875;
	add.s32 	%r17963, %r17962, %r17472;
	shf.l.wrap.b32 	%r17964, %r17947, %r17947, 30;
	shf.l.wrap.b32 	%r17965, %r17963, %r17963, 5;
	xor.b32  	%r17966, %r17964, %r17956;
	xor.b32  	%r17967, %r17966, %r17955;
	add.s32 	%r17968, %r17967, %r17948;
	add.s32 	%r17969, %r17968, %r17965;
	add.s32 	%r17970, %r17969, %r17875;
	add.s32 	%r17971, %r17970, %r17476;
	shf.l.wrap.b32 	%r17972, %r17955, %r17955, 30;
	shf.l.wrap.b32 	%r17973, %r17971, %r17971, 5;
	xor.b32  	%r17974, %r17972, %r17964;
	xor.b32  	%r17975, %r17974, %r17963;
	add.s32 	%r17976, %r17975, %r17956;
	add.s32 	%r17977, %r17976, %r17973;
	add.s32 	%r17978, %r17977, %r17875;
	add.s32 	%r17979, %r17978, %r17480;
	shf.l.wrap.b32 	%r17980, %r17963, %r17963, 30;
	shf.l.wrap.b32 	%r17981, %r17979, %r17979, 5;
	xor.b32  	%r17982, %r17980, %r17972;
	xor.b32  	%r17983, %r17982, %r17971;
	add.s32 	%r17984, %r17983, %r17964;
	add.s32 	%r17985, %r17984, %r17981;
	add.s32 	%r17986, %r17985, %r17875;
	add.s32 	%r17987, %r17986, %r17484;
	shf.l.wrap.b32 	%r17988, %r17971, %r17971, 30;
	shf.l.wrap.b32 	%r17989, %r17987, %r17987, 5;
	xor.b32  	%r17990, %r17988, %r17980;
	xor.b32  	%r17991, %r17990, %r17979;
	add.s32 	%r17992, %r17991, %r17972;
	add.s32 	%r17993, %r17992, %r17989;
	add.s32 	%r17994, %r17993, %r17875;
	add.s32 	%r17995, %r17994, %r17488;
	shf.l.wrap.b32 	%r17996, %r17979, %r17979, 30;
	shf.l.wrap.b32 	%r17997, %r17995, %r17995, 5;
	xor.b32  	%r17998, %r17996, %r17988;
	xor.b32  	%r17999, %r17998, %r17987;
	add.s32 	%r18000, %r17999, %r17980;
	add.s32 	%r18001, %r18000, %r17997;
	add.s32 	%r18002, %r18001, %r17875;
	add.s32 	%r18003, %r18002, %r17492;
	shf.l.wrap.b32 	%r18004, %r17987, %r17987, 30;
	shf.l.wrap.b32 	%r18005, %r18003, %r18003, 5;
	xor.b32  	%r18006, %r18004, %r17996;
	xor.b32  	%r18007, %r18006, %r17995;
	add.s32 	%r18008, %r18007, %r17988;
	add.s32 	%r18009, %r18008, %r18005;
	add.s32 	%r18010, %r18009, %r17875;
	add.s32 	%r18011, %r18010, %r17496;
	shf.l.wrap.b32 	%r18012, %r17995, %r17995, 30;
	shf.l.wrap.b32 	%r18013, %r18011, %r18011, 5;
	xor.b32  	%r18014, %r18012, %r18004;
	xor.b32  	%r18015, %r18014, %r18003;
	add.s32 	%r18016, %r18015, %r17996;
	add.s32 	%r18017, %r18016, %r18013;
	add.s32 	%r18018, %r18017, %r17875;
	add.s32 	%r18019, %r18018, %r17500;
	shf.l.wrap.b32 	%r18020, %r18003, %r18003, 30;
	shf.l.wrap.b32 	%r18021, %r18019, %r18019, 5;
	xor.b32  	%r18022, %r18020, %r18012;
	xor.b32  	%r18023, %r18022, %r18011;
	add.s32 	%r18024, %r18023, %r18004;
	add.s32 	%r18025, %r18024, %r18021;
	add.s32 	%r18026, %r18025, %r17875;
	add.s32 	%r18027, %r18026, %r17504;
	shf.l.wrap.b32 	%r18028, %r18011, %r18011, 30;
	shf.l.wrap.b32 	%r18029, %r18027, %r18027, 5;
	xor.b32  	%r18030, %r18028, %r18020;
	xor.b32  	%r18031, %r18030, %r18019;
	add.s32 	%r18032, %r18031, %r18012;
	add.s32 	%r18033, %r18032, %r18029;
	add.s32 	%r18034, %r18033, %r17875;
	add.s32 	%r18035, %r18034, %r17508;
	shf.l.wrap.b32 	%r18036, %r18019, %r18019, 30;
	shf.l.wrap.b32 	%r18037, %r18035, %r18035, 5;
	xor.b32  	%r18038, %r18036, %r18028;
	and.b32  	%r18039, %r18027, %r18038;
	and.b32  	%r18040, %r18036, %r18028;
	xor.b32  	%r18041, %r18039, %r18040;
	add.s32 	%r18042, %r18041, %r18020;
	add.s32 	%r18043, %r18042, %r18037;
	add.s32 	%r18044, %r18043, %r17876;
	add.s32 	%r18045, %r18044, %r17512;
	shf.l.wrap.b32 	%r18046, %r18027, %r18027, 30;
	shf.l.wrap.b32 	%r18047, %r18045, %r18045, 5;
	xor.b32  	%r18048, %r18046, %r18036;
	and.b32  	%r18049, %r18035, %r18048;
	and.b32  	%r18050, %r18046, %r18036;
	xor.b32  	%r18051, %r18049, %r18050;
	add.s32 	%r18052, %r18051, %r18028;
	add.s32 	%r18053, %r18052, %r18047;
	add.s32 	%r18054, %r18053, %r17876;
	add.s32 	%r18055, %r18054, %r17516;
	shf.l.wrap.b32 	%r18056, %r18035, %r18035, 30;
	shf.l.wrap.b32 	%r18057, %r18055, %r18055, 5;
	xor.b32  	%r18058, %r18056, %r18046;
	and.b32  	%r18059, %r18045, %r18058;
	and.b32  	%r18060, %r18056, %r18046;
	xor.b32  	%r18061, %r18059, %r18060;
	add.s32 	%r18062, %r18061, %r18036;
	add.s32 	%r18063, %r18062, %r18057;
	add.s32 	%r18064, %r18063, %r17876;
	add.s32 	%r18065, %r18064, %r17520;
	shf.l.wrap.b32 	%r18066, %r18045, %r18045, 30;
	shf.l.wrap.b32 	%r18067, %r18065, %r18065, 5;
	xor.b32  	%r18068, %r18066, %r18056;
	and.b32  	%r18069, %r18055, %r18068;
	and.b32  	%r18070, %r18066, %r18056;
	xor.b32  	%r18071, %r18069, %r18070;
	add.s32 	%r18072, %r18071, %r18046;
	add.s32 	%r18073, %r18072, %r18067;
	add.s32 	%r18074, %r18073, %r17876;
	add.s32 	%r18075, %r18074, %r17524;
	shf.l.wrap.b32 	%r18076, %r18055, %r18055, 30;
	shf.l.wrap.b32 	%r18077, %r18075, %r18075, 5;
	xor.b32  	%r18078, %r18076, %r18066;
	and.b32  	%r18079, %r18065, %r18078;
	and.b32  	%r18080, %r18076, %r18066;
	xor.b32  	%r18081, %r18079, %r18080;
	add.s32 	%r18082, %r18081, %r18056;
	add.s32 	%r18083, %r18082, %r18077;
	add.s32 	%r18084, %r18083, %r17876;
	add.s32 	%r18085, %r18084, %r17528;
	shf.l.wrap.b32 	%r18086, %r18065, %r18065, 30;
	shf.l.wrap.b32 	%r18087, %r18085, %r18085, 5;
	xor.b32  	%r18088, %r18086, %r18076;
	and.b32  	%r18089, %r18075, %r18088;
	and.b32  	%r18090, %r18086, %r18076;
	xor.b32  	%r18091, %r18089, %r18090;
	add.s32 	%r18092, %r18091, %r18066;
	add.s32 	%r18093, %r18092, %r18087;
	add.s32 	%r18094, %r18093, %r17876;
	add.s32 	%r18095, %r18094, %r17532;
	shf.l.wrap.b32 	%r18096, %r18075, %r18075, 30;
	shf.l.wrap.b32 	%r18097, %r18095, %r18095, 5;
	xor.b32  	%r18098, %r18096, %r18086;
	and.b32  	%r18099, %r18085, %r18098;
	and.b32  	%r18100, %r18096, %r18086;
	xor.b32  	%r18101, %r18099, %r18100;
	add.s32 	%r18102, %r18101, %r18076;
	add.s32 	%r18103, %r18102, %r18097;
	add.s32 	%r18104, %r18103, %r17876;
	add.s32 	%r18105, %r18104, %r17536;
	shf.l.wrap.b32 	%r18106, %r18085, %r18085, 30;
	shf.l.wrap.b32 	%r18107, %r18105, %r18105, 5;
	xor.b32  	%r18108, %r18106, %r18096;
	and.b32  	%r18109, %r18095, %r18108;
	and.b32  	%r18110, %r18106, %r18096;
	xor.b32  	%r18111, %r18109, %r18110;
	add.s32 	%r18112, %r18111, %r18086;
	add.s32 	%r18113, %r18112, %r18107;
	add.s32 	%r18114, %r18113, %r17876;
	add.s32 	%r18115, %r18114, %r17540;
	shf.l.wrap.b32 	%r18116, %r18095, %r18095, 30;
	shf.l.wrap.b32 	%r18117, %r18115, %r18115, 5;
	xor.b32  	%r18118, %r18116, %r18106;
	and.b32  	%r18119, %r18105, %r18118;
	and.b32  	%r18120, %r18116, %r18106;
	xor.b32  	%r18121, %r18119, %r18120;
	add.s32 	%r18122, %r18121, %r18096;
	add.s32 	%r18123, %r18122, %r18117;
	add.s32 	%r18124, %r18123, %r17876;
	add.s32 	%r18125, %r18124, %r17544;
	shf.l.wrap.b32 	%r18126, %r18105, %r18105, 30;
	shf.l.wrap.b32 	%r18127, %r18125, %r18125, 5;
	xor.b32  	%r18128, %r18126, %r18116;
	and.b32  	%r18129, %r18115, %r18128;
	and.b32  	%r18130, %r18126, %r18116;
	xor.b32  	%r18131, %r18129, %r18130;
	add.s32 	%r18132, %r18131, %r18106;
	add.s32 	%r18133, %r18132, %r18127;
	add.s32 	%r18134, %r18133, %r17876;
	add.s32 	%r18135, %r18134, %r17548;
	shf.l.wrap.b32 	%r18136, %r18115, %r18115, 30;
	shf.l.wrap.b32 	%r18137, %r18135, %r18135, 5;
	xor.b32  	%r18138, %r18136, %r18126;
	and.b32  	%r18139, %r18125, %r18138;
	and.b32  	%r18140, %r18136, %r18126;
	xor.b32  	%r18141, %r18139, %r18140;
	add.s32 	%r18142, %r18141, %r18116;
	add.s32 	%r18143, %r18142, %r18137;
	add.s32 	%r18144, %r18143, %r17876;
	add.s32 	%r18145, %r18144, %r17552;
	shf.l.wrap.b32 	%r18146, %r18125, %r18125, 30;
	shf.l.wrap.b32 	%r18147, %r18145, %r18145, 5;
	xor.b32  	%r18148, %r18146, %r18136;
	and.b32  	%r18149, %r18135, %r18148;
	and.b32  	%r18150, %r18146, %r18136;
	xor.b32  	%r18151, %r18149, %r18150;
	add.s32 	%r18152, %r18151, %r18126;
	add.s32 	%r18153, %r18152, %r18147;
	add.s32 	%r18154, %r18153, %r17876;
	add.s32 	%r18155, %r18154, %r17556;
	shf.l.wrap.b32 	%r18156, %r18135, %r18135, 30;
	shf.l.wrap.b32 	%r18157, %r18155, %r18155, 5;
	xor.b32  	%r18158, %r18156, %r18146;
	and.b32  	%r18159, %r18145, %r18158;
	and.b32  	%r18160, %r18156, %r18146;
	xor.b32  	%r18161, %r18159, %r18160;
	add.s32 	%r18162, %r18161, %r18136;
	add.s32 	%r18163, %r18162, %r18157;
	add.s32 	%r18164, %r18163, %r17876;
	add.s32 	%r18165, %r18164, %r17560;
	shf.l.wrap.b32 	%r18166, %r18145, %r18145, 30;
	shf.l.wrap.b32 	%r18167, %r18165, %r18165, 5;
	xor.b32  	%r18168, %r18166, %r18156;
	and.b32  	%r18169, %r18155, %r18168;
	and.b32  	%r18170, %r18166, %r18156;
	xor.b32  	%r18171, %r18169, %r18170;
	add.s32 	%r18172, %r18171, %r18146;
	add.s32 	%r18173, %r18172, %r18167;
	add.s32 	%r18174, %r18173, %r17876;
	add.s32 	%r18175, %r18174, %r17564;
	shf.l.wrap.b32 	%r18176, %r18155, %r18155, 30;
	shf.l.wrap.b32 	%r18177, %r18175, %r18175, 5;
	xor.b32  	%r18178, %r18176, %r18166;
	and.b32  	%r18179, %r18165, %r18178;
	and.b32  	%r18180, %r18176, %r18166;
	xor.b32  	%r18181, %r18179, %r18180;
	add.s32 	%r18182, %r18181, %r18156;
	add.s32 	%r18183, %r18182, %r18177;
	add.s32 	%r18184, %r18183, %r17876;
	add.s32 	%r18185, %r18184, %r17568;
	shf.l.wrap.b32 	%r18186, %r18165, %r18165, 30;
	shf.l.wrap.b32 	%r18187, %r18185, %r18185, 5;
	xor.b32  	%r18188, %r18186, %r18176;
	and.b32  	%r18189, %r18175, %r18188;
	and.b32  	%r18190, %r18186, %r18176;
	xor.b32  	%r18191, %r18189, %r18190;
	add.s32 	%r18192, %r18191, %r18166;
	add.s32 	%r18193, %r18192, %r18187;
	add.s32 	%r18194, %r18193, %r17876;
	add.s32 	%r18195, %r18194, %r17572;
	shf.l.wrap.b32 	%r18196, %r18175, %r18175, 30;
	shf.l.wrap.b32 	%r18197, %r18195, %r18195, 5;
	xor.b32  	%r18198, %r18196, %r18186;
	and.b32  	%r18199, %r18185, %r18198;
	and.b32  	%r18200, %r18196, %r18186;
	xor.b32  	%r18201, %r18199, %r18200;
	add.s32 	%r18202, %r18201, %r18176;
	add.s32 	%r18203, %r18202, %r18197;
	add.s32 	%r18204, %r18203, %r17876;
	add.s32 	%r18205, %r18204, %r17576;
	shf.l.wrap.b32 	%r18206, %r18185, %r18185, 30;
	shf.l.wrap.b32 	%r18207, %r18205, %r18205, 5;
	xor.b32  	%r18208, %r18206, %r18196;
	and.b32  	%r18209, %r18195, %r18208;
	and.b32  	%r18210, %r18206, %r18196;
	xor.b32  	%r18211, %r18209, %r18210;
	add.s32 	%r18212, %r18211, %r18186;
	add.s32 	%r18213, %r18212, %r18207;
	add.s32 	%r18214, %r18213, %r17876;
	add.s32 	%r18215, %r18214, %r17580;
	shf.l.wrap.b32 	%r18216, %r18195, %r18195, 30;
	shf.l.wrap.b32 	%r18217, %r18215, %r18215, 5;
	xor.b32  	%r18218, %r18216, %r18206;
	and.b32  	%r18219, %r18205, %r18218;
	and.b32  	%r18220, %r18216, %r18206;
	xor.b32  	%r18221, %r18219, %r18220;
	add.s32 	%r18222, %r18221, %r18196;
	add.s32 	%r18223, %r18222, %r18217;
	add.s32 	%r18224, %r18223, %r17876;
	add.s32 	%r18225, %r18224, %r17584;
	shf.l.wrap.b32 	%r18226, %r18205, %r18205, 30;
	shf.l.wrap.b32 	%r18227, %r18225, %r18225, 5;
	xor.b32  	%r18228, %r18226, %r18216;
	and.b32  	%r18229, %r18215, %r18228;
	and.b32  	%r18230, %r18226, %r18216;
	xor.b32  	%r18231, %r18229, %r18230;
	add.s32 	%r18232, %r18231, %r18206;
	add.s32 	%r18233, %r18232, %r18227;
	add.s32 	%r18234, %r18233, %r17876;
	add.s32 	%r18235, %r18234, %r17588;
	shf.l.wrap.b32 	%r18236, %r18215, %r18215, 30;
	ld.local.u32 	%r18237, [%rd2+112];
	shf.l.wrap.b32 	%r18238, %r18235, %r18235, 5;
	xor.b32  	%r18239, %r18236, %r18226;
	xor.b32  	%r18240, %r18239, %r18225;
	add.s32 	%r18241, %r18240, %r18216;
	add.s32 	%r18242, %r18241, %r18238;
	add.s32 	%r18243, %r18242, %r18237;
	add.s32 	%r18244, %r18243, %r17592;
	shf.l.wrap.b32 	%r18245, %r18225, %r18225, 30;
	shf.l.wrap.b32 	%r18246, %r18244, %r18244, 5;
	xor.b32  	%r18247, %r18245, %r18236;
	xor.b32  	%r18248, %r18247, %r18235;
	add.s32 	%r18249, %r18248, %r18226;
	add.s32 	%r18250, %r18249, %r18246;
	add.s32 	%r18251, %r18250, %r18237;
	add.s32 	%r18252, %r18251, %r17596;
	shf.l.wrap.b32 	%r18253, %r18235, %r18235, 30;
	shf.l.wrap.b32 	%r18254, %r18252, %r18252, 5;
	xor.b32  	%r18255, %r18253, %r18245;
	xor.b32  	%r18256, %r18255, %r18244;
	add.s32 	%r18257, %r18256, %r18236;
	add.s32 	%r18258, %r18257, %r18254;
	add.s32 	%r18259, %r18258, %r18237;
	add.s32 	%r18260, %r18259, %r17600;
	shf.l.wrap.b32 	%r18261, %r18244, %r18244, 30;
	shf.l.wrap.b32 	%r18262, %r18260, %r18260, 5;
	xor.b32  	%r18263, %r18261, %r18253;
	xor.b32  	%r18264, %r18263, %r18252;
	add.s32 	%r18265, %r18264, %r18245;
	add.s32 	%r18266, %r18265, %r18262;
	add.s32 	%r18267, %r18266, %r18237;
	add.s32 	%r18268, %r18267, %r17604;
	shf.l.wrap.b32 	%r18269, %r18252, %r18252, 30;
	shf.l.wrap.b32 	%r18270, %r18268, %r18268, 5;
	xor.b32  	%r18271, %r18269, %r18261;
	xor.b32  	%r18272, %r18271, %r18260;
	add.s32 	%r18273, %r18272, %r18253;
	add.s32 	%r18274, %r18273, %r18270;
	add.s32 	%r18275, %r18274, %r18237;
	add.s32 	%r18276, %r18275, %r17608;
	shf.l.wrap.b32 	%r18277, %r18260, %r18260, 30;
	shf.l.wrap.b32 	%r18278, %r18276, %r18276, 5;
	xor.b32  	%r18279, %r18277, %r18269;
	xor.b32  	%r18280, %r18279, %r18268;
	add.s32 	%r18281, %r18280, %r18261;
	add.s32 	%r18282, %r18281, %r18278;
	add.s32 	%r18283, %r18282, %r18237;
	add.s32 	%r18284, %r18283, %r17612;
	shf.l.wrap.b32 	%r18285, %r18268, %r18268, 30;
	shf.l.wrap.b32 	%r18286, %r18284, %r18284, 5;
	xor.b32  	%r18287, %r18285, %r18277;
	xor.b32  	%r18288, %r18287, %r18276;
	add.s32 	%r18289, %r18288, %r18269;
	add.s32 	%r18290, %r18289, %r18286;
	add.s32 	%r18291, %r18290, %r18237;
	add.s32 	%r18292, %r18291, %r17616;
	shf.l.wrap.b32 	%r18293, %r18276, %r18276, 30;
	shf.l.wrap.b32 	%r18294, %r18292, %r18292, 5;
	xor.b32  	%r18295, %r18293, %r18285;
	xor.b32  	%r18296, %r18295, %r18284;
	add.s32 	%r18297, %r18296, %r18277;
	add.s32 	%r18298, %r18297, %r18294;
	add.s32 	%r18299, %r18298, %r18237;
	add.s32 	%r18300, %r18299, %r17620;
	shf.l.wrap.b32 	%r18301, %r18284, %r18284, 30;
	shf.l.wrap.b32 	%r18302, %r18300, %r18300, 5;
	xor.b32  	%r18303, %r18301, %r18293;
	xor.b32  	%r18304, %r18303, %r18292;
	add.s32 	%r18305, %r18304, %r18285;
	add.s32 	%r18306, %r18305, %r18302;
	add.s32 	%r18307, %r18306, %r18237;
	add.s32 	%r18308, %r18307, %r17624;
	shf.l.wrap.b32 	%r18309, %r18292, %r18292, 30;
	shf.l.wrap.b32 	%r18310, %r18308, %r18308, 5;
	xor.b32  	%r18311, %r18309, %r18301;
	xor.b32  	%r18312, %r18311, %r18300;
	add.s32 	%r18313, %r18312, %r18293;
	add.s32 	%r18314, %r18313, %r18310;
	add.s32 	%r18315, %r18314, %r18237;
	add.s32 	%r18316, %r18315, %r17628;
	shf.l.wrap.b32 	%r18317, %r18300, %r18300, 30;
	shf.l.wrap.b32 	%r18318, %r18316, %r18316, 5;
	xor.b32  	%r18319, %r18317, %r18309;
	xor.b32  	%r18320, %r18319, %r18308;
	add.s32 	%r18321, %r18320, %r18301;
	add.s32 	%r18322, %r18321, %r18318;
	add.s32 	%r18323, %r18322, %r18237;
	add.s32 	%r18324, %r18323, %r17632;
	shf.l.wrap.b32 	%r18325, %r18308, %r18308, 30;
	shf.l.wrap.b32 	%r18326, %r18324, %r18324, 5;
	xor.b32  	%r18327, %r18325, %r18317;
	xor.b32  	%r18328, %r18327, %r18316;
	add.s32 	%r18329, %r18328, %r18309;
	add.s32 	%r18330, %r18329, %r18326;
	add.s32 	%r18331, %r18330, %r18237;
	add.s32 	%r18332, %r18331, %r17636;
	shf.l.wrap.b32 	%r18333, %r18316, %r18316, 30;
	shf.l.wrap.b32 	%r18334, %r18332, %r18332, 5;
	xor.b32  	%r18335, %r18333, %r18325;
	xor.b32  	%r18336, %r18335, %r18324;
	add.s32 	%r18337, %r18336, %r18317;
	add.s32 	%r18338, %r18337, %r18334;
	add.s32 	%r18339, %r18338, %r18237;
	add.s32 	%r18340, %r18339, %r17640;
	shf.l.wrap.b32 	%r18341, %r18324, %r18324, 30;
	shf.l.wrap.b32 	%r18342, %r18340, %r18340, 5;
	xor.b32  	%r18343, %r18341, %r18333;
	xor.b32  	%r18344, %r18343, %r18332;
	add.s32 	%r18345, %r18344, %r18325;
	add.s32 	%r18346, %r18345, %r18342;
	add.s32 	%r18347, %r18346, %r18237;
	add.s32 	%r18348, %r18347, %r17644;
	shf.l.wrap.b32 	%r18349, %r18332, %r18332, 30;
	shf.l.wrap.b32 	%r18350, %r18348, %r18348, 5;
	xor.b32  	%r18351, %r18349, %r18341;
	xor.b32  	%r18352, %r18351, %r18340;
	add.s32 	%r18353, %r18352, %r18333;
	add.s32 	%r18354, %r18353, %r18350;
	add.s32 	%r18355, %r18354, %r18237;
	add.s32 	%r18356, %r18355, %r17648;
	shf.l.wrap.b32 	%r18357, %r18340, %r18340, 30;
	shf.l.wrap.b32 	%r18358, %r18356, %r18356, 5;
	xor.b32  	%r18359, %r18357, %r18349;
	xor.b32  	%r18360, %r18359, %r18348;
	add.s32 	%r18361, %r18360, %r18341;
	add.s32 	%r18362, %r18361, %r18358;
	add.s32 	%r18363, %r18362, %r18237;
	add.s32 	%r18364, %r18363, %r17652;
	shf.l.wrap.b32 	%r18365, %r18348, %r18348, 30;
	shf.l.wrap.b32 	%r18366, %r18364, %r18364, 5;
	xor.b32  	%r18367, %r18365, %r18357;
	xor.b32  	%r18368, %r18367, %r18356;
	add.s32 	%r18369, %r18368, %r18349;
	add.s32 	%r18370, %r18369, %r18366;
	add.s32 	%r18371, %r18370, %r18237;
	add.s32 	%r18372, %r18371, %r17656;
	shf.l.wrap.b32 	%r18373, %r18356, %r18356, 30;
	shf.l.wrap.b32 	%r18374, %r18372, %r18372, 5;
	xor.b32  	%r18375, %r18373, %r18365;
	xor.b32  	%r18376, %r18375, %r18364;
	add.s32 	%r18377, %r18376, %r18357;
	add.s32 	%r18378, %r18377, %r18374;
	add.s32 	%r18379, %r18378, %r18237;
	add.s32 	%r18380, %r18379, %r17660;
	shf.l.wrap.b32 	%r18381, %r18364, %r18364, 30;
	shf.l.wrap.b32 	%r18382, %r18380, %r18380, 5;
	xor.b32  	%r18383, %r18381, %r18373;
	xor.b32  	%r18384, %r18383, %r18372;
	add.s32 	%r18385, %r18384, %r18365;
	add.s32 	%r18386, %r18385, %r18382;
	add.s32 	%r18387, %r18386, %r18237;
	add.s32 	%r18388, %r18387, %r17664;
	shf.l.wrap.b32 	%r18389, %r18372, %r18372, 30;
	shf.l.wrap.b32 	%r18390, %r18388, %r18388, 5;
	xor.b32  	%r18391, %r18389, %r18381;
	xor.b32  	%r18392, %r18391, %r18380;
	add.s32 	%r18393, %r18392, %r18373;
	add.s32 	%r18394, %r18393, %r18390;
	add.s32 	%r18395, %r18394, %r18237;
	add.s32 	%r18396, %r18395, %r17668;
	shf.l.wrap.b32 	%r18397, %r18380, %r18380, 30;
	add.s32 	%r18398, %r17671, %r18396;
	add.s32 	%r18399, %r17672, %r18388;
	add.s32 	%r18400, %r17673, %r18397;
	add.s32 	%r18401, %r17674, %r18389;
	add.s32 	%r18402, %r17669, %r18381;
	shr.u32 	%r18403, %r18398, 24;
	shr.u32 	%r18404, %r18399, 24;
	shr.u32 	%r18405, %r18400, 24;
	shr.u32 	%r18406, %r18401, 24;
	shr.u32 	%r18407, %r18402, 24;
	shr.u32 	%r18408, %r18398, 16;
	shr.u32 	%r18409, %r18399, 16;
	shr.u32 	%r18410, %r18400, 16;
	shr.u32 	%r18411, %r18401, 16;
	shr.u32 	%r18412, %r18402, 16;
	shr.u32 	%r18413, %r18398, 8;
	shr.u32 	%r18414, %r18399, 8;
	shr.u32 	%r18415, %r18400, 8;
	shr.u32 	%r18416, %r18401, 8;
	shr.u32 	%r18417, %r18402, 8;
	prmt.b32 	%r18418, %r18413, %r18398, 0x3340U;
	prmt.b32 	%r18419, %r18403, %r18408, 0x3340U;
	prmt.b32 	%r18420, %r18419, %r18418, 0x5410U;
	st.local.u32 	[%rd3+64], %r18420;
	prmt.b32 	%r18421, %r18414, %r18399, 0x3340U;
	prmt.b32 	%r18422, %r18404, %r18409, 0x3340U;
	prmt.b32 	%r18423, %r18422, %r18421, 0x5410U;
	st.local.u32 	[%rd3+68], %r18423;
	prmt.b32 	%r18424, %r18415, %r18400, 0x3340U;
	prmt.b32 	%r18425, %r18405, %r18410, 0x3340U;
	prmt.b32 	%r18426, %r18425, %r18424, 0x5410U;
	st.local.u32 	[%rd3+72], %r18426;
	prmt.b32 	%r18427, %r18416, %r18401, 0x3340U;
	prmt.b32 	%r18428, %r18406, %r18411, 0x3340U;
	prmt.b32 	%r18429, %r18428, %r18427, 0x5410U;
	st.local.u32 	[%rd3+76], %r18429;
	prmt.b32 	%r18430, %r18417, %r18402, 0x3340U;
	prmt.b32 	%r18431, %r18407, %r18412, 0x3340U;
	prmt.b32 	%r18432, %r18431, %r18430, 0x5410U;
	st.local.u32 	[%rd3+80], %r18432;
	{ // callseq 9, 0
	.param .b64 param0;
	st.param.b64 	[param0], %rd480;
	call.uni 
	free, 
	(
	param0
	);
	} // callseq 9
	mov.b32 	%r22083, 0;
	st.local.u32 	[%rd1+64], %r22083;
	mov.b64 	%rd668, 0;
	st.local.u64 	[%rd1+72], %rd668;
	mov.b32 	%r18433, -271733879;
	mov.b32 	%r18434, 1732584193;
	st.local.v2.u32 	[%rd1+80], {%r18434, %r18433};
	mov.b32 	%r18435, 271733878;
	mov.b32 	%r18436, -1732584194;
	st.local.v2.u32 	[%rd1+88], {%r18436, %r18435};
	mov.b32 	%r18437, 1518500249;
	mov.b32 	%r18438, -1009589776;
	st.local.v2.u32 	[%rd1+96], {%r18438, %r18437};
	mov.b32 	%r18439, -1894007588;
	mov.b32 	%r18440, 1859775393;
	st.local.v2.u32 	[%rd1+104], {%r18440, %r18439};
	mov.b32 	%r18441, -899497514;
	st.local.u32 	[%rd1+112], %r18441;
$L__BB0_470:
	add.s64 	%rd569, %rd3, %rd668;
	ld.local.u8 	%rs1053, [%rd569];
	cvt.u64.u32 	%rd570, %r22083;
	add.s64 	%rd571, %rd1, %rd570;
	st.local.u8 	[%rd571], %rs1053;
	ld.local.u32 	%r18442, [%rd1+64];
	add.s32 	%r22083, %r18442, 1;
	st.local.u32 	[%rd1+64], %r22083;
	setp.ne.s32 	%p261, %r22083, 64;
	@%p261 bra 	$L__BB0_472;
	ld.local.v2.b32 	{%r18444, %r18445}, [%rd1];
	bfe.u32 	%r18446, %r18445, 16, 8;
	cvt.u16.u32 	%rs1054, %r18446;
	bfe.u32 	%r18447, %r18445, 8, 8;
	bfe.u32 	%r18448, %r18445, 0, 8;
	bfe.u32 	%r18449, %r18444, 16, 8;
	cvt.u16.u32 	%rs1055, %r18449;
	bfe.u32 	%r18450, %r18444, 8, 8;
	bfe.u32 	%r18451, %r18444, 0, 8;
	shl.b32 	%r18452, %r18451, 24;
	shl.b32 	%r18453, %r18450, 16;
	and.b32  	%r18454, %r18453, 16711680;
	or.b32  	%r18455, %r18454, %r18452;
	and.b16  	%rs1056, %rs1055, 255;
	mul.wide.u16 	%r18456, %rs1056, 256;
	or.b32  	%r18457, %r18455, %r18456;
	bfe.u32 	%r18458, %r18444, 24, 8;
	or.b32  	%r18459, %r18457, %r18458;
	shl.b32 	%r18460, %r18448, 24;
	shl.b32 	%r18461, %r18447, 16;
	and.b32  	%r18462, %r18461, 16711680;
	or.b32  	%r18463, %r18462, %r18460;
	and.b16  	%rs1057, %rs1054, 255;
	mul.wide.u16 	%r18464, %rs1057, 256;
	or.b32  	%r18465, %r18463, %r18464;
	bfe.u32 	%r18466, %r18445, 24, 8;
	or.b32  	%r18467, %r18465, %r18466;
	ld.local.v2.b32 	{%r18468, %r18469}, [%rd1+8];
	bfe.u32 	%r18470, %r18469, 16, 8;
	cvt.u16.u32 	%rs1058, %r18470;
	bfe.u32 	%r18471, %r18469, 8, 8;
	bfe.u32 	%r18472, %r18469, 0, 8;
	bfe.u32 	%r18473, %r18468, 16, 8;
	cvt.u16.u32 	%rs1059, %r18473;
	bfe.u32 	%r18474, %r18468, 8, 8;
	bfe.u32 	%r18475, %r18468, 0, 8;
	shl.b32 	%r18476, %r18475, 24;
	shl.b32 	%r18477, %r18474, 16;
	and.b32  	%r18478, %r18477, 16711680;
	or.b32  	%r18479, %r18478, %r18476;
	and.b16  	%rs1060, %rs1059, 255;
	mul.wide.u16 	%r18480, %rs1060, 256;
	or.b32  	%r18481, %r18479, %r18480;
	bfe.u32 	%r18482, %r18468, 24, 8;
	or.b32  	%r18483, %r18481, %r18482;
	shl.b32 	%r18484, %r18472, 24;
	shl.b32 	%r18485, %r18471, 16;
	and.b32  	%r18486, %r18485, 16711680;
	or.b32  	%r18487, %r18486, %r18484;
	and.b16  	%rs1061, %rs1058, 255;
	mul.wide.u16 	%r18488, %rs1061, 256;
	or.b32  	%r18489, %r18487, %r18488;
	bfe.u32 	%r18490, %r18469, 24, 8;
	or.b32  	%r18491, %r18489, %r18490;
	ld.local.v2.b32 	{%r18492, %r18493}, [%rd1+16];
	bfe.u32 	%r18494, %r18493, 16, 8;
	cvt.u16.u32 	%rs1062, %r18494;
	bfe.u32 	%r18495, %r18493, 8, 8;
	bfe.u32 	%r18496, %r18493, 0, 8;
	bfe.u32 	%r18497, %r18492, 16, 8;
	cvt.u16.u32 	%rs1063, %r18497;
	bfe.u32 	%r18498, %r18492, 8, 8;
	bfe.u32 	%r18499, %r18492, 0, 8;
	shl.b32 	%r18500, %r18499, 24;
	shl.b32 	%r18501, %r18498, 16;
	and.b32  	%r18502, %r18501, 16711680;
	or.b32  	%r18503, %r18502, %r18500;
	and.b16  	%rs1064, %rs1063, 255;
	mul.wide.u16 	%r18504, %rs1064, 256;
	or.b32  	%r18505, %r18503, %r18504;
	bfe.u32 	%r18506, %r18492, 24, 8;
	or.b32  	%r18507, %r18505, %r18506;
	shl.b32 	%r18508, %r18496, 24;
	shl.b32 	%r18509, %r18495, 16;
	and.b32  	%r18510, %r18509, 16711680;
	or.b32  	%r18511, %r18510, %r18508;
	and.b16  	%rs1065, %rs1062, 255;
	mul.wide.u16 	%r18512, %rs1065, 256;
	or.b32  	%r18513, %r18511, %r18512;
	bfe.u32 	%r18514, %r18493, 24, 8;
	or.b32  	%r18515, %r18513, %r18514;
	ld.local.v2.b32 	{%r18516, %r18517}, [%rd1+24];
	bfe.u32 	%r18518, %r18517, 16, 8;
	cvt.u16.u32 	%rs1066, %r18518;
	bfe.u32 	%r18519, %r18517, 8, 8;
	bfe.u32 	%r18520, %r18517, 0, 8;
	bfe.u32 	%r18521, %r18516, 16, 8;
	cvt.u16.u32 	%rs1067, %r18521;
	bfe.u32 	%r18522, %r18516, 8, 8;
	bfe.u32 	%r18523, %r18516, 0, 8;
	shl.b32 	%r18524, %r18523, 24;
	shl.b32 	%r18525, %r18522, 16;
	and.b32  	%r18526, %r18525, 16711680;
	or.b32  	%r18527, %r18526, %r18524;
	and.b16  	%rs1068, %rs1067, 255;
	mul.wide.u16 	%r18528, %rs1068, 256;
	or.b32  	%r18529, %r18527, %r18528;
	bfe.u32 	%r18530, %r18516, 24, 8;
	or.b32  	%r18531, %r18529, %r18530;
	shl.b32 	%r18532, %r18520, 24;
	shl.b32 	%r18533, %r18519, 16;
	and.b32  	%r18534, %r18533, 16711680;
	or.b32  	%r18535, %r18534, %r18532;
	and.b16  	%rs1069, %rs1066, 255;
	mul.wide.u16 	%r18536, %rs1069, 256;
	or.b32  	%r18537, %r18535, %r18536;
	bfe.u32 	%r18538, %r18517, 24, 8;
	or.b32  	%r18539, %r18537, %r18538;
	ld.local.v2.b32 	{%r18540, %r18541}, [%rd1+32];
	bfe.u32 	%r18542, %r18541, 16, 8;
	cvt.u16.u32 	%rs1070, %r18542;
	bfe.u32 	%r18543, %r18541, 8, 8;
	bfe.u32 	%r18544, %r18541, 0, 8;
	bfe.u32 	%r18545, %r18540, 16, 8;
	cvt.u16.u32 	%rs1071, %r18545;
	bfe.u32 	%r18546, %r18540, 8, 8;
	bfe.u32 	%r18547, %r18540, 0, 8;
	shl.b32 	%r18548, %r18547, 24;
	shl.b32 	%r18549, %r18546, 16;
	and.b32  	%r18550, %r18549, 16711680;
	or.b32  	%r18551, %r18550, %r18548;
	and.b16  	%rs1072, %rs1071, 255;
	mul.wide.u16 	%r18552, %rs1072, 256;
	or.b32  	%r18553, %r18551, %r18552;
	bfe.u32 	%r18554, %r18540, 24, 8;
	or.b32  	%r18555, %r18553, %r18554;
	shl.b32 	%r18556, %r18544, 24;
	shl.b32 	%r18557, %r18543, 16;
	and.b32  	%r18558, %r18557, 16711680;
	or.b32  	%r18559, %r18558, %r18556;
	and.b16  	%rs1073, %rs1070, 255;
	mul.wide.u16 	%r18560, %rs1073, 256;
	or.b32  	%r18561, %r18559, %r18560;
	bfe.u32 	%r18562, %r18541, 24, 8;
	or.b32  	%r18563, %r18561, %r18562;
	ld.local.v2.b32 	{%r18564, %r18565}, [%rd1+40];
	bfe.u32 	%r18566, %r18565, 16, 8;
	cvt.u16.u32 	%rs1074, %r18566;
	bfe.u32 	%r18567, %r18565, 8, 8;
	bfe.u32 	%r18568, %r18565, 0, 8;
	bfe.u32 	%r18569, %r18564, 16, 8;
	cvt.u16.u32 	%rs1075, %r18569;
	bfe.u32 	%r18570, %r18564, 8, 8;
	bfe.u32 	%r18571, %r18564, 0, 8;
	shl.b32 	%r18572, %r18571, 24;
	shl.b32 	%r18573, %r18570, 16;
	and.b32  	%r18574, %r18573, 16711680;
	or.b32  	%r18575, %r18574, %r18572;
	and.b16  	%rs1076, %rs1075, 255;
	mul.wide.u16 	%r18576, %rs1076, 256;
	or.b32  	%r18577, %r18575, %r18576;
	bfe.u32 	%r18578, %r18564, 24, 8;
	or.b32  	%r18579, %r18577, %r18578;
	shl.b32 	%r18580, %r18568, 24;
	shl.b32 	%r18581, %r18567, 16;
	and.b32  	%r18582, %r18581, 16711680;
	or.b32  	%r18583, %r18582, %r18580;
	and.b16  	%rs1077, %rs1074, 255;
	mul.wide.u16 	%r18584, %rs1077, 256;
	or.b32  	%r18585, %r18583, %r18584;
	bfe.u32 	%r18586, %r18565, 24, 8;
	or.b32  	%r18587, %r18585, %r18586;
	ld.local.v2.b32 	{%r18588, %r18589}, [%rd1+48];
	bfe.u32 	%r18590, %r18589, 16, 8;
	cvt.u16.u32 	%rs1078, %r18590;
	bfe.u32 	%r18591, %r18589, 8, 8;
	bfe.u32 	%r18592, %r18589, 0, 8;
	bfe.u32 	%r18593, %r18588, 16, 8;
	cvt.u16.u32 	%rs1079, %r18593;
	bfe.u32 	%r18594, %r18588, 8, 8;
	bfe.u32 	%r18595, %r18588, 0, 8;
	shl.b32 	%r18596, %r18595, 24;
	shl.b32 	%r18597, %r18594, 16;
	and.b32  	%r18598, %r18597, 16711680;
	or.b32  	%r18599, %r18598, %r18596;
	and.b16  	%rs1080, %rs1079, 255;
	mul.wide.u16 	%r18600, %rs1080, 256;
	or.b32  	%r18601, %r18599, %r18600;
	bfe.u32 	%r18602, %r18588, 24, 8;
	or.b32  	%r18603, %r18601, %r18602;
	shl.b32 	%r18604, %r18592, 24;
	shl.b32 	%r18605, %r18591, 16;
	and.b32  	%r18606, %r18605, 16711680;
	or.b32  	%r18607, %r18606, %r18604;
	and.b16  	%rs1081, %rs1078, 255;
	mul.wide.u16 	%r18608, %rs1081, 256;
	or.b32  	%r18609, %r18607, %r18608;
	bfe.u32 	%r18610, %r18589, 24, 8;
	or.b32  	%r18611, %r18609, %r18610;
	ld.local.v2.b32 	{%r18612, %r18613}, [%rd1+56];
	bfe.u32 	%r18614, %r18613, 16, 8;
	cvt.u16.u32 	%rs1082, %r18614;
	bfe.u32 	%r18615, %r18613, 8, 8;
	bfe.u32 	%r18616, %r18613, 0, 8;
	bfe.u32 	%r18617, %r18612, 16, 8;
	cvt.u16.u32 	%rs1083, %r18617;
	bfe.u32 	%r18618, %r18612, 8, 8;
	bfe.u32 	%r18619, %r18612, 0, 8;
	shl.b32 	%r18620, %r18619, 24;
	shl.b32 	%r18621, %r18618, 16;
	and.b32  	%r18622, %r18621, 16711680;
	or.b32  	%r18623, %r18622, %r18620;
	and.b16  	%rs1084, %rs1083, 255;
	mul.wide.u16 	%r18624, %rs1084, 256;
	or.b32  	%r18625, %r18623, %r18624;
	bfe.u32 	%r18626, %r18612, 24, 8;
	or.b32  	%r18627, %r18625, %r18626;
	shl.b32 	%r18628, %r18616, 24;
	shl.b32 	%r18629, %r18615, 16;
	and.b32  	%r18630, %r18629, 16711680;
	or.b32  	%r18631, %r18630, %r18628;
	and.b16  	%rs1085, %rs1082, 255;
	mul.wide.u16 	%r18632, %rs1085, 256;
	or.b32  	%r18633, %r18631, %r18632;
	bfe.u32 	%r18634, %r18613, 24, 8;
	or.b32  	%r18635, %r18633, %r18634;
	xor.b32  	%r18636, %r18555, %r18611;
	xor.b32  	%r18637, %r18636, %r18483;
	xor.b32  	%r18638, %r18637, %r18459;
	shf.l.wrap.b32 	%r18639, %r18638, %r18638, 1;
	xor.b32  	%r18640, %r18563, %r18627;
	xor.b32  	%r18641, %r18640, %r18491;
	xor.b32  	%r18642, %r18641, %r18467;
	shf.l.wrap.b32 	%r18643, %r18642, %r18642, 1;
	xor.b32  	%r18644, %r18579, %r18635;
	xor.b32  	%r18645, %r18644, %r18507;
	xor.b32  	%r18646, %r18645, %r18483;
	shf.l.wrap.b32 	%r18647, %r18646, %r18646, 1;
	xor.b32  	%r18648, %r18587, %r18639;
	xor.b32  	%r18649, %r18648, %r18515;
	xor.b32  	%r18650, %r18649, %r18491;
	shf.l.wrap.b32 	%r18651, %r18650, %r18650, 1;
	xor.b32  	%r18652, %r18603, %r18643;
	xor.b32  	%r18653, %r18652, %r18531;
	xor.b32  	%r18654, %r18653, %r18507;
	shf.l.wrap.b32 	%r18655, %r18654, %r18654, 1;
	xor.b32  	%r18656, %r18611, %r18647;
	xor.b32  	%r18657, %r18656, %r18539;
	xor.b32  	%r18658, %r18657, %r18515;
	shf.l.wrap.b32 	%r18659, %r18658, %r18658, 1;
	xor.b32  	%r18660, %r18627, %r18651;
	xor.b32  	%r18661, %r18660, %r18555;
	xor.b32  	%r18662, %r18661, %r18531;
	shf.l.wrap.b32 	%r18663, %r18662, %r18662, 1;
	xor.b32  	%r18664, %r18635, %r18655;
	xor.b32  	%r18665, %r18664, %r18563;
	xor.b32  	%r18666, %r18665, %r18539;
	shf.l.wrap.b32 	%r18667, %r18666, %r18666, 1;
	xor.b32  	%r18668, %r18639, %r18659;
	xor.b32  	%r18669, %r18668, %r18579;
	xor.b32  	%r18670, %r18669, %r18555;
	shf.l.wrap.b32 	%r18671, %r18670, %r18670, 1;
	xor.b32  	%r18672, %r18643, %r18663;
	xor.b32  	%r18673, %r18672, %r18587;
	xor.b32  	%r18674, %r18673, %r18563;
	shf.l.wrap.b32 	%r18675, %r18674, %r18674, 1;
	xor.b32  	%r18676, %r18647, %r18667;
	xor.b32  	%r18677, %r18676, %r18603;
	xor.b32  	%r18678, %r18677, %r18579;
	shf.l.wrap.b32 	%r18679, %r18678, %r18678, 1;
	xor.b32  	%r18680, %r18651, %r18671;
	xor.b32  	%r18681, %r18680, %r18611;
	xor.b32  	%r18682, %r18681, %r18587;
	shf.l.wrap.b32 	%r18683, %r18682, %r18682, 1;
	xor.b32  	%r18684, %r18655, %r18675;
	xor.b32  	%r18685, %r18684, %r18627;
	xor.b32  	%r18686, %r18685, %r18603;
	shf.l.wrap.b32 	%r18687, %r18686, %r18686, 1;
	xor.b32  	%r18688, %r18659, %r18679;
	xor.b32  	%r18689, %r18688, %r18635;
	xor.b32  	%r18690, %r18689, %r18611;
	shf.l.wrap.b32 	%r18691, %r18690, %r18690, 1;
	xor.b32  	%r18692, %r18663, %r18683;
	xor.b32  	%r18693, %r18692, %r18639;
	xor.b32  	%r18694, %r18693, %r18627;
	shf.l.wrap.b32 	%r18695, %r18694, %r18694, 1;
	xor.b32  	%r18696, %r18667, %r18687;
	xor.b32  	%r18697, %r18696, %r18643;
	xor.b32  	%r18698, %r18697, %r18635;
	shf.l.wrap.b32 	%r18699, %r18698, %r18698, 1;
	xor.b32  	%r18700, %r18671, %r18691;
	xor.b32  	%r18701, %r18700, %r18647;
	xor.b32  	%r18702, %r18701, %r18639;
	shf.l.wrap.b32 	%r18703, %r18702, %r18702, 1;
	xor.b32  	%r18704, %r18675, %r18695;
	xor.b32  	%r18705, %r18704, %r18651;
	xor.b32  	%r18706, %r18705, %r18643;
	shf.l.wrap.b32 	%r18707, %r18706, %r18706, 1;
	xor.b32  	%r18708, %r18679, %r18699;
	xor.b32  	%r18709, %r18708, %r18655;
	xor.b32  	%r18710, %r18709, %r18647;
	shf.l.wrap.b32 	%r18711, %r18710, %r18710, 1;
	xor.b32  	%r18712, %r18683, %r18703;
	xor.b32  	%r18713, %r18712, %r18659;
	xor.b32  	%r18714, %r18713, %r18651;
	shf.l.wrap.b32 	%r18715, %r18714, %r18714, 1;
	xor.b32  	%r18716, %r18687, %r18707;
	xor.b32  	%r18717, %r18716, %r18663;
	xor.b32  	%r18718, %r18717, %r18655;
	shf.l.wrap.b32 	%r18719, %r18718, %r18718, 1;
	xor.b32  	%r18720, %r18691, %r18711;
	xor.b32  	%r18721, %r18720, %r18667;
	xor.b32  	%r18722, %r18721, %r18659;
	shf.l.wrap.b32 	%r18723, %r18722, %r18722, 1;
	xor.b32  	%r18724, %r18695, %r18715;
	xor.b32  	%r18725, %r18724, %r18671;
	xor.b32  	%r18726, %r18725, %r18663;
	shf.l.wrap.b32 	%r18727, %r18726, %r18726, 1;
	xor.b32  	%r18728, %r18699, %r18719;
	xor.b32  	%r18729, %r18728, %r18675;
	xor.b32  	%r18730, %r18729, %r18667;
	shf.l.wrap.b32 	%r18731, %r18730, %r18730, 1;
	xor.b32  	%r18732, %r18703, %r18723;
	xor.b32  	%r18733, %r18732, %r18679;
	xor.b32  	%r18734, %r18733, %r18671;
	shf.l.wrap.b32 	%r18735, %r18734, %r18734, 1;
	xor.b32  	%r18736, %r18707, %r18727;
	xor.b32  	%r18737, %r18736, %r18683;
	xor.b32  	%r18738, %r18737, %r18675;
	shf.l.wrap.b32 	%r18739, %r18738, %r18738, 1;
	xor.b32  	%r18740, %r18711, %r18731;
	xor.b32  	%r18741, %r18740, %r18687;
	xor.b32  	%r18742, %r18741, %r18679;
	shf.l.wrap.b32 	%r18743, %r18742, %r18742, 1;
	xor.b32  	%r18744, %r18715, %r18735;
	xor.b32  	%r18745, %r18744, %r18691;
	xor.b32  	%r18746, %r18745, %r18683;
	shf.l.wrap.b32 	%r18747, %r18746, %r18746, 1;
	xor.b32  	%r18748, %r18719, %r18739;
	xor.b32  	%r18749, %r18748, %r18695;
	xor.b32  	%r18750, %r18749, %r18687;
	shf.l.wrap.b32 	%r18751, %r18750, %r18750, 1;
	xor.b32  	%r18752, %r18723, %r18743;
	xor.b32  	%r18753, %r18752, %r18699;
	xor.b32  	%r18754, %r18753, %r18691;
	shf.l.wrap.b32 	%r18755, %r18754, %r18754, 1;
	xor.b32  	%r18756, %r18727, %r18747;
	xor.b32  	%r18757, %r18756, %r18703;
	xor.b32  	%r18758, %r18757, %r18695;
	shf.l.wrap.b32 	%r18759, %r18758, %r18758, 1;
	xor.b32  	%r18760, %r18731, %r18751;
	xor.b32  	%r18761, %r18760, %r18707;
	xor.b32  	%r18762, %r18761, %r18699;
	shf.l.wrap.b32 	%r18763, %r18762, %r18762, 1;
	xor.b32  	%r18764, %r18735, %r18755;
	xor.b32  	%r18765, %r18764, %r18711;
	xor.b32  	%r18766, %r18765, %r18703;
	shf.l.wrap.b32 	%r18767, %r18766, %r18766, 1;
	xor.b32  	%r18768, %r18739, %r18759;
	xor.b32  	%r18769, %r18768, %r18715;
	xor.b32  	%r18770, %r18769, %r18707;
	shf.l.wrap.b32 	%r18771, %r18770, %r18770, 1;
	xor.b32  	%r18772, %r18743, %r18763;
	xor.b32  	%r18773, %r18772, %r18719;
	xor.b32  	%r18774, %r18773, %r18711;
	shf.l.wrap.b32 	%r18775, %r18774, %r18774, 1;
	xor.b32  	%r18776, %r18747, %r18767;
	xor.b32  	%r18777, %r18776, %r18723;
	xor.b32  	%r18778, %r18777, %r18715;
	shf.l.wrap.b32 	%r18779, %r18778, %r18778, 1;
	xor.b32  	%r18780, %r18751, %r18771;
	xor.b32  	%r18781, %r18780, %r18727;
	xor.b32  	%r18782, %r18781, %r18719;
	shf.l.wrap.b32 	%r18783, %r18782, %r18782, 1;
	xor.b32  	%r18784, %r18755, %r18775;
	xor.b32  	%r18785, %r18784, %r18731;
	xor.b32  	%r18786, %r18785, %r18723;
	shf.l.wrap.b32 	%r18787, %r18786, %r18786, 1;
	xor.b32  	%r18788, %r18759, %r18779;
	xor.b32  	%r18789, %r18788, %r18735;
	xor.b32  	%r18790, %r18789, %r18727;
	shf.l.wrap.b32 	%r18791, %r18790, %r18790, 1;
	xor.b32  	%r18792, %r18763, %r18783;
	xor.b32  	%r18793, %r18792, %r18739;
	xor.b32  	%r18794, %r18793, %r18731;
	shf.l.wrap.b32 	%r18795, %r18794, %r18794, 1;
	xor.b32  	%r18796, %r18767, %r18787;
	xor.b32  	%r18797, %r18796, %r18743;
	xor.b32  	%r18798, %r18797, %r18735;
	shf.l.wrap.b32 	%r18799, %r18798, %r18798, 1;
	xor.b32  	%r18800, %r18771, %r18791;
	xor.b32  	%r18801, %r18800, %r18747;
	xor.b32  	%r18802, %r18801, %r18739;
	shf.l.wrap.b32 	%r18803, %r18802, %r18802, 1;
	xor.b32  	%r18804, %r18775, %r18795;
	xor.b32  	%r18805, %r18804, %r18751;
	xor.b32  	%r18806, %r18805, %r18743;
	shf.l.wrap.b32 	%r18807, %r18806, %r18806, 1;
	xor.b32  	%r18808, %r18779, %r18799;
	xor.b32  	%r18809, %r18808, %r18755;
	xor.b32  	%r18810, %r18809, %r18747;
	shf.l.wrap.b32 	%r18811, %r18810, %r18810, 1;
	xor.b32  	%r18812, %r18783, %r18803;
	xor.b32  	%r18813, %r18812, %r18759;
	xor.b32  	%r18814, %r18813, %r18751;
	shf.l.wrap.b32 	%r18815, %r18814, %r18814, 1;
	xor.b32  	%r18816, %r18787, %r18807;
	xor.b32  	%r18817, %r18816, %r18763;
	xor.b32  	%r18818, %r18817, %r18755;
	shf.l.wrap.b32 	%r18819, %r18818, %r18818, 1;
	xor.b32  	%r18820, %r18791, %r18811;
	xor.b32  	%r18821, %r18820, %r18767;
	xor.b32  	%r18822, %r18821, %r18759;
	shf.l.wrap.b32 	%r18823, %r18822, %r18822, 1;
	xor.b32  	%r18824, %r18795, %r18815;
	xor.b32  	%r18825, %r18824, %r18771;
	xor.b32  	%r18826, %r18825, %r18763;
	shf.l.wrap.b32 	%r18827, %r18826, %r18826, 1;
	xor.b32  	%r18828, %r18799, %r18819;
	xor.b32  	%r18829, %r18828, %r18775;
	xor.b32  	%r18830, %r18829, %r18767;
	shf.l.wrap.b32 	%r18831, %r18830, %r18830, 1;
	xor.b32  	%r18832, %r18803, %r18823;
	xor.b32  	%r18833, %r18832, %r18779;
	xor.b32  	%r18834, %r18833, %r18771;
	shf.l.wrap.b32 	%r18835, %r18834, %r18834, 1;
	xor.b32  	%r18836, %r18807, %r18827;
	xor.b32  	%r18837, %r18836, %r18783;
	xor.b32  	%r18838, %r18837, %r18775;
	shf.l.wrap.b32 	%r18839, %r18838, %r18838, 1;
	xor.b32  	%r18840, %r18811, %r18831;
	xor.b32  	%r18841, %r18840, %r18787;
	xor.b32  	%r18842, %r18841, %r18779;
	shf.l.wrap.b32 	%r18843, %r18842, %r18842, 1;
	xor.b32  	%r18844, %r18815, %r18835;
	xor.b32  	%r18845, %r18844, %r18791;
	xor.b32  	%r18846, %r18845, %r18783;
	shf.l.wrap.b32 	%r18847, %r18846, %r18846, 1;
	xor.b32  	%r18848, %r18819, %r18839;
	xor.b32  	%r18849, %r18848, %r18795;
	xor.b32  	%r18850, %r18849, %r18787;
	shf.l.wrap.b32 	%r18851, %r18850, %r18850, 1;
	xor.b32  	%r18852, %r18823, %r18843;
	xor.b32  	%r18853, %r18852, %r18799;
	xor.b32  	%r18854, %r18853, %r18791;
	shf.l.wrap.b32 	%r18855, %r18854, %r18854, 1;
	xor.b32  	%r18856, %r18827, %r18847;
	xor.b32  	%r18857, %r18856, %r18803;
	xor.b32  	%r18858, %r18857, %r18795;
	shf.l.wrap.b32 	%r18859, %r18858, %r18858, 1;
	xor.b32  	%r18860, %r18831, %r18851;
	xor.b32  	%r18861, %r18860, %r18807;
	xor.b32  	%r18862, %r18861, %r18799;
	shf.l.wrap.b32 	%r18863, %r18862, %r18862, 1;
	xor.b32  	%r18864, %r18835, %r18855;
	xor.b32  	%r18865, %r18864, %r18811;
	xor.b32  	%r18866, %r18865, %r18803;
	shf.l.wrap.b32 	%r18867, %r18866, %r18866, 1;
	xor.b32  	%r18868, %r18839, %r18859;
	xor.b32  	%r18869, %r18868, %r18815;
	xor.b32  	%r18870, %r18869, %r18807;
	shf.l.wrap.b32 	%r18871, %r18870, %r18870, 1;
	xor.b32  	%r18872, %r18843, %r18863;
	xor.b32  	%r18873, %r18872, %r18819;
	xor.b32  	%r18874, %r18873, %r18811;
	shf.l.wrap.b32 	%r18875, %r18874, %r18874, 1;
	xor.b32  	%r18876, %r18847, %r18867;
	xor.b32  	%r18877, %r18876, %r18823;
	xor.b32  	%r18878, %r18877, %r18815;
	shf.l.wrap.b32 	%r18879, %r18878, %r18878, 1;
	xor.b32  	%r18880, %r18851, %r18871;
	xor.b32  	%r18881, %r18880, %r18827;
	xor.b32  	%r18882, %r18881, %r18819;
	shf.l.wrap.b32 	%r18883, %r18882, %r18882, 1;
	xor.b32  	%r18884, %r18855, %r18875;
	xor.b32  	%r18885, %r18884, %r18831;
	xor.b32  	%r18886, %r18885, %r18823;
	shf.l.wrap.b32 	%r18887, %r18886, %r18886, 1;
	xor.b32  	%r18888, %r18859, %r18879;
	xor.b32  	%r18889, %r18888, %r18835;
	xor.b32  	%r18890, %r18889, %r18827;
	shf.l.wrap.b32 	%r18891, %r18890, %r18890, 1;
	ld.local.v2.u32 	{%r18892, %r18893}, [%rd1+96];
	ld.local.v2.u32 	{%r18894, %r18895}, [%rd1+88];
	ld.local.v2.u32 	{%r18896, %r18897}, [%rd1+80];
	shf.l.wrap.b32 	%r18898, %r18896, %r18896, 5;
	and.b32  	%r18899, %r18897, %r18894;
	not.b32 	%r18900, %r18897;
	and.b32  	%r18901, %r18895, %r18900;
	or.b32  	%r18902, %r18899, %r18901;
	add.s32 	%r18903, %r18902, %r18892;
	add.s32 	%r18904, %r18903, %r18898;
	add.s32 	%r18905, %r18904, %r18893;
	add.s32 	%r18906, %r18905, %r18459;
	shf.l.wrap.b32 	%r18907, %r18897, %r18897, 30;
	shf.l.wrap.b32 	%r18908, %r18906, %r18906, 5;
	and.b32  	%r18909, %r18896, %r18907;
	not.b32 	%r18910, %r18896;
	and.b32  	%r18911, %r18894, %r18910;
	or.b32  	%r18912, %r18909, %r18911;
	add.s32 	%r18913, %r18912, %r18895;
	add.s32 	%r18914, %r18913, %r18908;
	add.s32 	%r18915, %r18914, %r18893;
	add.s32 	%r18916, %r18915, %r18467;
	shf.l.wrap.b32 	%r18917, %r18896, %r18896, 30;
	shf.l.wrap.b32 	%r18918, %r18916, %r18916, 5;
	and.b32  	%r18919, %r18906, %r18917;
	not.b32 	%r18920, %r18906;
	and.b32  	%r18921, %r18907, %r18920;
	or.b32  	%r18922, %r18919, %r18921;
	add.s32 	%r18923, %r18922, %r18894;
	add.s32 	%r18924, %r18923, %r18918;
	add.s32 	%r18925, %r18924, %r18893;
	add.s32 	%r18926, %r18925, %r18483;
	shf.l.wrap.b32 	%r18927, %r18906, %r18906, 30;
	shf.l.wrap.b32 	%r18928, %r18926, %r18926, 5;
	and.b32  	%r18929, %r18916, %r18927;
	not.b32 	%r18930, %r18916;
	and.b32  	%r18931, %r18917, %r18930;
	or.b32  	%r18932, %r18929, %r18931;
	add.s32 	%r18933, %r18932, %r18907;
	add.s32 	%r18934, %r18933, %r18928;
	add.s32 	%r18935, %r18934, %r18893;
	add.s32 	%r18936, %r18935, %r18491;
	shf.l.wrap.b32 	%r18937, %r18916, %r18916, 30;
	shf.l.wrap.b32 	%r18938, %r18936, %r18936, 5;
	and.b32  	%r18939, %r18926, %r18937;
	not.b32 	%r18940, %r18926;
	and.b32  	%r18941, %r18927, %r18940;
	or.b32  	%r18942, %r18939, %r18941;
	add.s32 	%r18943, %r18942, %r18917;
	add.s32 	%r18944, %r18943, %r18938;
	add.s32 	%r18945, %r18944, %r18893;
	add.s32 	%r18946, %r18945, %r18507;
	shf.l.wrap.b32 	%r18947, %r18926, %r18926, 30;
	shf.l.wrap.b32 	%r18948, %r18946, %r18946, 5;
	and.b32  	%r18949, %r18936, %r18947;
	not.b32 	%r18950, %r18936;
	and.b32  	%r18951, %r18937, %r18950;
	or.b32  	%r18952, %r18949, %r18951;
	add.s32 	%r18953, %r18952, %r18927;
	add.s32 	%r18954, %r18953, %r18948;
	add.s32 	%r18955, %r18954, %r18893;
	add.s32 	%r18956, %r18955, %r18515;
	shf.l.wrap.b32 	%r18957, %r18936, %r18936, 30;
	shf.l.wrap.b32 	%r18958, %r18956, %r18956, 5;
	and.b32  	%r18959, %r18946, %r18957;
	not.b32 	%r18960, %r18946;
	and.b32  	%r18961, %r18947, %r18960;
	or.b32  	%r18962, %r18959, %r18961;
	add.s32 	%r18963, %r18962, %r18937;
	add.s32 	%r18964, %r18963, %r18958;
	add.s32 	%r18965, %r18964, %r18893;
	add.s32 	%r18966, %r18965, %r18531;
	shf.l.wrap.b32 	%r18967, %r18946, %r18946, 30;
	shf.l.wrap.b32 	%r18968, %r18966, %r18966, 5;
	and.b32  	%r18969, %r18956, %r18967;
	not.b32 	%r18970, %r18956;
	and.b32  	%r18971, %r18957, %r18970;
	or.b32  	%r18972, %r18969, %r18971;
	add.s32 	%r18973, %r18972, %r18947;
	add.s32 	%r18974, %r18973, %r18968;
	add.s32 	%r18975, %r18974, %r18893;
	add.s32 	%r18976, %r18975, %r18539;
	shf.l.wrap.b32 	%r18977, %r18956, %r18956, 30;
	shf.l.wrap.b32 	%r18978, %r18976, %r18976, 5;
	and.b32  	%r18979, %r18966, %r18977;
	not.b32 	%r18980, %r18966;
	and.b32  	%r18981, %r18967, %r18980;
	or.b32  	%r18982, %r18979, %r18981;
	add.s32 	%r18983, %r18982, %r18957;
	add.s32 	%r18984, %r18983, %r18978;
	add.s32 	%r18985, %r18984, %r18893;
	add.s32 	%r18986, %r18985, %r18555;
	shf.l.wrap.b32 	%r18987, %r18966, %r18966, 30;
	shf.l.wrap.b32 	%r18988, %r18986, %r18986, 5;
	and.b32  	%r18989, %r18976, %r18987;
	not.b32 	%r18990, %r18976;
	and.b32  	%r18991, %r18977, %r18990;
	or.b32  	%r18992, %r18989, %r18991;
	add.s32 	%r18993, %r18992, %r18967;
	add.s32 	%r18994, %r18993, %r18988;
	add.s32 	%r18995, %r18994, %r18893;
	add.s32 	%r18996, %r18995, %r18563;
	shf.l.wrap.b32 	%r18997, %r18976, %r18976, 30;
	shf.l.wrap.b32 	%r18998, %r18996, %r18996, 5;
	and.b32  	%r18999, %r18986, %r18997;
	not.b32 	%r19000, %r18986;
	and.b32  	%r19001, %r18987, %r19000;
	or.b32  	%r19002, %r18999, %r19001;
	add.s32 	%r19003, %r19002, %r18977;
	add.s32 	%r19004, %r19003, %r18998;
	add.s32 	%r19005, %r19004, %r18893;
	add.s32 	%r19006, %r19005, %r18579;
	shf.l.wrap.b32 	%r19007, %r18986, %r18986, 30;
	shf.l.wrap.b32 	%r19008, %r19006, %r19006, 5;
	and.b32  	%r19009, %r18996, %r19007;
	not.b32 	%r19010, %r18996;
	and.b32  	%r19011, %r18997, %r19010;
	or.b32  	%r19012, %r19009, %r19011;
	add.s32 	%r19013, %r19012, %r18987;
	add.s32 	%r19014, %r19013, %r19008;
	add.s32 	%r19015, %r19014, %r18893;
	add.s32 	%r19016, %r19015, %r18587;
	shf.l.wrap.b32 	%r19017, %r18996, %r18996, 30;
	shf.l.wrap.b32 	%r19018, %r19016, %r19016, 5;
	and.b32  	%r19019, %r19006, %r19017;
	not.b32 	%r19020, %r19006;
	and.b32  	%r19021, %r19007, %r19020;
	or.b32  	%r19022, %r19019, %r19021;
	add.s32 	%r19023, %r19022, %r18997;
	add.s32 	%r19024, %r19023, %r19018;
	add.s32 	%r19025, %r19024, %r18893;
	add.s32 	%r19026, %r19025, %r18603;
	shf.l.wrap.b32 	%r19027, %r19006, %r19006, 30;
	shf.l.wrap.b32 	%r19028, %r19026, %r19026, 5;
	and.b32  	%r19029, %r19016, %r19027;
	not.b32 	%r19030, %r19016;
	and.b32  	%r19031, %r19017, %r19030;
	or.b32  	%r19032, %r19029, %r19031;
	add.s32 	%r19033, %r19032, %r19007;
	add.s32 	%r19034, %r19033, %r19028;
	add.s32 	%r19035, %r19034, %r18893;
	add.s32 	%r19036, %r19035, %r18611;
	shf.l.wrap.b32 	%r19037, %r19016, %r19016, 30;
	shf.l.wrap.b32 	%r19038, %r19036, %r19036, 5;
	and.b32  	%r19039, %r19026, %r19037;
	not.b32 	%r19040, %r19026;
	and.b32  	%r19041, %r19027, %r19040;
	or.b32  	%r19042, %r19039, %r19041;
	add.s32 	%r19043, %r19042, %r19017;
	add.s32 	%r19044, %r19043, %r19038;
	add.s32 	%r19045, %r19044, %r18893;
	add.s32 	%r19046, %r19045, %r18627;
	shf.l.wrap.b32 	%r19047, %r19026, %r19026, 30;
	shf.l.wrap.b32 	%r19048, %r19046, %r19046, 5;
	and.b32  	%r19049, %r19036, %r19047;
	not.b32 	%r19050, %r19036;
	and.b32  	%r19051, %r19037, %r19050;
	or.b32  	%r19052, %r19049, %r19051;
	add.s32 	%r19053, %r19052, %r19027;
	add.s32 	%r19054, %r19053, %r19048;
	add.s32 	%r19055, %r19054, %r18893;
	add.s32 	%r19056, %r19055, %r18635;
	shf.l.wrap.b32 	%r19057, %r19036, %r19036, 30;
	shf.l.wrap.b32 	%r19058, %r19056, %r19056, 5;
	and.b32  	%r19059, %r19046, %r19057;
	not.b32 	%r19060, %r19046;
	and.b32  	%r19061, %r19047, %r19060;
	or.b32  	%r19062, %r19059, %r19061;
	add.s32 	%r19063, %r19062, %r19037;
	add.s32 	%r19064, %r19063, %r19058;
	add.s32 	%r19065, %r19064, %r18893;
	add.s32 	%r19066, %r19065, %r18639;
	shf.l.wrap.b32 	%r19067, %r19046, %r19046, 30;
	shf.l.wrap.b32 	%r19068, %r19066, %r19066, 5;
	and.b32  	%r19069, %r19056, %r19067;
	not.b32 	%r19070, %r19056;
	and.b32  	%r19071, %r19057, %r19070;
	or.b32  	%r19072, %r19069, %r19071;
	add.s32 	%r19073, %r19072, %r19047;
	add.s32 	%r19074, %r19073, %r19068;
	add.s32 	%r19075, %r19074, %r18893;
	add.s32 	%r19076, %r19075, %r18643;
	shf.l.wrap.b32 	%r19077, %r19056, %r19056, 30;
	shf.l.wrap.b32 	%r19078, %r19076, %r19076, 5;
	and.b32  	%r19079, %r19066, %r19077;
	not.b32 	%r19080, %r19066;
	and.b32  	%r19081, %r19067, %r19080;
	or.b32  	%r19082, %r19079, %r19081;
	add.s32 	%r19083, %r19082, %r19057;
	add.s32 	%r19084, %r19083, %r19078;
	add.s32 	%r19085, %r19084, %r18893;
	add.s32 	%r19086, %r19085, %r18647;
	shf.l.wrap.b32 	%r19087, %r19066, %r19066, 30;
	shf.l.wrap.b32 	%r19088, %r19086, %r19086, 5;
	and.b32  	%r19089, %r19076, %r19087;
	not.b32 	%r19090, %r19076;
	and.b32  	%r19091, %r19077, %r19090;
	or.b32  	%r19092, %r19089, %r19091;
	add.s32 	%r19093, %r19092, %r19067;
	add.s32 	%r19094, %r19093, %r19088;
	add.s32 	%r19095, %r19094, %r18893;
	add.s32 	%r19096, %r19095, %r18651;
	shf.l.wrap.b32 	%r19097, %r19076, %r19076, 30;
	ld.local.v2.u32 	{%r19098, %r19099}, [%rd1+104];
	shf.l.wrap.b32 	%r19100, %r19096, %r19096, 5;
	xor.b32  	%r19101, %r19097, %r19087;
	xor.b32  	%r19102, %r19101, %r19086;
	add.s32 	%r19103, %r19102, %r19077;
	add.s32 	%r19104, %r19103, %r19100;
	add.s32 	%r19105, %r19104, %r19098;
	add.s32 	%r19106, %r19105, %r18655;
	shf.l.wrap.b32 	%r19107, %r19086, %r19086, 30;
	shf.l.wrap.b32 	%r19108, %r19106, %r19106, 5;
	xor.b32  	%r19109, %r19107, %r19097;
	xor.b32  	%r19110, %r19109, %r19096;
	add.s32 	%r19111, %r19110, %r19087;
	add.s32 	%r19112, %r19111, %r19108;
	add.s32 	%r19113, %r19112, %r19098;
	add.s32 	%r19114, %r19113, %r18659;
	shf.l.wrap.b32 	%r19115, %r19096, %r19096, 30;
	shf.l.wrap.b32 	%r19116, %r19114, %r19114, 5;
	xor.b32  	%r19117, %r19115, %r19107;
	xor.b32  	%r19118, %r19117, %r19106;
	add.s32 	%r19119, %r19118, %r19097;
	add.s32 	%r19120, %r19119, %r19116;
	add.s32 	%r19121, %r19120, %r19098;
	add.s32 	%r19122, %r19121, %r18663;
	shf.l.wrap.b32 	%r19123, %r19106, %r19106, 30;
	shf.l.wrap.b32 	%r19124, %r19122, %r19122, 5;
	xor.b32  	%r19125, %r19123, %r19115;
	xor.b32  	%r19126, %r19125, %r19114;
	add.s32 	%r19127, %r19126, %r19107;
	add.s32 	%r19128, %r19127, %r19124;
	add.s32 	%r19129, %r19128, %r19098;
	add.s32 	%r19130, %r19129, %r18667;
	shf.l.wrap.b32 	%r19131, %r19114, %r19114, 30;
	shf.l.wrap.b32 	%r19132, %r19130, %r19130, 5;
	xor.b32  	%r19133, %r19131, %r19123;
	xor.b32  	%r19134, %r19133, %r19122;
	add.s32 	%r19135, %r19134, %r19115;
	add.s32 	%r19136, %r19135, %r19132;
	add.s32 	%r19137, %r19136, %r19098;
	add.s32 	%r19138, %r19137, %r18671;
	shf.l.wrap.b32 	%r19139, %r19122, %r19122, 30;
	shf.l.wrap.b32 	%r19140, %r19138, %r19138, 5;
	xor.b32  	%r19141, %r19139, %r19131;
	xor.b32  	%r19142, %r19141, %r19130;
	add.s32 	%r19143, %r19142, %r19123;
	add.s32 	%r19144, %r19143, %r19140;
	add.s32 	%r19145, %r19144, %r19098;
	add.s32 	%r19146, %r19145, %r18675;
	shf.l.wrap.b32 	%r19147, %r19130, %r19130, 30;
	shf.l.wrap.b32 	%r19148, %r19146, %r19146, 5;
	xor.b32  	%r19149, %r19147, %r19139;
	xor.b32  	%r19150, %r19149, %r19138;
	add.s32 	%r19151, %r19150, %r19131;
	add.s32 	%r19152, %r19151, %r19148;
	add.s32 	%r19153, %r19152, %r19098;
	add.s32 	%r19154, %r19153, %r18679;
	shf.l.wrap.b32 	%r19155, %r19138, %r19138, 30;
	shf.l.wrap.b32 	%r19156, %r19154, %r19154, 5;
	xor.b32  	%r19157, %r19155, %r19147;
	xor.b32  	%r19158, %r19157, %r19146;
	add.s32 	%r19159, %r19158, %r19139;
	add.s32 	%r19160, %r19159, %r19156;
	add.s32 	%r19161, %r19160, %r19098;
	add.s32 	%r19162, %r19161, %r18683;
	shf.l.wrap.b32 	%r19163, %r19146, %r19146, 30;
	shf.l.wrap.b32 	%r19164, %r19162, %r19162, 5;
	xor.b32  	%r19165, %r19163, %r19155;
	xor.b32  	%r19166, %r19165, %r19154;
	add.s32 	%r19167, %r19166, %r19147;
	add.s32 	%r19168, %r19167, %r19164;
	add.s32 	%r19169, %r19168, %r19098;
	add.s32 	%r19170, %r19169, %r18687;
	shf.l.wrap.b32 	%r19171, %r19154, %r19154, 30;
	shf.l.wrap.b32 	%r19172, %r19170, %r19170, 5;
	xor.b32  	%r19173, %r19171, %r19163;
	xor.b32  	%r19174, %r19173, %r19162;
	add.s32 	%r19175, %r19174, %r19155;
	add.s32 	%r19176, %r19175, %r19172;
	add.s32 	%r19177, %r19176, %r19098;
	add.s32 	%r19178, %r19177, %r18691;
	shf.l.wrap.b32 	%r19179, %r19162, %r19162, 30;
	shf.l.wrap.b32 	%r19180, %r19178, %r19178, 5;
	xor.b32  	%r19181, %r19179, %r19171;
	xor.b32  	%r19182, %r19181, %r19170;
	add.s32 	%r19183, %r19182, %r19163;
	add.s32 	%r19184, %r19183, %r19180;
	add.s32 	%r19185, %r19184, %r19098;
	add.s32 	%r19186, %r19185, %r18695;
	shf.l.wrap.b32 	%r19187, %r19170, %r19170, 30;
	shf.l.wrap.b32 	%r19188, %r19186, %r19186, 5;
	xor.b32  	%r19189, %r19187, %r19179;
	xor.b32  	%r19190, %r19189, %r19178;
	add.s32 	%r19191, %r19190, %r19171;
	add.s32 	%r19192, %r19191, %r19188;
	add.s32 	%r19193, %r19192, %r19098;
	add.s32 	%r19194, %r19193, %r18699;
	shf.l.wrap.b32 	%r19195, %r19178, %r19178, 30;
	shf.l.wrap.b32 	%r19196, %r19194, %r19194, 5;
	xor.b32  	%r19197, %r19195, %r19187;
	xor.b32  	%r19198, %r19197, %r19186;
	add.s32 	%r19199, %r19198, %r19179;
	add.s32 	%r19200, %r19199, %r19196;
	add.s32 	%r19201, %r19200, %r19098;
	add.s32 	%r19202, %r19201, %r18703;
	shf.l.wrap.b32 	%r19203, %r19186, %r19186, 30;
	shf.l.wrap.b32 	%r19204, %r19202, %r19202, 5;
	xor.b32  	%r19205, %r19203, %r19195;
	xor.b32  	%r19206, %r19205, %r19194;
	add.s32 	%r19207, %r19206, %r19187;
	add.s32 	%r19208, %r19207, %r19204;
	add.s32 	%r19209, %r19208, %r19098;
	add.s32 	%r19210, %r19209, %r18707;
	shf.l.wrap.b32 	%r19211, %r19194, %r19194, 30;
	shf.l.wrap.b32 	%r19212, %r19210, %r19210, 5;
	xor.b32  	%r19213, %r19211, %r19203;
	xor.b32  	%r19214, %r19213, %r19202;
	add.s32 	%r19215, %r19214, %r19195;
	add.s32 	%r19216, %r19215, %r19212;
	add.s32 	%r19217, %r19216, %r19098;
	add.s32 	%r19218, %r19217, %r18711;
	shf.l.wrap.b32 	%r19219, %r19202, %r19202, 30;
	shf.l.wrap.b32 	%r19220, %r19218, %r19218, 5;
	xor.b32  	%r19221, %r19219, %r19211;
	xor.b32  	%r19222, %r19221, %r19210;
	add.s32 	%r19223, %r19222, %r19203;
	add.s32 	%r19224, %r19223, %r19220;
	add.s32 	%r19225, %r19224, %r19098;
	add.s32 	%r19226, %r19225, %r18715;
	shf.l.wrap.b32 	%r19227, %r19210, %r19210, 30;
	shf.l.wrap.b32 	%r19228, %r19226, %r19226, 5;
	xor.b32  	%r19229, %r19227, %r19219;
	xor.b32  	%r19230, %r19229, %r19218;
	add.s32 	%r19231, %r19230, %r19211;
	add.s32 	%r19232, %r19231, %r19228;
	add.s32 	%r19233, %r19232, %r19098;
	add.s32 	%r19234, %r19233, %r18719;
	shf.l.wrap.b32 	%r19235, %r19218, %r19218, 30;
	shf.l.wrap.b32 	%r19236, %r19234, %r19234, 5;
	xor.b32  	%r19237, %r19235, %r19227;
	xor.b32  	%r19238, %r19237, %r19226;
	add.s32 	%r19239, %r19238, %r19219;
	add.s32 	%r19240, %r19239, %r19236;
	add.s32 	%r19241, %r19240, %r19098;
	add.s32 	%r19242, %r19241, %r18723;
	shf.l.wrap.b32 	%r19243, %r19226, %r19226, 30;
	shf.l.wrap.b32 	%r19244, %r19242, %r19242, 5;
	xor.b32  	%r19245, %r19243, %r19235;
	xor.b32  	%r19246, %r19245, %r19234;
	add.s32 	%r19247, %r19246, %r19227;
	add.s32 	%r19248, %r19247, %r19244;
	add.s32 	%r19249, %r19248, %r19098;
	add.s32 	%r19250, %r19249, %r18727;
	shf.l.wrap.b32 	%r19251, %r19234, %r19234, 30;
	shf.l.wrap.b32 	%r19252, %r19250, %r19250, 5;
	xor.b32  	%r19253, %r19251, %r19243;
	xor.b32  	%r19254, %r19253, %r19242;
	add.s32 	%r19255, %r19254, %r19235;
	add.s32 	%r19256, %r19255, %r19252;
	add.s32 	%r19257, %r19256, %r19098;
	add.s32 	%r19258, %r19257, %r18731;
	shf.l.wrap.b32 	%r19259, %r19242, %r19242, 30;
	shf.l.wrap.b32 	%r19260, %r19258, %r19258, 5;
	xor.b32  	%r19261, %r19259, %r19251;
	and.b32  	%r19262, %r19250, %r19261;
	and.b32  	%r19263, %r19259, %r19251;
	xor.b32  	%r19264, %r19262, %r19263;
	add.s32 	%r19265, %r19264, %r19243;
	add.s32 	%r19266, %r19265, %r19260;
	add.s32 	%r19267, %r19266, %r19099;
	add.s32 	%r19268, %r19267, %r18735;
	shf.l.wrap.b32 	%r19269, %r19250, %r19250, 30;
	shf.l.wrap.b32 	%r19270, %r19268, %r19268, 5;
	xor.b32  	%r19271, %r19269, %r19259;
	and.b32  	%r19272, %r19258, %r19271;
	and.b32  	%r19273, %r19269, %r19259;
	xor.b32  	%r19274, %r19272, %r19273;
	add.s32 	%r19275, %r19274, %r19251;
	add.s32 	%r19276, %r19275, %r19270;
	add.s32 	%r19277, %r19276, %r19099;
	add.s32 	%r19278, %r19277, %r18739;
	shf.l.wrap.b32 	%r19279, %r19258, %r19258, 30;
	shf.l.wrap.b32 	%r19280, %r19278, %r19278, 5;
	xor.b32  	%r19281, %r19279, %r19269;
	and.b32  	%r19282, %r19268, %r19281;
	and.b32  	%r19283, %r19279, %r19269;
	xor.b32  	%r19284, %r19282, %r19283;
	add.s32 	%r19285, %r19284, %r19259;
	add.s32 	%r19286, %r19285, %r19280;
	add.s32 	%r19287, %r19286, %r19099;
	add.s32 	%r19288, %r19287, %r18743;
	shf.l.wrap.b32 	%r19289, %r19268, %r19268, 30;
	shf.l.wrap.b32 	%r19290, %r19288, %r19288, 5;
	xor.b32  	%r19291, %r19289, %r19279;
	and.b32  	%r19292, %r19278, %r19291;
	and.b32  	%r19293, %r19289, %r19279;
	xor.b32  	%r19294, %r19292, %r19293;
	add.s32 	%r19295, %r19294, %r19269;
	add.s32 	%r19296, %r19295, %r19290;
	add.s32 	%r19297, %r19296, %r19099;
	add.s32 	%r19298, %r19297, %r18747;
	shf.l.wrap.b32 	%r19299, %r19278, %r19278, 30;
	shf.l.wrap.b32 	%r19300, %r19298, %r19298, 5;
	xor.b32  	%r19301, %r19299, %r19289;
	and.b32  	%r19302, %r19288, %r19301;
	and.b32  	%r19303, %r19299, %r19289;
	xor.b32  	%r19304, %r19302, %r19303;
	add.s32 	%r19305, %r19304, %r19279;
	add.s32 	%r19306, %r19305, %r19300;
	add.s32 	%r19307, %r19306, %r19099;
	add.s32 	%r19308, %r19307, %r18751;
	shf.l.wrap.b32 	%r19309, %r19288, %r19288, 30;
	shf.l.wrap.b32 	%r19310, %r19308, %r19308, 5;
	xor.b32  	%r19311, %r19309, %r19299;
	and.b32  	%r19312, %r19298, %r19311;
	and.b32  	%r19313, %r19309, %r19299;
	xor.b32  	%r19314, %r19312, %r19313;
	add.s32 	%r19315, %r19314, %r19289;
	add.s32 	%r19316, %r19315, %r19310;
	add.s32 	%r19317, %r19316, %r19099;
	add.s32 	%r19318, %r19317, %r18755;
	shf.l.wrap.b32 	%r19319, %r19298, %r19298, 30;
	shf.l.wrap.b32 	%r19320, %r19318, %r19318, 5;
	xor.b32  	%r19321, %r19319, %r19309;
	and.b32  	%r19322, %r19308, %r19321;
	and.b32  	%r19323, %r19319, %r19309;
	xor.b32  	%r19324, %r19322, %r19323;
	add.s32 	%r19325, %r19324, %r19299;
	add.s32 	%r19326, %r19325, %r19320;
	add.s32 	%r19327, %r19326, %r19099;
	add.s32 	%r19328, %r19327, %r18759;
	shf.l.wrap.b32 	%r19329, %r19308, %r19308, 30;
	shf.l.wrap.b32 	%r19330, %r19328, %r19328, 5;
	xor.b32  	%r19331, %r19329, %r19319;
	and.b32  	%r19332, %r19318, %r19331;
	and.b32  	%r19333, %r19329, %r19319;
	xor.b32  	%r19334, %r19332, %r19333;
	add.s32 	%r19335, %r19334, %r19309;
	add.s32 	%r19336, %r19335, %r19330;
	add.s32 	%r19337, %r19336, %r19099;
	add.s32 	%r19338, %r19337, %r18763;
	shf.l.wrap.b32 	%r19339, %r19318, %r19318, 30;
	shf.l.wrap.b32 	%r19340, %r19338, %r19338, 5;
	xor.b32  	%r19341, %r19339, %r19329;
	and.b32  	%r19342, %r19328, %r19341;
	and.b32  	%r19343, %r19339, %r19329;
	xor.b32  	%r19344, %r19342, %r19343;
	add.s32 	%r19345, %r19344, %r19319;
	add.s32 	%r19346, %r19345, %r19340;
	add.s32 	%r19347, %r19346, %r19099;
	add.s32 	%r19348, %r19347, %r18767;
	shf.l.wrap.b32 	%r19349, %r19328, %r19328, 30;
	shf.l.wrap.b32 	%r19350, %r19348, %r19348, 5;
	xor.b32  	%r19351, %r19349, %r19339;
	and.b32  	%r19352, %r19338, %r19351;
	and.b32  	%r19353, %r19349, %r19339;
	xor.b32  	%r19354, %r19352, %r19353;
	add.s32 	%r19355, %r19354, %r19329;
	add.s32 	%r19356, %r19355, %r19350;
	add.s32 	%r19357, %r19356, %r19099;
	add.s32 	%r19358, %r19357, %r18771;
	shf.l.wrap.b32 	%r19359, %r19338, %r19338, 30;
	shf.l.wrap.b32 	%r19360, %r19358, %r19358, 5;
	xor.b32  	%r19361, %r19359, %r19349;
	and.b32  	%r19362, %r19348, %r19361;
	and.b32  	%r19363, %r19359, %r19349;
	xor.b32  	%r19364, %r19362, %r19363;
	add.s32 	%r19365, %r19364, %r19339;
	add.s32 	%r19366, %r19365, %r19360;
	add.s32 	%r19367, %r19366, %r19099;
	add.s32 	%r19368, %r19367, %r18775;
	shf.l.wrap.b32 	%r19369, %r19348, %r19348, 30;
	shf.l.wrap.b32 	%r19370, %r19368, %r19368, 5;
	xor.b32  	%r19371, %r19369, %r19359;
	and.b32  	%r19372, %r19358, %r19371;
	and.b32  	%r19373, %r19369, %r19359;
	xor.b32  	%r19374, %r19372, %r19373;
	add.s32 	%r19375, %r19374, %r19349;
	add.s32 	%r19376, %r19375, %r19370;
	add.s32 	%r19377, %r19376, %r19099;
	add.s32 	%r19378, %r19377, %r18779;
	shf.l.wrap.b32 	%r19379, %r19358, %r19358, 30;
	shf.l.wrap.b32 	%r19380, %r19378, %r19378, 5;
	xor.b32  	%r19381, %r19379, %r19369;
	and.b32  	%r19382, %r19368, %r19381;
	and.b32  	%r19383, %r19379, %r19369;
	xor.b32  	%r19384, %r19382, %r19383;
	add.s32 	%r19385, %r19384, %r19359;
	add.s32 	%r19386, %r19385, %r19380;
	add.s32 	%r19387, %r19386, %r19099;
	add.s32 	%r19388, %r19387, %r18783;
	shf.l.wrap.b32 	%r19389, %r19368, %r19368, 30;
	shf.l.wrap.b32 	%r19390, %r19388, %r19388, 5;
	xor.b32  	%r19391, %r19389, %r19379;
	and.b32  	%r19392, %r19378, %r19391;
	and.b32  	%r19393, %r19389, %r19379;
	xor.b32  	%r19394, %r19392, %r19393;
	add.s32 	%r19395, %r19394, %r19369;
	add.s32 	%r19396, %r19395, %r19390;
	add.s32 	%r19397, %r19396, %r19099;
	add.s32 	%r19398, %r19397, %r18787;
	shf.l.wrap.b32 	%r19399, %r19378, %r19378, 30;
	shf.l.wrap.b32 	%r19400, %r19398, %r19398, 5;
	xor.b32  	%r19401, %r19399, %r19389;
	and.b32  	%r19402, %r19388, %r19401;
	and.b32  	%r19403, %r19399, %r19389;
	xor.b32  	%r19404, %r19402, %r19403;
	add.s32 	%r19405, %r19404, %r19379;
	add.s32 	%r19406, %r19405, %r19400;
	add.s32 	%r19407, %r19406, %r19099;
	add.s32 	%r19408, %r19407, %r18791;
	shf.l.wrap.b32 	%r19409, %r19388, %r19388, 30;
	shf.l.wrap.b32 	%r19410, %r19408, %r19408, 5;
	xor.b32  	%r19411, %r19409, %r19399;
	and.b32  	%r19412, %r19398, %r19411;
	and.b32  	%r19413, %r19409, %r19399;
	xor.b32  	%r19414, %r19412, %r19413;
	add.s32 	%r19415, %r19414, %r19389;
	add.s32 	%r19416, %r19415, %r19410;
	add.s32 	%r19417, %r19416, %r19099;
	add.s32 	%r19418, %r19417, %r18795;
	shf.l.wrap.b32 	%r19419, %r19398, %r19398, 30;
	shf.l.wrap.b32 	%r19420, %r19418, %r19418, 5;
	xor.b32  	%r19421, %r19419, %r19409;
	and.b32  	%r19422, %r19408, %r19421;
	and.b32  	%r19423, %r19419, %r19409;
	xor.b32  	%r19424, %r19422, %r19423;
	add.s32 	%r19425, %r19424, %r19399;
	add.s32 	%r19426, %r19425, %r19420;
	add.s32 	%r19427, %r19426, %r19099;
	add.s32 	%r19428, %r19427, %r18799;
	shf.l.wrap.b32 	%r19429, %r19408, %r19408, 30;
	shf.l.wrap.b32 	%r19430, %r19428, %r19428, 5;
	xor.b32  	%r19431, %r19429, %r19419;
	and.b32  	%r19432, %r19418, %r19431;
	and.b32  	%r19433, %r19429, %r19419;
	xor.b32  	%r19434, %r19432, %r19433;
	add.s32 	%r19435, %r19434, %r19409;
	add.s32 	%r19436, %r19435, %r19430;
	add.s32 	%r19437, %r19436, %r19099;
	add.s32 	%r19438, %r19437, %r18803;
	shf.l.wrap.b32 	%r19439, %r19418, %r19418, 30;
	shf.l.wrap.b32 	%r19440, %r19438, %r19438, 5;
	xor.b32  	%r19441, %r19439, %r19429;
	and.b32  	%r19442, %r19428, %r19441;
	and.b32  	%r19443, %r19439, %r19429;
	xor.b32  	%r19444, %r19442, %r19443;
	add.s32 	%r19445, %r19444, %r19419;
	add.s32 	%r19446, %r19445, %r19440;
	add.s32 	%r19447, %r19446, %r19099;
	add.s32 	%r19448, %r19447, %r18807;
	shf.l.wrap.b32 	%r19449, %r19428, %r19428, 30;
	shf.l.wrap.b32 	%r19450, %r19448, %r19448, 5;
	xor.b32  	%r19451, %r19449, %r19439;
	and.b32  	%r19452, %r19438, %r19451;
	and.b32  	%r19453, %r19449, %r19439;
	xor.b32  	%r19454, %r19452, %r19453;
	add.s32 	%r19455, %r19454, %r19429;
	add.s32 	%r19456, %r19455, %r19450;
	add.s32 	%r19457, %r19456, %r19099;
	add.s32 	%r19458, %r19457, %r18811;
	shf.l.wrap.b32 	%r19459, %r19438, %r19438, 30;
	ld.local.u32 	%r19460, [%rd1+112];
	shf.l.wrap.b32 	%r19461, %r19458, %r19458, 5;
	xor.b32  	%r19462, %r19459, %r19449;
	xor.b32  	%r19463, %r19462, %r19448;
	add.s32 	%r19464, %r19463, %r19439;
	add.s32 	%r19465, %r19464, %r19461;
	add.s32 	%r19466, %r19465, %r19460;
	add.s32 	%r19467, %r19466, %r18815;
	shf.l.wrap.b32 	%r19468, %r19448, %r19448, 30;
	shf.l.wrap.b32 	%r19469, %r19467, %r19467, 5;
	xor.b32  	%r19470, %r19468, %r19459;
	xor.b32  	%r19471, %r19470, %r19458;
	add.s32 	%r19472, %r19471, %r19449;
	add.s32 	%r19473, %r19472, %r19469;
	add.s32 	%r19474, %r19473, %r19460;
	add.s32 	%r19475, %r19474, %r18819;
	shf.l.wrap.b32 	%r19476, %r19458, %r19458, 30;
	shf.l.wrap.b32 	%r19477, %r19475, %r19475, 5;
	xor.b32  	%r19478, %r19476, %r19468;
	xor.b32  	%r19479, %r19478, %r19467;
	add.s32 	%r19480, %r19479, %r19459;
	add.s32 	%r19481, %r19480, %r19477;
	add.s32 	%r19482, %r19481, %r19460;
	add.s32 	%r19483, %r19482, %r18823;
	shf.l.wrap.b32 	%r19484, %r19467, %r19467, 30;
	shf.l.wrap.b32 	%r19485, %r19483, %r19483, 5;
	xor.b32  	%r19486, %r19484, %r19476;
	xor.b32  	%r19487, %r19486, %r19475;
	add.s32 	%r19488, %r19487, %r19468;
	add.s32 	%r19489, %r19488, %r19485;
	add.s32 	%r19490, %r19489, %r19460;
	add.s32 	%r19491, %r19490, %r18827;
	shf.l.wrap.b32 	%r19492, %r19475, %r19475, 30;
	shf.l.wrap.b32 	%r19493, %r19491, %r19491, 5;
	xor.b32  	%r19494, %r19492, %r19484;
	xor.b32  	%r19495, %r19494, %r19483;
	add.s32 	%r19496, %r19495, %r19476;
	add.s32 	%r19497, %r19496, %r19493;
	add.s32 	%r19498, %r19497, %r19460;
	add.s32 	%r19499, %r19498, %r18831;
	shf.l.wrap.b32 	%r19500, %r19483, %r19483, 30;
	shf.l.wrap.b32 	%r19501, %r19499, %r19499, 5;
	xor.b32  	%r19502, %r19500, %r19492;
	xor.b32  	%r19503, %r19502, %r19491;
	add.s32 	%r19504, %r19503, %r19484;
	add.s32 	%r19505, %r19504, %r19501;
	add.s32 	%r19506, %r19505, %r19460;
	add.s32 	%r19507, %r19506, %r18835;
	shf.l.wrap.b32 	%r19508, %r19491, %r19491, 30;
	shf.l.wrap.b32 	%r19509, %r19507, %r19507, 5;
	xor.b32  	%r19510, %r19508, %r19500;
	xor.b32  	%r19511, %r19510, %r19499;
	add.s32 	%r19512, %r19511, %r19492;
	add.s32 	%r19513, %r19512, %r19509;
	add.s32 	%r19514, %r19513, %r19460;
	add.s32 	%r19515, %r19514, %r18839;
	shf.l.wrap.b32 	%r19516, %r19499, %r19499, 30;
	shf.l.wrap.b32 	%r19517, %r19515, %r19515, 5;
	xor.b32  	%r19518, %r19516, %r19508;
	xor.b32  	%r19519, %r19518, %r19507;
	add.s32 	%r19520, %r19519, %r19500;
	add.s32 	%r19521, %r19520, %r19517;
	add.s32 	%r19522, %r19521, %r19460;
	add.s32 	%r19523, %r19522, %r18843;
	shf.l.wrap.b32 	%r19524, %r19507, %r19507, 30;
	shf.l.wrap.b32 	%r19525, %r19523, %r19523, 5;
	xor.b32  	%r19526, %r19524, %r19516;
	xor.b32  	%r19527, %r19526, %r19515;
	add.s32 	%r19528, %r19527, %r19508;
	add.s32 	%r19529, %r19528, %r19525;
	add.s32 	%r19530, %r19529, %r19460;
	add.s32 	%r19531, %r19530, %r18847;
	shf.l.wrap.b32 	%r19532, %r19515, %r19515, 30;
	shf.l.wrap.b32 	%r19533, %r19531, %r19531, 5;
	xor.b32  	%r19534, %r19532, %r19524;
	xor.b32  	%r19535, %r19534, %r19523;
	add.s32 	%r19536, %r19535, %r19516;
	add.s32 	%r19537, %r19536, %r19533;
	add.s32 	%r19538, %r19537, %r19460;
	add.s32 	%r19539, %r19538, %r18851;
	shf.l.wrap.b32 	%r19540, %r19523, %r19523, 30;
	shf.l.wrap.b32 	%r19541, %r19539, %r19539, 5;
	xor.b32  	%r19542, %r19540, %r19532;
	xor.b32  	%r19543, %r19542, %r19531;
	add.s32 	%r19544, %r19543, %r19524;
	add.s32 	%r19545, %r19544, %r19541;
	add.s32 	%r19546, %r19545, %r19460;
	add.s32 	%r19547, %r19546, %r18855;
	shf.l.wrap.b32 	%r19548, %r19531, %r19531, 30;
	shf.l.wrap.b32 	%r19549, %r19547, %r19547, 5;
	xor.b32  	%r19550, %r19548, %r19540;
	xor.b32  	%r19551, %r19550, %r19539;
	add.s32 	%r19552, %r19551, %r19532;
	add.s32 	%r19553, %r19552, %r19549;
	add.s32 	%r19554, %r19553, %r19460;
	add.s32 	%r19555, %r19554, %r18859;
	shf.l.wrap.b32 	%r19556, %r19539, %r19539, 30;
	shf.l.wrap.b32 	%r19557, %r19555, %r19555, 5;
	xor.b32  	%r19558, %r19556, %r19548;
	xor.b32  	%r19559, %r19558, %r19547;
	add.s32 	%r19560, %r19559, %r19540;
	add.s32 	%r19561, %r19560, %r19557;
	add.s32 	%r19562, %r19561, %r19460;
	add.s32 	%r19563, %r19562, %r18863;
	shf.l.wrap.b32 	%r19564, %r19547, %r19547, 30;
	shf.l.wrap.b32 	%r19565, %r19563, %r19563, 5;
	xor.b32  	%r19566, %r19564, %r19556;
	xor.b32  	%r19567, %r19566, %r19555;
	add.s32 	%r19568, %r19567, %r19548;
	add.s32 	%r19569, %r19568, %r19565;
	add.s32 	%r19570, %r19569, %r19460;
	add.s32 	%r19571, %r19570, %r18867;
	shf.l.wrap.b32 	%r19572, %r19555, %r19555, 30;
	shf.l.wrap.b32 	%r19573, %r19571, %r19571, 5;
	xor.b32  	%r19574, %r19572, %r19564;
	xor.b32  	%r19575, %r19574, %r19563;
	add.s32 	%r19576, %r19575, %r19556;
	add.s32 	%r19577, %r19576, %r19573;
	add.s32 	%r19578, %r19577, %r19460;
	add.s32 	%r19579, %r19578, %r18871;
	shf.l.wrap.b32 	%r19580, %r19563, %r19563, 30;
	shf.l.wrap.b32 	%r19581, %r19579, %r19579, 5;
	xor.b32  	%r19582, %r19580, %r19572;
	xor.b32  	%r19583, %r19582, %r19571;
	add.s32 	%r19584, %r19583, %r19564;
	add.s32 	%r19585, %r19584, %r19581;
	add.s32 	%r19586, %r19585, %r19460;
	add.s32 	%r19587, %r19586, %r18875;
	shf.l.wrap.b32 	%r19588, %r19571, %r19571, 30;
	shf.l.wrap.b32 	%r19589, %r19587, %r19587, 5;
	xor.b32  	%r19590, %r19588, %r19580;
	xor.b32  	%r19591, %r19590, %r19579;
	add.s32 	%r19592, %r19591, %r19572;
	add.s32 	%r19593, %r19592, %r19589;
	add.s32 	%r19594, %r19593, %r19460;
	add.s32 	%r19595, %r19594, %r18879;
	shf.l.wrap.b32 	%r19596, %r19579, %r19579, 30;
	shf.l.wrap.b32 	%r19597, %r19595, %r19595, 5;
	xor.b32  	%r19598, %r19596, %r19588;
	xor.b32  	%r19599, %r19598, %r19587;
	add.s32 	%r19600, %r19599, %r19580;
	add.s32 	%r19601, %r19600, %r19597;
	add.s32 	%r19602, %r19601, %r19460;
	add.s32 	%r19603, %r19602, %r18883;
	shf.l.wrap.b32 	%r19604, %r19587, %r19587, 30;
	shf.l.wrap.b32 	%r19605, %r19603, %r19603, 5;
	xor.b32  	%r19606, %r19604, %r19596;
	xor.b32  	%r19607, %r19606, %r19595;
	add.s32 	%r19608, %r19607, %r19588;
	add.s32 	%r19609, %r19608, %r19605;
	add.s32 	%r19610, %r19609, %r19460;
	add.s32 	%r19611, %r19610, %r18887;
	shf.l.wrap.b32 	%r19612, %r19595, %r19595, 30;
	shf.l.wrap.b32 	%r19613, %r19611, %r19611, 5;
	xor.b32  	%r19614, %r19612, %r19604;
	xor.b32  	%r19615, %r19614, %r19603;
	add.s32 	%r19616, %r19615, %r19596;
	add.s32 	%r19617, %r19616, %r19613;
	add.s32 	%r19618, %r19617, %r19460;
	add.s32 	%r19619, %r19618, %r18891;
	shf.l.wrap.b32 	%r19620, %r19603, %r19603, 30;
	add.s32 	%r19621, %r18896, %r19619;
	add.s32 	%r19622, %r18897, %r19611;
	st.local.v2.u32 	[%rd1+80], {%r19621, %r19622};
	add.s32 	%r19623, %r18894, %r19620;
	add.s32 	%r19624, %r18895, %r19612;
	st.local.v2.u32 	[%rd1+88], {%r19623, %r19624};
	add.s32 	%r19625, %r18892, %r19604;
	st.local.u32 	[%rd1+96], %r19625;
	ld.local.u64 	%rd572, [%rd1+72];
	add.s64 	%rd573, %rd572, 512;
	st.local.u64 	[%rd1+72], %rd573;
	mov.b32 	%r22083, 0;
	st.local.u32 	[%rd1+64], %r22083;
$L__BB0_472:
	add.s64 	%rd668, %rd668, 1;
	setp.ne.s64 	%p262, %rd668, 84;
	@%p262 bra 	$L__BB0_470;
	setp.gt.u32 	%p263, %r22083, 55;
	@%p263 bra 	$L__BB0_487;
	cvt.u64.u32 	%rd634, %r22083;
	add.s64 	%rd635, %rd1, %rd634;
	mov.b16 	%rs1123, 128;
	st.local.u8 	[%rd635], %rs1123;
	setp.eq.s32 	%p273, %r22083, 55;
	@%p273 bra 	$L__BB0_502;
	sub.s32 	%r203, 55, %r22083;
	and.b32  	%r204, %r203, 15;
	setp.gt.u32 	%p274, %r22083, 39;
	@%p274 bra 	$L__BB0_478;
	cvt.u16.u32 	%rs1124, %r203;
	shr.u16 	%rs1125, %rs1124, 4;
	and.b16  	%rs1126, %rs1125, 3;
	mul.wide.u16 	%r20836, %rs1126, 16;
	neg.s32 	%r22084, %r20836;
	add.s64 	%rd669, %rd635, 8;
$L__BB0_477:
	.pragma "nounroll";
	mov.b16 	%rs1127, 0;
	st.local.u8 	[%rd669+-7], %rs1127;
	st.local.u8 	[%rd669+-6], %rs1127;
	st.local.u8 	[%rd669+-5], %rs1127;
	st.local.u8 	[%rd669+-4], %rs1127;
	st.local.u8 	[%rd669+-3], %rs1127;
	st.local.u8 	[%rd669+-2], %rs1127;
	st.local.u8 	[%rd669+-1], %rs1127;
	st.local.u8 	[%rd669], %rs1127;
	st.local.u8 	[%rd669+1], %rs1127;
	st.local.u8 	[%rd669+2], %rs1127;
	st.local.u8 	[%rd669+3], %rs1127;
	st.local.u8 	[%rd669+4], %rs1127;
	st.local.u8 	[%rd669+5], %rs1127;
	st.local.u8 	[%rd669+6], %rs1127;
	st.local.u8 	[%rd669+7], %rs1127;
	add.s32 	%r22083, %r22083, 16;
	st.local.u8 	[%rd669+8], %rs1127;
	add.s32 	%r22084, %r22084, 16;
	add.s64 	%rd669, %rd669, 16;
	setp.eq.s32 	%p275, %r22084, 0;
	@%p275 bra 	$L__BB0_478;
	bra.uni 	$L__BB0_477;
$L__BB0_478:
	setp.eq.s32 	%p276, %r204, 0;
	@%p276 bra 	$L__BB0_502;
	and.b32  	%r233, %r203, 7;
	setp.lt.u32 	%p277, %r204, 8;
	@%p277 bra 	$L__BB0_481;
	cvt.u64.u32 	%rd638, %r22083;
	add.s64 	%rd639, %rd1, %rd638;
	mov.b16 	%rs1128, 0;
	st.local.u8 	[%rd639+1], %rs1128;
	st.local.u8 	[%rd639+2], %rs1128;
	st.local.u8 	[%rd639+3], %rs1128;
	st.local.u8 	[%rd639+4], %rs1128;
	st.local.u8 	[%rd639+5], %rs1128;
	st.local.u8 	[%rd639+6], %rs1128;
	st.local.u8 	[%rd639+7], %rs1128;
	add.s32 	%r22083, %r22083, 8;
	st.local.u8 	[%rd639+8], %rs1128;
$L__BB0_481:
	setp.eq.s32 	%p278, %r233, 0;
	@%p278 bra 	$L__BB0_502;
	and.b32  	%r236, %r203, 3;
	setp.lt.u32 	%p279, %r233, 4;
	@%p279 bra 	$L__BB0_484;
	cvt.u64.u32 	%rd640, %r22083;
	add.s64 	%rd641, %rd1, %rd640;
	mov.b16 	%rs1129, 0;
	st.local.u8 	[%rd641+1], %rs1129;
	st.local.u8 	[%rd641+2], %rs1129;
	st.local.u8 	[%rd641+3], %rs1129;
	add.s32 	%r22083, %r22083, 4;
	st.local.u8 	[%rd641+4], %rs1129;
$L__BB0_484:
	setp.eq.s32 	%p280, %r236, 0;
	@%p280 bra 	$L__BB0_502;
	cvt.u64.u32 	%rd642, %r22083;
	add.s64 	%rd643, %rd642, %rd1;
	add.s64 	%rd670, %rd643, 1;
	neg.s32 	%r22096, %r236;
$L__BB0_486:
	.pragma "nounroll";
	mov.b16 	%rs1130, 0;
	st.local.u8 	[%rd670], %rs1130;
	add.s64 	%rd670, %rd670, 1;
	add.s32 	%r22096, %r22096, 1;
	setp.ne.s32 	%p281, %r22096, 0;
	@%p281 bra 	$L__BB0_486;
	bra.uni 	$L__BB0_502;
$L__BB0_487:
	cvt.u64.u32 	%rd574, %r22083;
	add.s64 	%rd575, %rd1, %rd574;
	mov.b16 	%rs1086, 128;
	st.local.u8 	[%rd575], %rs1086;
	add.s32 	%r22089, %r22083, 1;
	setp.gt.u32 	%p264, %r22089, 63;
	@%p264 bra 	$L__BB0_501;
	sub.s32 	%r211, 63, %r22083;
	and.b32  	%r212, %r211, 15;
	add.s32 	%r19626, %r22083, -48;
	setp.lt.u32 	%p265, %r19626, 15;
	@%p265 bra 	$L__BB0_492;
	add.s32 	%r22087, %r22083, 8;
	and.b32  	%r19627, %r211, -16;
	neg.s32 	%r22086, %r19627;
$L__BB0_490:
	.pragma "nounroll";
	add.s32 	%r19628, %r22087, -7;
	cvt.u64.u32 	%rd576, %r19628;
	add.s64 	%rd577, %rd1, %rd576;
	mov.b16 	%rs1087, 0;
	st.local.u8 	[%rd577], %rs1087;
	add.s32 	%r19629, %r22087, -6;
	cvt.u64.u32 	%rd578, %r19629;
	add.s64 	%rd579, %rd1, %rd578;
	st.local.u8 	[%rd579], %rs1087;
	add.s32 	%r19630, %r22087, -5;
	cvt.u64.u32 	%rd580, %r19630;
	add.s64 	%rd581, %rd1, %rd580;
	st.local.u8 	[%rd581], %rs1087;
	add.s32 	%r19631, %r22087, -4;
	cvt.u64.u32 	%rd582, %r19631;
	add.s64 	%rd583, %rd1, %rd582;
	st.local.u8 	[%rd583], %rs1087;
	add.s32 	%r19632, %r22087, -3;
	cvt.u64.u32 	%rd584, %r19632;
	add.s64 	%rd585, %rd1, %rd584;
	st.local.u8 	[%rd585], %rs1087;
	add.s32 	%r19633, %r22087, -2;
	cvt.u64.u32 	%rd586, %r19633;
	add.s64 	%rd587, %rd1, %rd586;
	st.local.u8 	[%rd587], %rs1087;
	add.s32 	%r19634, %r22087, -1;
	cvt.u64.u32 	%rd588, %r19634;
	add.s64 	%rd589, %rd1, %rd588;
	st.local.u8 	[%rd589], %rs1087;
	add.s32 	%r19635, %r22087, 8;
	cvt.u64.u32 	%rd590, %r22087;
	add.s64 	%rd591, %rd1, %rd590;
	st.local.u8 	[%rd591], %rs1087;
	add.s32 	%r19636, %r22087, 1;
	cvt.u64.u32 	%rd592, %r19636;
	add.s64 	%rd593, %rd1, %rd592;
	st.local.u8 	[%rd593], %rs1087;
	add.s32 	%r19637, %r22087, 2;
	cvt.u64.u32 	%rd594, %r19637;
	add.s64 	%rd595, %rd1, %rd594;
	st.local.u8 	[%rd595], %rs1087;
	add.s32 	%r19638, %r22087, 3;
	cvt.u64.u32 	%rd596, %r19638;
	add.s64 	%rd597, %rd1, %rd596;
	st.local.u8 	[%rd597], %rs1087;
	add.s32 	%r19639, %r22087, 4;
	cvt.u64.u32 	%rd598, %r19639;
	add.s64 	%rd599, %rd1, %rd598;
	st.local.u8 	[%rd599], %rs1087;
	add.s32 	%r19640, %r22087, 5;
	cvt.u64.u32 	%rd600, %r19640;
	add.s64 	%rd601, %rd1, %rd600;
	st.local.u8 	[%rd601], %rs1087;
	add.s32 	%r19641, %r22087, 6;
	cvt.u64.u32 	%rd602, %r19641;
	add.s64 	%rd603, %rd1, %rd602;
	st.local.u8 	[%rd603], %rs1087;
	add.s32 	%r19642, %r22087, 7;
	cvt.u64.u32 	%rd604, %r19642;
	add.s64 	%rd605, %rd1, %rd604;
	st.local.u8 	[%rd605], %rs1087;
	cvt.u64.u32 	%rd606, %r19635;
	add.s64 	%rd607, %rd1, %rd606;
	st.local.u8 	[%rd607], %rs1087;
	add.s32 	%r22087, %r22087, 16;
	add.s32 	%r22086, %r22086, 16;
	setp.ne.s32 	%p266, %r22086, 0;
	@%p266 bra 	$L__BB0_490;
	add.s32 	%r22089, %r22087, -7;
$L__BB0_492:
	setp.eq.s32 	%p267, %r212, 0;
	@%p267 bra 	$L__BB0_501;
	and.b32  	%r221, %r211, 7;
	setp.lt.u32 	%p268, %r212, 8;
	@%p268 bra 	$L__BB0_495;
	cvt.u64.u32 	%rd608, %r22089;
	add.s64 	%rd609, %rd1, %rd608;
	mov.b16 	%rs1088, 0;
	st.local.u8 	[%rd609], %rs1088;
	add.s32 	%r19643, %r22089, 1;
	cvt.u64.u32 	%rd610, %r19643;
	add.s64 	%rd611, %rd1, %rd610;
	st.local.u8 	[%rd611], %rs1088;
	add.s32 	%r19644, %r22089, 2;
	cvt.u64.u32 	%rd612, %r19644;
	add.s64 	%rd613, %rd1, %rd612;
	st.local.u8 	[%rd613], %rs1088;
	add.s32 	%r19645, %r22089, 3;
	cvt.u64.u32 	%rd614, %r19645;
	add.s64 	%rd615, %rd1, %rd614;
	st.local.u8 	[%rd615], %rs1088;
	add.s32 	%r19646, %r22089, 4;
	cvt.u64.u32 	%rd616, %r19646;
	add.s64 	%rd617, %rd1, %rd616;
	st.local.u8 	[%rd617], %rs1088;
	add.s32 	%r19647, %r22089, 5;
	cvt.u64.u32 	%rd618, %r19647;
	add.s64 	%rd619, %rd1, %rd618;
	st.local.u8 	[%rd619], %rs1088;
	add.s32 	%r19648, %r22089, 6;
	cvt.u64.u32 	%rd620, %r19648;
	add.s64 	%rd621, %rd1, %rd620;
	st.local.u8 	[%rd621], %rs1088;
	add.s32 	%r19649, %r22089, 7;
	cvt.u64.u32 	%rd622, %r19649;
	add.s64 	%rd623, %rd1, %rd622;
	st.local.u8 	[%rd623], %rs1088;
	add.s32 	%r22089, %r22089, 8;
$L__BB0_495:
	setp.eq.s32 	%p269, %r221, 0;
	@%p269 bra 	$L__BB0_501;
	and.b32  	%r224, %r211, 3;
	setp.lt.u32 	%p270, %r221, 4;
	@%p270 bra 	$L__BB0_498;
	cvt.u64.u32 	%rd624, %r22089;
	add.s64 	%rd625, %rd1, %rd624;
	mov.b16 	%rs1089, 0;
	st.local.u8 	[%rd625], %rs1089;
	add.s32 	%r19650, %r22089, 1;
	cvt.u64.u32 	%rd626, %r19650;
	add.s64 	%rd627, %rd1, %rd626;
	st.local.u8 	[%rd627], %rs1089;
	add.s32 	%r19651, %r22089, 2;
	cvt.u64.u32 	%rd628, %r19651;
	add.s64 	%rd629, %rd1, %rd628;
	st.local.u8 	[%rd629], %rs1089;
	add.s32 	%r19652, %r22089, 3;
	cvt.u64.u32 	%rd630, %r19652;
	add.s64 	%rd631, %rd1, %rd630;
	st.local.u8 	[%rd631], %rs1089;
	add.s32 	%r22089, %r22089, 4;
$L__BB0_498:
	setp.eq.s32 	%p271, %r224, 0;
	@%p271 bra 	$L__BB0_501;
	neg.s32 	%r22091, %r224;
$L__BB0_500:
	.pragma "nounroll";
	cvt.u64.u32 	%rd632, %r22089;
	add.s64 	%rd633, %rd1, %rd632;
	mov.b16 	%rs1090, 0;
	st.local.u8 	[%rd633], %rs1090;
	add.s32 	%r22089, %r22089, 1;
	add.s32 	%r22091, %r22091, 1;
	setp.ne.s32 	%p272, %r22091, 0;
	@%p272 bra 	$L__BB0_500;
$L__BB0_501:
	ld.local.v2.b32 	{%r19653, %r19654}, [%rd1];
	bfe.u32 	%r19655, %r19654, 16, 8;
	cvt.u16.u32 	%rs1091, %r19655;
	bfe.u32 	%r19656, %r19654, 8, 8;
	bfe.u32 	%r19657, %r19654, 0, 8;
	bfe.u32 	%r19658, %r19653, 16, 8;
	cvt.u16.u32 	%rs1092, %r19658;
	bfe.u32 	%r19659, %r19653, 8, 8;
	bfe.u32 	%r19660, %r19653, 0, 8;
	shl.b32 	%r19661, %r19660, 24;
	shl.b32 	%r19662, %r19659, 16;
	and.b32  	%r19663, %r19662, 16711680;
	or.b32  	%r19664, %r19663, %r19661;
	and.b16  	%rs1093, %rs1092, 255;
	mul.wide.u16 	%r19665, %rs1093, 256;
	or.b32  	%r19666, %r19664, %r19665;
	bfe.u32 	%r19667, %r19653, 24, 8;
	or.b32  	%r19668, %r19666, %r19667;
	shl.b32 	%r19669, %r19657, 24;
	shl.b32 	%r19670, %r19656, 16;
	and.b32  	%r19671, %r19670, 16711680;
	or.b32  	%r19672, %r19671, %r19669;
	and.b16  	%rs1094, %rs1091, 255;
	mul.wide.u16 	%r19673, %rs1094, 256;
	or.b32  	%r19674, %r19672, %r19673;
	bfe.u32 	%r19675, %r19654, 24, 8;
	or.b32  	%r19676, %r19674, %r19675;
	ld.local.v2.b32 	{%r19677, %r19678}, [%rd1+8];
	bfe.u32 	%r19679, %r19678, 16, 8;
	cvt.u16.u32 	%rs1095, %r19679;
	bfe.u32 	%r19680, %r19678, 8, 8;
	bfe.u32 	%r19681, %r19678, 0, 8;
	bfe.u32 	%r19682, %r19677, 16, 8;
	cvt.u16.u32 	%rs1096, %r19682;
	bfe.u32 	%r19683, %r19677, 8, 8;
	bfe.u32 	%r19684, %r19677, 0, 8;
	shl.b32 	%r19685, %r19684, 24;
	shl.b32 	%r19686, %r19683, 16;
	and.b32  	%r19687, %r19686, 16711680;
	or.b32  	%r19688, %r19687, %r19685;
	and.b16  	%rs1097, %rs1096, 255;
	mul.wide.u16 	%r19689, %rs1097, 256;
	or.b32  	%r19690, %r19688, %r19689;
	bfe.u32 	%r19691, %r19677, 24, 8;
	or.b32  	%r19692, %r19690, %r19691;
	shl.b32 	%r19693, %r19681, 24;
	shl.b32 	%r19694, %r19680, 16;
	and.b32  	%r19695, %r19694, 16711680;
	or.b32  	%r19696, %r19695, %r19693;
	and.b16  	%rs1098, %rs1095, 255;
	mul.wide.u16 	%r19697, %rs1098, 256;
	or.b32  	%r19698, %r19696, %r19697;
	bfe.u32 	%r19699, %r19678, 24, 8;
	or.b32  	%r19700, %r19698, %r19699;
	ld.local.v2.b32 	{%r19701, %r19702}, [%rd1+16];
	bfe.u32 	%r19703, %r19702, 16, 8;
	cvt.u16.u32 	%rs1099, %r19703;
	bfe.u32 	%r19704, %r19702, 8, 8;
	bfe.u32 	%r19705, %r19702, 0, 8;
	bfe.u32 	%r19706, %r19701, 16, 8;
	cvt.u16.u32 	%rs1100, %r19706;
	bfe.u32 	%r19707, %r19701, 8, 8;
	bfe.u32 	%r19708, %r19701, 0, 8;
	shl.b32 	%r19709, %r19708, 24;
	shl.b32 	%r19710, %r19707, 16;
	and.b32  	%r19711, %r19710, 16711680;
	or.b32  	%r19712, %r19711, %r19709;
	and.b16  	%rs1101, %rs1100, 255;
	mul.wide.u16 	%r19713, %rs1101, 256;
	or.b32  	%r19714, %r19712, %r19713;
	bfe.u32 	%r19715, %r19701, 24, 8;
	or.b32  	%r19716, %r19714, %r19715;
	shl.b32 	%r19717, %r19705, 24;
	shl.b32 	%r19718, %r19704, 16;
	and.b32  	%r19719, %r19718, 16711680;
	or.b32  	%r19720, %r19719, %r19717;
	and.b16  	%rs1102, %rs1099, 255;
	mul.wide.u16 	%r19721, %rs1102, 256;
	or.b32  	%r19722, %r19720, %r19721;
	bfe.u32 	%r19723, %r19702, 24, 8;
	or.b32  	%r19724, %r19722, %r19723;
	ld.local.v2.b32 	{%r19725, %r19726}, [%rd1+24];
	bfe.u32 	%r19727, %r19726, 16, 8;
	cvt.u16.u32 	%rs1103, %r19727;
	bfe.u32 	%r19728, %r19726, 8, 8;
	bfe.u32 	%r19729, %r19726, 0, 8;
	bfe.u32 	%r19730, %r19725, 16, 8;
	cvt.u16.u32 	%rs1104, %r19730;
	bfe.u32 	%r19731, %r19725, 8, 8;
	bfe.u32 	%r19732, %r19725, 0, 8;
	shl.b32 	%r19733, %r19732, 24;
	shl.b32 	%r19734, %r19731, 16;
	and.b32  	%r19735, %r19734, 16711680;
	or.b32  	%r19736, %r19735, %r19733;
	and.b16  	%rs1105, %rs1104, 255;
	mul.wide.u16 	%r19737, %rs1105, 256;
	or.b32  	%r19738, %r19736, %r19737;
	bfe.u32 	%r19739, %r19725, 24, 8;
	or.b32  	%r19740, %r19738, %r19739;
	shl.b32 	%r19741, %r19729, 24;
	shl.b32 	%r19742, %r19728, 16;
	and.b32  	%r19743, %r19742, 16711680;
	or.b32  	%r19744, %r19743, %r19741;
	and.b16  	%rs1106, %rs1103, 255;
	mul.wide.u16 	%r19745, %rs1106, 256;
	or.b32  	%r19746, %r19744, %r19745;
	bfe.u32 	%r19747, %r19726, 24, 8;
	or.b32  	%r19748, %r19746, %r19747;
	ld.local.v2.b32 	{%r19749, %r19750}, [%rd1+32];
	bfe.u32 	%r19751, %r19750, 16, 8;
	cvt.u16.u32 	%rs1107, %r19751;
	bfe.u32 	%r19752, %r19750, 8, 8;
	bfe.u32 	%r19753, %r19750, 0, 8;
	bfe.u32 	%r19754, %r19749, 16, 8;
	cvt.u16.u32 	%rs1108, %r19754;
	bfe.u32 	%r19755, %r19749, 8, 8;
	bfe.u32 	%r19756, %r19749, 0, 8;
	shl.b32 	%r19757, %r19756, 24;
	shl.b32 	%r19758, %r19755, 16;
	and.b32  	%r19759, %r19758, 16711680;
	or.b32  	%r19760, %r19759, %r19757;
	and.b16  	%rs1109, %rs1108, 255;
	mul.wide.u16 	%r19761, %rs1109, 256;
	or.b32  	%r19762, %r19760, %r19761;
	bfe.u32 	%r19763, %r19749, 24, 8;
	or.b32  	%r19764, %r19762, %r19763;
	shl.b32 	%r19765, %r19753, 24;
	shl.b32 	%r19766, %r19752, 16;
	and.b32  	%r19767, %r19766, 16711680;
	or.b32  	%r19768, %r19767, %r19765;
	and.b16  	%rs1110, %rs1107, 255;
	mul.wide.u16 	%r19769, %rs1110, 256;
	or.b32  	%r19770, %r19768, %r19769;
	bfe.u32 	%r19771, %r19750, 24, 8;
	or.b32  	%r19772, %r19770, %r19771;
	ld.local.v2.b32 	{%r19773, %r19774}, [%rd1+40];
	bfe.u32 	%r19775, %r19774, 16, 8;
	cvt.u16.u32 	%rs1111, %r19775;
	bfe.u32 	%r19776, %r19774, 8, 8;
	bfe.u32 	%r19777, %r19774, 0, 8;
	bfe.u32 	%r19778, %r19773, 16, 8;
	cvt.u16.u32 	%rs1112, %r19778;
	bfe.u32 	%r19779, %r19773, 8, 8;
	bfe.u32 	%r19780, %r19773, 0, 8;
	shl.b32 	%r19781, %r19780, 24;
	shl.b32 	%r19782, %r19779, 16;
	and.b32  	%r19783, %r19782, 16711680;
	or.b32  	%r19784, %r19783, %r19781;
	and.b16  	%rs1113, %rs1112, 255;
	mul.wide.u16 	%r19785, %rs1113, 256;
	or.b32  	%r19786, %r19784, %r19785;
	bfe.u32 	%r19787, %r19773, 24, 8;
	or.b32  	%r19788, %r19786, %r19787;
	shl.b32 	%r19789, %r19777, 24;
	shl.b32 	%r19790, %r19776, 16;
	and.b32  	%r19791, %r19790, 16711680;
	or.b32  	%r19792, %r19791, %r19789;
	and.b16  	%rs1114, %rs1111, 255;
	mul.wide.u16 	%r19793, %rs1114, 256;
	or.b32  	%r19794, %r19792, %r19793;
	bfe.u32 	%r19795, %r19774, 24, 8;
	or.b32  	%r19796, %r19794, %r19795;
	ld.local.v2.b32 	{%r19797, %r19798}, [%rd1+48];
	bfe.u32 	%r19799, %r19798, 16, 8;
	cvt.u16.u32 	%rs1115, %r19799;
	bfe.u32 	%r19800, %r19798, 8, 8;
	bfe.u32 	%r19801, %r19798, 0, 8;
	bfe.u32 	%r19802, %r19797, 16, 8;
	cvt.u16.u32 	%rs1116, %r19802;
	bfe.u32 	%r19803, %r19797, 8, 8;
	bfe.u32 	%r19804, %r19797, 0, 8;
	shl.b32 	%r19805, %r19804, 24;
	shl.b32 	%r19806, %r19803, 16;
	and.b32  	%r19807, %r19806, 16711680;
	or.b32  	%r19808, %r19807, %r19805;
	and.b16  	%rs1117, %rs1116, 255;
	mul.wide.u16 	%r19809, %rs1117, 256;
	or.b32  	%r19810, %r19808, %r19809;
	bfe.u32 	%r19811, %r19797, 24, 8;
	or.b32  	%r19812, %r19810, %r19811;
	shl.b32 	%r19813, %r19801, 24;
	shl.b32 	%r19814, %r19800, 16;
	and.b32  	%r19815, %r19814, 16711680;
	or.b32  	%r19816, %r19815, %r19813;
	and.b16  	%rs1118, %rs1115, 255;
	mul.wide.u16 	%r19817, %rs1118, 256;
	or.b32  	%r19818, %r19816, %r19817;
	bfe.u32 	%r19819, %r19798, 24, 8;
	or.b32  	%r19820, %r19818, %r19819;
	ld.local.v2.b32 	{%r19821, %r19822}, [%rd1+56];
	bfe.u32 	%r19823, %r19822, 16, 8;
	cvt.u16.u32 	%rs1119, %r19823;
	bfe.u32 	%r19824, %r19822, 8, 8;
	bfe.u32 	%r19825, %r19822, 0, 8;
	bfe.u32 	%r19826, %r19821, 16, 8;
	cvt.u16.u32 	%rs1120, %r19826;
	bfe.u32 	%r19827, %r19821, 8, 8;
	bfe.u32 	%r19828, %r19821, 0, 8;
	shl.b32 	%r19829, %r19828, 24;
	shl.b32 	%r19830, %r19827, 16;
	and.b32  	%r19831, %r19830, 16711680;
	or.b32  	%r19832, %r19831, %r19829;
	and.b16  	%rs1121, %rs1120, 255;
	mul.wide.u16 	%r19833, %rs1121, 256;
	or.b32  	%r19834, %r19832, %r19833;
	bfe.u32 	%r19835, %r19821, 24, 8;
	or.b32  	%r19836, %r19834, %r19835;
	shl.b32 	%r19837, %r19825, 24;
	shl.b32 	%r19838, %r19824, 16;
	and.b32  	%r19839, %r19838, 16711680;
	or.b32  	%r19840, %r19839, %r19837;
	and.b16  	%rs1122, %rs1119, 255;
	mul.wide.u16 	%r19841, %rs1122, 256;
	or.b32  	%r19842, %r19840, %r19841;
	bfe.u32 	%r19843, %r19822, 24, 8;
	or.b32  	%r19844, %r19842, %r19843;
	xor.b32  	%r19845, %r19764, %r19820;
	xor.b32  	%r19846, %r19845, %r19692;
	xor.b32  	%r19847, %r19846, %r19668;
	shf.l.wrap.b32 	%r19848, %r19847, %r19847, 1;
	xor.b32  	%r19849, %r19772, %r19836;
	xor.b32  	%r19850, %r19849, %r19700;
	xor.b32  	%r19851, %r19850, %r19676;
	shf.l.wrap.b32 	%r19852, %r19851, %r19851, 1;
	xor.b32  	%r19853, %r19788, %r19844;
	xor.b32  	%r19854, %r19853, %r19716;
	xor.b32  	%r19855, %r19854, %r19692;
	shf.l.wrap.b32 	%r19856, %r19855, %r19855, 1;
	xor.b32  	%r19857, %r19796, %r19848;
	xor.b32  	%r19858, %r19857, %r19724;
	xor.b32  	%r19859, %r19858, %r19700;
	shf.l.wrap.b32 	%r19860, %r19859, %r19859, 1;
	xor.b32  	%r19861, %r19812, %r19852;
	xor.b32  	%r19862, %r19861, %r19740;
	xor.b32  	%r19863, %r19862, %r19716;
	shf.l.wrap.b32 	%r19864, %r19863, %r19863, 1;
	xor.b32  	%r19865, %r19820, %r19856;
	xor.b32  	%r19866, %r19865, %r19748;
	xor.b32  	%r19867, %r19866, %r19724;
	shf.l.wrap.b32 	%r19868, %r19867, %r19867, 1;
	xor.b32  	%r19869, %r19836, %r19860;
	xor.b32  	%r19870, %r19869, %r19764;
	xor.b32  	%r19871, %r19870, %r19740;
	shf.l.wrap.b32 	%r19872, %r19871, %r19871, 1;
	xor.b32  	%r19873, %r19844, %r19864;
	xor.b32  	%r19874, %r19873, %r19772;
	xor.b32  	%r19875, %r19874, %r19748;
	shf.l.wrap.b32 	%r19876, %r19875, %r19875, 1;
	xor.b32  	%r19877, %r19848, %r19868;
	xor.b32  	%r19878, %r19877, %r19788;
	xor.b32  	%r19879, %r19878, %r19764;
	shf.l.wrap.b32 	%r19880, %r19879, %r19879, 1;
	xor.b32  	%r19881, %r19852, %r19872;
	xor.b32  	%r19882, %r19881, %r19796;
	xor.b32  	%r19883, %r19882, %r19772;
	shf.l.wrap.b32 	%r19884, %r19883, %r19883, 1;
	xor.b32  	%r19885, %r19856, %r19876;
	xor.b32  	%r19886, %r19885, %r19812;
	xor.b32  	%r19887, %r19886, %r19788;
	shf.l.wrap.b32 	%r19888, %r19887, %r19887, 1;
	xor.b32  	%r19889, %r19860, %r19880;
	xor.b32  	%r19890, %r19889, %r19820;
	xor.b32  	%r19891, %r19890, %r19796;
	shf.l.wrap.b32 	%r19892, %r19891, %r19891, 1;
	xor.b32  	%r19893, %r19864, %r19884;
	xor.b32  	%r19894, %r19893, %r19836;
	xor.b32  	%r19895, %r19894, %r19812;
	shf.l.wrap.b32 	%r19896, %r19895, %r19895, 1;
	xor.b32  	%r19897, %r19868, %r19888;
	xor.b32  	%r19898, %r19897, %r19844;
	xor.b32  	%r19899, %r19898, %r19820;
	shf.l.wrap.b32 	%r19900, %r19899, %r19899, 1;
	xor.b32  	%r19901, %r19872, %r19892;
	xor.b32  	%r19902, %r19901, %r19848;
	xor.b32  	%r19903, %r19902, %r19836;
	shf.l.wrap.b32 	%r19904, %r19903, %r19903, 1;
	xor.b32  	%r19905, %r19876, %r19896;
	xor.b32  	%r19906, %r19905, %r19852;
	xor.b32  	%r19907, %r19906, %r19844;
	shf.l.wrap.b32 	%r19908, %r19907, %r19907, 1;
	xor.b32  	%r19909, %r19880, %r19900;
	xor.b32  	%r19910, %r19909, %r19856;
	xor.b32  	%r19911, %r19910, %r19848;
	shf.l.wrap.b32 	%r19912, %r19911, %r19911, 1;
	xor.b32  	%r19913, %r19884, %r19904;
	xor.b32  	%r19914, %r19913, %r19860;
	xor.b32  	%r19915, %r19914, %r19852;
	shf.l.wrap.b32 	%r19916, %r19915, %r19915, 1;
	xor.b32  	%r19917, %r19888, %r19908;
	xor.b32  	%r19918, %r19917, %r19864;
	xor.b32  	%r19919, %r19918, %r19856;
	shf.l.wrap.b32 	%r19920, %r19919, %r19919, 1;
	xor.b32  	%r19921, %r19892, %r19912;
	xor.b32  	%r19922, %r19921, %r19868;
	xor.b32  	%r19923, %r19922, %r19860;
	shf.l.wrap.b32 	%r19924, %r19923, %r19923, 1;
	xor.b32  	%r19925, %r19896, %r19916;
	xor.b32  	%r19926, %r19925, %r19872;
	xor.b32  	%r19927, %r19926, %r19864;
	shf.l.wrap.b32 	%r19928, %r19927, %r19927, 1;
	xor.b32  	%r19929, %r19900, %r19920;
	xor.b32  	%r19930, %r19929, %r19876;
	xor.b32  	%r19931, %r19930, %r19868;
	shf.l.wrap.b32 	%r19932, %r19931, %r19931, 1;
	xor.b32  	%r19933, %r19904, %r19924;
	xor.b32  	%r19934, %r19933, %r19880;
	xor.b32  	%r19935, %r19934, %r19872;
	shf.l.wrap.b32 	%r19936, %r19935, %r19935, 1;
	xor.b32  	%r19937, %r19908, %r19928;
	xor.b32  	%r19938, %r19937, %r19884;
	xor.b32  	%r19939, %r19938, %r19876;
	shf.l.wrap.b32 	%r19940, %r19939, %r19939, 1;
	xor.b32  	%r19941, %r19912, %r19932;
	xor.b32  	%r19942, %r19941, %r19888;
	xor.b32  	%r19943, %r19942, %r19880;
	shf.l.wrap.b32 	%r19944, %r19943, %r19943, 1;
	xor.b32  	%r19945, %r19916, %r19936;
	xor.b32  	%r19946, %r19945, %r19892;
	xor.b32  	%r19947, %r19946, %r19884;
	shf.l.wrap.b32 	%r19948, %r19947, %r19947, 1;
	xor.b32  	%r19949, %r19920, %r19940;
	xor.b32  	%r19950, %r19949, %r19896;
	xor.b32  	%r19951, %r19950, %r19888;
	shf.l.wrap.b32 	%r19952, %r19951, %r19951, 1;
	xor.b32  	%r19953, %r19924, %r19944;
	xor.b32  	%r19954, %r19953, %r19900;
	xor.b32  	%r19955, %r19954, %r19892;
	shf.l.wrap.b32 	%r19956, %r19955, %r19955, 1;
	xor.b32  	%r19957, %r19928, %r19948;
	xor.b32  	%r19958, %r19957, %r19904;
	xor.b32  	%r19959, %r19958, %r19896;
	shf.l.wrap.b32 	%r19960, %r19959, %r19959, 1;
	xor.b32  	%r19961, %r19932, %r19952;
	xor.b32  	%r19962, %r19961, %r19908;
	xor.b32  	%r19963, %r19962, %r19900;
	shf.l.wrap.b32 	%r19964, %r19963, %r19963, 1;
	xor.b32  	%r19965, %r19936, %r19956;
	xor.b32  	%r19966, %r19965, %r19912;
	xor.b32  	%r19967, %r19966, %r19904;
	shf.l.wrap.b32 	%r19968, %r19967, %r19967, 1;
	xor.b32  	%r19969, %r19940, %r19960;
	xor.b32  	%r19970, %r19969, %r19916;
	xor.b32  	%r19971, %r19970, %r19908;
	shf.l.wrap.b32 	%r19972, %r19971, %r19971, 1;
	xor.b32  	%r19973, %r19944, %r19964;
	xor.b32  	%r19974, %r19973, %r19920;
	xor.b32  	%r19975, %r19974, %r19912;
	shf.l.wrap.b32 	%r19976, %r19975, %r19975, 1;
	xor.b32  	%r19977, %r19948, %r19968;
	xor.b32  	%r19978, %r19977, %r19924;
	xor.b32  	%r19979, %r19978, %r19916;
	shf.l.wrap.b32 	%r19980, %r19979, %r19979, 1;
	xor.b32  	%r19981, %r19952, %r19972;
	xor.b32  	%r19982, %r19981, %r19928;
	xor.b32  	%r19983, %r19982, %r19920;
	shf.l.wrap.b32 	%r19984, %r19983, %r19983, 1;
	xor.b32  	%r19985, %r19956, %r19976;
	xor.b32  	%r19986, %r19985, %r19932;
	xor.b32  	%r19987, %r19986, %r19924;
	shf.l.wrap.b32 	%r19988, %r19987, %r19987, 1;
	xor.b32  	%r19989, %r19960, %r19980;
	xor.b32  	%r19990, %r19989, %r19936;
	xor.b32  	%r19991, %r19990, %r19928;
	shf.l.wrap.b32 	%r19992, %r19991, %r19991, 1;
	xor.b32  	%r19993, %r19964, %r19984;
	xor.b32  	%r19994, %r19993, %r19940;
	xor.b32  	%r19995, %r19994, %r19932;
	shf.l.wrap.b32 	%r19996, %r19995, %r19995, 1;
	xor.b32  	%r19997, %r19968, %r19988;
	xor.b32  	%r19998, %r19997, %r19944;
	xor.b32  	%r19999, %r19998, %r19936;
	shf.l.wrap.b32 	%r20000, %r19999, %r19999, 1;
	xor.b32  	%r20001, %r19972, %r19992;
	xor.b32  	%r20002, %r20001, %r19948;
	xor.b32  	%r20003, %r20002, %r19940;
	shf.l.wrap.b32 	%r20004, %r20003, %r20003, 1;
	xor.b32  	%r20005, %r19976, %r19996;
	xor.b32  	%r20006, %r20005, %r19952;
	xor.b32  	%r20007, %r20006, %r19944;
	shf.l.wrap.b32 	%r20008, %r20007, %r20007, 1;
	xor.b32  	%r20009, %r19980, %r20000;
	xor.b32  	%r20010, %r20009, %r19956;
	xor.b32  	%r20011, %r20010, %r19948;
	shf.l.wrap.b32 	%r20012, %r20011, %r20011, 1;
	xor.b32  	%r20013, %r19984, %r20004;
	xor.b32  	%r20014, %r20013, %r19960;
	xor.b32  	%r20015, %r20014, %r19952;
	shf.l.wrap.b32 	%r20016, %r20015, %r20015, 1;
	xor.b32  	%r20017, %r19988, %r20008;
	xor.b32  	%r20018, %r20017, %r19964;
	xor.b32  	%r20019, %r20018, %r19956;
	shf.l.wrap.b32 	%r20020, %r20019, %r20019, 1;
	xor.b32  	%r20021, %r19992, %r20012;
	xor.b32  	%r20022, %r20021, %r19968;
	xor.b32  	%r20023, %r20022, %r19960;
	shf.l.wrap.b32 	%r20024, %r20023, %r20023, 1;
	xor.b32  	%r20025, %r19996, %r20016;
	xor.b32  	%r20026, %r20025, %r19972;
	xor.b32  	%r20027, %r20026, %r19964;
	shf.l.wrap.b32 	%r20028, %r20027, %r20027, 1;
	xor.b32  	%r20029, %r20000, %r20020;
	xor.b32  	%r20030, %r20029, %r19976;
	xor.b32  	%r20031, %r20030, %r19968;
	shf.l.wrap.b32 	%r20032, %r20031, %r20031, 1;
	xor.b32  	%r20033, %r20004, %r20024;
	xor.b32  	%r20034, %r20033, %r19980;
	xor.b32  	%r20035, %r20034, %r19972;
	shf.l.wrap.b32 	%r20036, %r20035, %r20035, 1;
	xor.b32  	%r20037, %r20008, %r20028;
	xor.b32  	%r20038, %r20037, %r19984;
	xor.b32  	%r20039, %r20038, %r19976;
	shf.l.wrap.b32 	%r20040, %r20039, %r20039, 1;
	xor.b32  	%r20041, %r20012, %r20032;
	xor.b32  	%r20042, %r20041, %r19988;
	xor.b32  	%r20043, %r20042, %r19980;
	shf.l.wrap.b32 	%r20044, %r20043, %r20043, 1;
	xor.b32  	%r20045, %r20016, %r20036;
	xor.b32  	%r20046, %r20045, %r19992;
	xor.b32  	%r20047, %r20046, %r19984;
	shf.l.wrap.b32 	%r20048, %r20047, %r20047, 1;
	xor.b32  	%r20049, %r20020, %r20040;
	xor.b32  	%r20050, %r20049, %r19996;
	xor.b32  	%r20051, %r20050, %r19988;
	shf.l.wrap.b32 	%r20052, %r20051, %r20051, 1;
	xor.b32  	%r20053, %r20024, %r20044;
	xor.b32  	%r20054, %r20053, %r20000;
	xor.b32  	%r20055, %r20054, %r19992;
	shf.l.wrap.b32 	%r20056, %r20055, %r20055, 1;
	xor.b32  	%r20057, %r20028, %r20048;
	xor.b32  	%r20058, %r20057, %r20004;
	xor.b32  	%r20059, %r20058, %r19996;
	shf.l.wrap.b32 	%r20060, %r20059, %r20059, 1;
	xor.b32  	%r20061, %r20032, %r20052;
	xor.b32  	%r20062, %r20061, %r20008;
	xor.b32  	%r20063, %r20062, %r20000;
	shf.l.wrap.b32 	%r20064, %r20063, %r20063, 1;
	xor.b32  	%r20065, %r20036, %r20056;
	xor.b32  	%r20066, %r20065, %r20012;
	xor.b32  	%r20067, %r20066, %r20004;
	shf.l.wrap.b32 	%r20068, %r20067, %r20067, 1;
	xor.b32  	%r20069, %r20040, %r20060;
	xor.b32  	%r20070, %r20069, %r20016;
	xor.b32  	%r20071, %r20070, %r20008;
	shf.l.wrap.b32 	%r20072, %r20071, %r20071, 1;
	xor.b32  	%r20073, %r20044, %r20064;
	xor.b32  	%r20074, %r20073, %r20020;
	xor.b32  	%r20075, %r20074, %r20012;
	shf.l.wrap.b32 	%r20076, %r20075, %r20075, 1;
	xor.b32  	%r20077, %r20048, %r20068;
	xor.b32  	%r20078, %r20077, %r20024;
	xor.b32  	%r20079, %r20078, %r20016;
	shf.l.wrap.b32 	%r20080, %r20079, %r20079, 1;
	xor.b32  	%r20081, %r20052, %r20072;
	xor.b32  	%r20082, %r20081, %r20028;
	xor.b32  	%r20083, %r20082, %r20020;
	shf.l.wrap.b32 	%r20084, %r20083, %r20083, 1;
	xor.b32  	%r20085, %r20056, %r20076;
	xor.b32  	%r20086, %r20085, %r20032;
	xor.b32  	%r20087, %r20086, %r20024;
	shf.l.wrap.b32 	%r20088, %r20087, %r20087, 1;
	xor.b32  	%r20089, %r20060, %r20080;
	xor.b32  	%r20090, %r20089, %r20036;
	xor.b32  	%r20091, %r20090, %r20028;
	shf.l.wrap.b32 	%r20092, %r20091, %r20091, 1;
	xor.b32  	%r20093, %r20064, %r20084;
	xor.b32  	%r20094, %r20093, %r20040;
	xor.b32  	%r20095, %r20094, %r20032;
	shf.l.wrap.b32 	%r20096, %r20095, %r20095, 1;
	xor.b32  	%r20097, %r20068, %r20088;
	xor.b32  	%r20098, %r20097, %r20044;
	xor.b32  	%r20099, %r20098, %r20036;
	shf.l.wrap.b32 	%r20100, %r20099, %r20099, 1;
	ld.local.v2.u32 	{%r20101, %r20102}, [%rd1+96];
	ld.local.v2.u32 	{%r20103, %r20104}, [%rd1+80];
	ld.local.v2.u32 	{%r20105, %r20106}, [%rd1+88];
	shf.l.wrap.b32 	%r20107, %r20103, %r20103, 5;
	and.b32  	%r20108, %r20104, %r20105;
	not.b32 	%r20109, %r20104;
	and.b32  	%r20110, %r20106, %r20109;
	or.b32  	%r20111, %r20108, %r20110;
	add.s32 	%r20112, %r20111, %r20101;
	add.s32 	%r20113, %r20112, %r20107;
	add.s32 	%r20114, %r20113, %r20102;
	add.s32 	%r20115, %r20114, %r19668;
	shf.l.wrap.b32 	%r20116, %r20104, %r20104, 30;
	shf.l.wrap.b32 	%r20117, %r20115, %r20115, 5;
	and.b32  	%r20118, %r20103, %r20116;
	not.b32 	%r20119, %r20103;
	and.b32  	%r20120, %r20105, %r20119;
	or.b32  	%r20121, %r20118, %r20120;
	add.s32 	%r20122, %r20121, %r20106;
	add.s32 	%r20123, %r20122, %r20117;
	add.s32 	%r20124, %r20123, %r20102;
	add.s32 	%r20125, %r20124, %r19676;
	shf.l.wrap.b32 	%r20126, %r20103, %r20103, 30;
	shf.l.wrap.b32 	%r20127, %r20125, %r20125, 5;
	and.b32  	%r20128, %r20115, %r20126;
	not.b32 	%r20129, %r20115;
	and.b32  	%r20130, %r20116, %r20129;
	or.b32  	%r20131, %r20128, %r20130;
	add.s32 	%r20132, %r20131, %r20105;
	add.s32 	%r20133, %r20132, %r20127;
	add.s32 	%r20134, %r20133, %r20102;
	add.s32 	%r20135, %r20134, %r19692;
	shf.l.wrap.b32 	%r20136, %r20115, %r20115, 30;
	shf.l.wrap.b32 	%r20137, %r20135, %r20135, 5;
	and.b32  	%r20138, %r20125, %r20136;
	not.b32 	%r20139, %r20125;
	and.b32  	%r20140, %r20126, %r20139;
	or.b32  	%r20141, %r20138, %r20140;
	add.s32 	%r20142, %r20141, %r20116;
	add.s32 	%r20143, %r20142, %r20137;
	add.s32 	%r20144, %r20143, %r20102;
	add.s32 	%r20145, %r20144, %r19700;
	shf.l.wrap.b32 	%r20146, %r20125, %r20125, 30;
	shf.l.wrap.b32 	%r20147, %r20145, %r20145, 5;
	and.b32  	%r20148, %r20135, %r20146;
	not.b32 	%r20149, %r20135;
	and.b32  	%r20150, %r20136, %r20149;
	or.b32  	%r20151, %r20148, %r20150;
	add.s32 	%r20152, %r20151, %r20126;
	add.s32 	%r20153, %r20152, %r20147;
	add.s32 	%r20154, %r20153, %r20102;
	add.s32 	%r20155, %r20154, %r19716;
	shf.l.wrap.b32 	%r20156, %r20135, %r20135, 30;
	shf.l.wrap.b32 	%r20157, %r20155, %r20155, 5;
	and.b32  	%r20158, %r20145, %r20156;
	not.b32 	%r20159, %r20145;
	and.b32  	%r20160, %r20146, %r20159;
	or.b32  	%r20161, %r20158, %r20160;
	add.s32 	%r20162, %r20161, %r20136;
	add.s32 	%r20163, %r20162, %r20157;
	add.s32 	%r20164, %r20163, %r20102;
	add.s32 	%r20165, %r20164, %r19724;
	shf.l.wrap.b32 	%r20166, %r20145, %r20145, 30;
	shf.l.wrap.b32 	%r20167, %r20165, %r20165, 5;
	and.b32  	%r20168, %r20155, %r20166;
	not.b32 	%r20169, %r20155;
	and.b32  	%r20170, %r20156, %r20169;
	or.b32  	%r20171, %r20168, %r20170;
	add.s32 	%r20172, %r20171, %r20146;
	add.s32 	%r20173, %r20172, %r20167;
	add.s32 	%r20174, %r20173, %r20102;
	add.s32 	%r20175, %r20174, %r19740;
	shf.l.wrap.b32 	%r20176, %r20155, %r20155, 30;
	shf.l.wrap.b32 	%r20177, %r20175, %r20175, 5;
	and.b32  	%r20178, %r20165, %r20176;
	not.b32 	%r20179, %r20165;
	and.b32  	%r20180, %r20166, %r20179;
	or.b32  	%r20181, %r20178, %r20180;
	add.s32 	%r20182, %r20181, %r20156;
	add.s32 	%r20183, %r20182, %r20177;
	add.s32 	%r20184, %r20183, %r20102;
	add.s32 	%r20185, %r20184, %r19748;
	shf.l.wrap.b32 	%r20186, %r20165, %r20165, 30;
	shf.l.wrap.b32 	%r20187, %r20185, %r20185, 5;
	and.b32  	%r20188, %r20175, %r20186;
	not.b32 	%r20189, %r20175;
	and.b32  	%r20190, %r20176, %r20189;
	or.b32  	%r20191, %r20188, %r20190;
	add.s32 	%r20192, %r20191, %r20166;
	add.s32 	%r20193, %r20192, %r20187;
	add.s32 	%r20194, %r20193, %r20102;
	add.s32 	%r20195, %r20194, %r19764;
	shf.l.wrap.b32 	%r20196, %r20175, %r20175, 30;
	shf.l.wrap.b32 	%r20197, %r20195, %r20195, 5;
	and.b32  	%r20198, %r20185, %r20196;
	not.b32 	%r20199, %r20185;
	and.b32  	%r20200, %r20186, %r20199;
	or.b32  	%r20201, %r20198, %r20200;
	add.s32 	%r20202, %r20201, %r20176;
	add.s32 	%r20203, %r20202, %r20197;
	add.s32 	%r20204, %r20203, %r20102;
	add.s32 	%r20205, %r20204, %r19772;
	shf.l.wrap.b32 	%r20206, %r20185, %r20185, 30;
	shf.l.wrap.b32 	%r20207, %r20205, %r20205, 5;
	and.b32  	%r20208, %r20195, %r20206;
	not.b32 	%r20209, %r20195;
	and.b32  	%r20210, %r20196, %r20209;
	or.b32  	%r20211, %r20208, %r20210;
	add.s32 	%r20212, %r20211, %r20186;
	add.s32 	%r20213, %r20212, %r20207;
	add.s32 	%r20214, %r20213, %r20102;
	add.s32 	%r20215, %r20214, %r19788;
	shf.l.wrap.b32 	%r20216, %r20195, %r20195, 30;
	shf.l.wrap.b32 	%r20217, %r20215, %r20215, 5;
	and.b32  	%r20218, %r20205, %r20216;
	not.b32 	%r20219, %r20205;
	and.b32  	%r20220, %r20206, %r20219;
	or.b32  	%r20221, %r20218, %r20220;
	add.s32 	%r20222, %r20221, %r20196;
	add.s32 	%r20223, %r20222, %r20217;
	add.s32 	%r20224, %r20223, %r20102;
	add.s32 	%r20225, %r20224, %r19796;
	shf.l.wrap.b32 	%r20226, %r20205, %r20205, 30;
	shf.l.wrap.b32 	%r20227, %r20225, %r20225, 5;
	and.b32  	%r20228, %r20215, %r20226;
	not.b32 	%r20229, %r20215;
	and.b32  	%r20230, %r20216, %r20229;
	or.b32  	%r20231, %r20228, %r20230;
	add.s32 	%r20232, %r20231, %r20206;
	add.s32 	%r20233, %r20232, %r20227;
	add.s32 	%r20234, %r20233, %r20102;
	add.s32 	%r20235, %r20234, %r19812;
	shf.l.wrap.b32 	%r20236, %r20215, %r20215, 30;
	shf.l.wrap.b32 	%r20237, %r20235, %r20235, 5;
	and.b32  	%r20238, %r20225, %r20236;
	not.b32 	%r20239, %r20225;
	and.b32  	%r20240, %r20226, %r20239;
	or.b32  	%r20241, %r20238, %r20240;
	add.s32 	%r20242, %r20241, %r20216;
	add.s32 	%r20243, %r20242, %r20237;
	add.s32 	%r20244, %r20243, %r20102;
	add.s32 	%r20245, %r20244, %r19820;
	shf.l.wrap.b32 	%r20246, %r20225, %r20225, 30;
	shf.l.wrap.b32 	%r20247, %r20245, %r20245, 5;
	and.b32  	%r20248, %r20235, %r20246;
	not.b32 	%r20249, %r20235;
	and.b32  	%r20250, %r20236, %r20249;
	or.b32  	%r20251, %r20248, %r20250;
	add.s32 	%r20252, %r20251, %r20226;
	add.s32 	%r20253, %r20252, %r20247;
	add.s32 	%r20254, %r20253, %r20102;
	add.s32 	%r20255, %r20254, %r19836;
	shf.l.wrap.b32 	%r20256, %r20235, %r20235, 30;
	shf.l.wrap.b32 	%r20257, %r20255, %r20255, 5;
	and.b32  	%r20258, %r20245, %r20256;
	not.b32 	%r20259, %r20245;
	and.b32  	%r20260, %r20246, %r20259;
	or.b32  	%r20261, %r20258, %r20260;
	add.s32 	%r20262, %r20261, %r20236;
	add.s32 	%r20263, %r20262, %r20257;
	add.s32 	%r20264, %r20263, %r20102;
	add.s32 	%r20265, %r20264, %r19844;
	shf.l.wrap.b32 	%r20266, %r20245, %r20245, 30;
	shf.l.wrap.b32 	%r20267, %r20265, %r20265, 5;
	and.b32  	%r20268, %r20255, %r20266;
	not.b32 	%r20269, %r20255;
	and.b32  	%r20270, %r20256, %r20269;
	or.b32  	%r20271, %r20268, %r20270;
	add.s32 	%r20272, %r20271, %r20246;
	add.s32 	%r20273, %r20272, %r20267;
	add.s32 	%r20274, %r20273, %r20102;
	add.s32 	%r20275, %r20274, %r19848;
	shf.l.wrap.b32 	%r20276, %r20255, %r20255, 30;
	shf.l.wrap.b32 	%r20277, %r20275, %r20275, 5;
	and.b32  	%r20278, %r20265, %r20276;
	not.b32 	%r20279, %r20265;
	and.b32  	%r20280, %r20266, %r20279;
	or.b32  	%r20281, %r20278, %r20280;
	add.s32 	%r20282, %r20281, %r20256;
	add.s32 	%r20283, %r20282, %r20277;
	add.s32 	%r20284, %r20283, %r20102;
	add.s32 	%r20285, %r20284, %r19852;
	shf.l.wrap.b32 	%r20286, %r20265, %r20265, 30;
	shf.l.wrap.b32 	%r20287, %r20285, %r20285, 5;
	and.b32  	%r20288, %r20275, %r20286;
	not.b32 	%r20289, %r20275;
	and.b32  	%r20290, %r20276, %r20289;
	or.b32  	%r20291, %r20288, %r20290;
	add.s32 	%r20292, %r20291, %r20266;
	add.s32 	%r20293, %r20292, %r20287;
	add.s32 	%r20294, %r20293, %r20102;
	add.s32 	%r20295, %r20294, %r19856;
	shf.l.wrap.b32 	%r20296, %r20275, %r20275, 30;
	shf.l.wrap.b32 	%r20297, %r20295, %r20295, 5;
	and.b32  	%r20298, %r20285, %r20296;
	not.b32 	%r20299, %r20285;
	and.b32  	%r20300, %r20286, %r20299;
	or.b32  	%r20301, %r20298, %r20300;
	add.s32 	%r20302, %r20301, %r20276;
	add.s32 	%r20303, %r20302, %r20297;
	add.s32 	%r20304, %r20303, %r20102;
	add.s32 	%r20305, %r20304, %r19860;
	shf.l.wrap.b32 	%r20306, %r20285, %r20285, 30;
	ld.local.v2.u32 	{%r20307, %r20308}, [%rd1+104];
	shf.l.wrap.b32 	%r20309, %r20305, %r20305, 5;
	xor.b32  	%r20310, %r20306, %r20296;
	xor.b32  	%r20311, %r20310, %r20295;
	add.s32 	%r20312, %r20311, %r20286;
	add.s32 	%r20313, %r20312, %r20309;
	add.s32 	%r20314, %r20313, %r20307;
	add.s32 	%r20315, %r20314, %r19864;
	shf.l.wrap.b32 	%r20316, %r20295, %r20295, 30;
	shf.l.wrap.b32 	%r20317, %r20315, %r20315, 5;
	xor.b32  	%r20318, %r20316, %r20306;
	xor.b32  	%r20319, %r20318, %r20305;
	add.s32 	%r20320, %r20319, %r20296;
	add.s32 	%r20321, %r20320, %r20317;
	add.s32 	%r20322, %r20321, %r20307;
	add.s32 	%r20323, %r20322, %r19868;
	shf.l.wrap.b32 	%r20324, %r20305, %r20305, 30;
	shf.l.wrap.b32 	%r20325, %r20323, %r20323, 5;
	xor.b32  	%r20326, %r20324, %r20316;
	xor.b32  	%r20327, %r20326, %r20315;
	add.s32 	%r20328, %r20327, %r20306;
	add.s32 	%r20329, %r20328, %r20325;
	add.s32 	%r20330, %r20329, %r20307;
	add.s32 	%r20331, %r20330, %r19872;
	shf.l.wrap.b32 	%r20332, %r20315, %r20315, 30;
	shf.l.wrap.b32 	%r20333, %r20331, %r20331, 5;
	xor.b32  	%r20334, %r20332, %r20324;
	xor.b32  	%r20335, %r20334, %r20323;
	add.s32 	%r20336, %r20335, %r20316;
	add.s32 	%r20337, %r20336, %r20333;
	add.s32 	%r20338, %r20337, %r20307;
	add.s32 	%r20339, %r20338, %r19876;
	shf.l.wrap.b32 	%r20340, %r20323, %r20323, 30;
	shf.l.wrap.b32 	%r20341, %r20339, %r20339, 5;
	xor.b32  	%r20342, %r20340, %r20332;
	xor.b32  	%r20343, %r20342, %r20331;
	add.s32 	%r20344, %r20343, %r20324;
	add.s32 	%r20345, %r20344, %r20341;
	add.s32 	%r20346, %r20345, %r20307;
	add.s32 	%r20347, %r20346, %r19880;
	shf.l.wrap.b32 	%r20348, %r20331, %r20331, 30;
	shf.l.wrap.b32 	%r20349, %r20347, %r20347, 5;
	xor.b32  	%r20350, %r20348, %r20340;
	xor.b32  	%r20351, %r20350, %r20339;
	add.s32 	%r20352, %r20351, %r20332;
	add.s32 	%r20353, %r20352, %r20349;
	add.s32 	%r20354, %r20353, %r20307;
	add.s32 	%r20355, %r20354, %r19884;
	shf.l.wrap.b32 	%r20356, %r20339, %r20339, 30;
	shf.l.wrap.b32 	%r20357, %r20355, %r20355, 5;
	xor.b32  	%r20358, %r20356, %r20348;
	xor.b32  	%r20359, %r20358, %r20347;
	add.s32 	%r20360, %r20359, %r20340;
	add.s32 	%r20361, %r20360, %r20357;
	add.s32 	%r20362, %r20361, %r20307;
	add.s32 	%r20363, %r20362, %r19888;
	shf.l.wrap.b32 	%r20364, %r20347, %r20347, 30;
	shf.l.wrap.b32 	%r20365, %r20363, %r20363, 5;
	xor.b32  	%r20366, %r20364, %r20356;
	xor.b32  	%r20367, %r20366, %r20355;
	add.s32 	%r20368, %r20367, %r20348;
	add.s32 	%r20369, %r20368, %r20365;
	add.s32 	%r20370, %r20369, %r20307;
	add.s32 	%r20371, %r20370, %r19892;
	shf.l.wrap.b32 	%r20372, %r20355, %r20355, 30;
	shf.l.wrap.b32 	%r20373, %r20371, %r20371, 5;
	xor.b32  	%r20374, %r20372, %r20364;
	xor.b32  	%r20375, %r20374, %r20363;
	add.s32 	%r20376, %r20375, %r20356;
	add.s32 	%r20377, %r20376, %r20373;
	add.s32 	%r20378, %r20377, %r20307;
	add.s32 	%r20379, %r20378, %r19896;
	shf.l.wrap.b32 	%r20380, %r20363, %r20363, 30;
	shf.l.wrap.b32 	%r20381, %r20379, %r20379, 5;
	xor.b32  	%r20382, %r20380, %r20372;
	xor.b32  	%r20383, %r20382, %r20371;
	add.s32 	%r20384, %r20383, %r20364;
	add.s32 	%r20385, %r20384, %r20381;
	add.s32 	%r20386, %r20385, %r20307;
	add.s32 	%r20387, %r20386, %r19900;
	shf.l.wrap.b32 	%r20388, %r20371, %r20371, 30;
	shf.l.wrap.b32 	%r20389, %r20387, %r20387, 5;
	xor.b32  	%r20390, %r20388, %r20380;
	xor.b32  	%r20391, %r20390, %r20379;
	add.s32 	%r20392, %r20391, %r20372;
	add.s32 	%r20393, %r20392, %r20389;
	add.s32 	%r20394, %r20393, %r20307;
	add.s32 	%r20395, %r20394, %r19904;
	shf.l.wrap.b32 	%r20396, %r20379, %r20379, 30;
	shf.l.wrap.b32 	%r20397, %r20395, %r20395, 5;
	xor.b32  	%r20398, %r20396, %r20388;
	xor.b32  	%r20399, %r20398, %r20387;
	add.s32 	%r20400, %r20399, %r20380;
	add.s32 	%r20401, %r20400, %r20397;
	add.s32 	%r20402, %r20401, %r20307;
	add.s32 	%r20403, %r20402, %r19908;
	shf.l.wrap.b32 	%r20404, %r20387, %r20387, 30;
	shf.l.wrap.b32 	%r20405, %r20403, %r20403, 5;
	xor.b32  	%r20406, %r20404, %r20396;
	xor.b32  	%r20407, %r20406, %r20395;
	add.s32 	%r20408, %r20407, %r20388;
	add.s32 	%r20409, %r20408, %r20405;
	add.s32 	%r20410, %r20409, %r20307;
	add.s32 	%r20411, %r20410, %r19912;
	shf.l.wrap.b32 	%r20412, %r20395, %r20395, 30;
	shf.l.wrap.b32 	%r20413, %r20411, %r20411, 5;
	xor.b32  	%r20414, %r20412, %r20404;
	xor.b32  	%r20415, %r20414, %r20403;
	add.s32 	%r20416, %r20415, %r20396;
	add.s32 	%r20417, %r20416, %r20413;
	add.s32 	%r20418, %r20417, %r20307;
	add.s32 	%r20419, %r20418, %r19916;
	shf.l.wrap.b32 	%r20420, %r20403, %r20403, 30;
	shf.l.wrap.b32 	%r20421, %r20419, %r20419, 5;
	xor.b32  	%r20422, %r20420, %r20412;
	xor.b32  	%r20423, %r20422, %r20411;
	add.s32 	%r20424, %r20423, %r20404;
	add.s32 	%r20425, %r20424, %r20421;
	add.s32 	%r20426, %r20425, %r20307;
	add.s32 	%r20427, %r20426, %r19920;
	shf.l.wrap.b32 	%r20428, %r20411, %r20411, 30;
	shf.l.wrap.b32 	%r20429, %r20427, %r20427, 5;
	xor.b32  	%r20430, %r20428, %r20420;
	xor.b32  	%r20431, %r20430, %r20419;
	add.s32 	%r20432, %r20431, %r20412;
	add.s32 	%r20433, %r20432, %r20429;
	add.s32 	%r20434, %r20433, %r20307;
	add.s32 	%r20435, %r20434, %r19924;
	shf.l.wrap.b32 	%r20436, %r20419, %r20419, 30;
	shf.l.wrap.b32 	%r20437, %r20435, %r20435, 5;
	xor.b32  	%r20438, %r20436, %r20428;
	xor.b32  	%r20439, %r20438, %r20427;
	add.s32 	%r20440, %r20439, %r20420;
	add.s32 	%r20441, %r20440, %r20437;
	add.s32 	%r20442, %r20441, %r20307;
	add.s32 	%r20443, %r20442, %r19928;
	shf.l.wrap.b32 	%r20444, %r20427, %r20427, 30;
	shf.l.wrap.b32 	%r20445, %r20443, %r20443, 5;
	xor.b32  	%r20446, %r20444, %r20436;
	xor.b32  	%r20447, %r20446, %r20435;
	add.s32 	%r20448, %r20447, %r20428;
	add.s32 	%r20449, %r20448, %r20445;
	add.s32 	%r20450, %r20449, %r20307;
	add.s32 	%r20451, %r20450, %r19932;
	shf.l.wrap.b32 	%r20452, %r20435, %r20435, 30;
	shf.l.wrap.b32 	%r20453, %r20451, %r20451, 5;
	xor.b32  	%r20454, %r20452, %r20444;
	xor.b32  	%r20455, %r20454, %r20443;
	add.s32 	%r20456, %r20455, %r20436;
	add.s32 	%r20457, %r20456, %r20453;
	add.s32 	%r20458, %r20457, %r20307;
	add.s32 	%r20459, %r20458, %r19936;
	shf.l.wrap.b32 	%r20460, %r20443, %r20443, 30;
	shf.l.wrap.b32 	%r20461, %r20459, %r20459, 5;
	xor.b32  	%r20462, %r20460, %r20452;
	xor.b32  	%r20463, %r20462, %r20451;
	add.s32 	%r20464, %r20463, %r20444;
	add.s32 	%r20465, %r20464, %r20461;
	add.s32 	%r20466, %r20465, %r20307;
	add.s32 	%r20467, %r20466, %r19940;
	shf.l.wrap.b32 	%r20468, %r20451, %r20451, 30;
	shf.l.wrap.b32 	%r20469, %r20467, %r20467, 5;
	xor.b32  	%r20470, %r20468, %r20460;
	and.b32  	%r20471, %r20459, %r20470;
	and.b32  	%r20472, %r20468, %r20460;
	xor.b32  	%r20473, %r20471, %r20472;
	add.s32 	%r20474, %r20473, %r20452;
	add.s32 	%r20475, %r20474, %r20469;
	add.s32 	%r20476, %r20475, %r20308;
	add.s32 	%r20477, %r20476, %r19944;
	shf.l.wrap.b32 	%r20478, %r20459, %r20459, 30;
	shf.l.wrap.b32 	%r20479, %r20477, %r20477, 5;
	xor.b32  	%r20480, %r20478, %r20468;
	and.b32  	%r20481, %r20467, %r20480;
	and.b32  	%r20482, %r20478, %r20468;
	xor.b32  	%r20483, %r20481, %r20482;
	add.s32 	%r20484, %r20483, %r20460;
	add.s32 	%r20485, %r20484, %r20479;
	add.s32 	%r20486, %r20485, %r20308;
	add.s32 	%r20487, %r20486, %r19948;
	shf.l.wrap.b32 	%r20488, %r20467, %r20467, 30;
	shf.l.wrap.b32 	%r20489, %r20487, %r20487, 5;
	xor.b32  	%r20490, %r20488, %r20478;
	and.b32  	%r20491, %r20477, %r20490;
	and.b32  	%r20492, %r20488, %r20478;
	xor.b32  	%r20493, %r20491, %r20492;
	add.s32 	%r20494, %r20493, %r20468;
	add.s32 	%r20495, %r20494, %r20489;
	add.s32 	%r20496, %r20495, %r20308;
	add.s32 	%r20497, %r20496, %r19952;
	shf.l.wrap.b32 	%r20498, %r20477, %r20477, 30;
	shf.l.wrap.b32 	%r20499, %r20497, %r20497, 5;
	xor.b32  	%r20500, %r20498, %r20488;
	and.b32  	%r20501, %r20487, %r20500;
	and.b32  	%r20502, %r20498, %r20488;
	xor.b32  	%r20503, %r20501, %r20502;
	add.s32 	%r20504, %r20503, %r20478;
	add.s32 	%r20505, %r20504, %r20499;
	add.s32 	%r20506, %r20505, %r20308;
	add.s32 	%r20507, %r20506, %r19956;
	shf.l.wrap.b32 	%r20508, %r20487, %r20487, 30;
	shf.l.wrap.b32 	%r20509, %r20507, %r20507, 5;
	xor.b32  	%r20510, %r20508, %r20498;
	and.b32  	%r20511, %r20497, %r20510;
	and.b32  	%r20512, %r20508, %r20498;
	xor.b32  	%r20513, %r20511, %r20512;
	add.s32 	%r20514, %r20513, %r20488;
	add.s32 	%r20515, %r20514, %r20509;
	add.s32 	%r20516, %r20515, %r20308;
	add.s32 	%r20517, %r20516, %r19960;
	shf.l.wrap.b32 	%r20518, %r20497, %r20497, 30;
	shf.l.wrap.b32 	%r20519, %r20517, %r20517, 5;
	xor.b32  	%r20520, %r20518, %r20508;
	and.b32  	%r20521, %r20507, %r20520;
	and.b32  	%r20522, %r20518, %r20508;
	xor.b32  	%r20523, %r20521, %r20522;
	add.s32 	%r20524, %r20523, %r20498;
	add.s32 	%r20525, %r20524, %r20519;
	add.s32 	%r20526, %r20525, %r20308;
	add.s32 	%r20527, %r20526, %r19964;
	shf.l.wrap.b32 	%r20528, %r20507, %r20507, 30;
	shf.l.wrap.b32 	%r20529, %r20527, %r20527, 5;
	xor.b32  	%r20530, %r20528, %r20518;
	and.b32  	%r20531, %r20517, %r20530;
	and.b32  	%r20532, %r20528, %r20518;
	xor.b32  	%r20533, %r20531, %r20532;
	add.s32 	%r20534, %r20533, %r20508;
	add.s32 	%r20535, %r20534, %r20529;
	add.s32 	%r20536, %r20535, %r20308;
	add.s32 	%r20537, %r20536, %r19968;
	shf.l.wrap.b32 	%r20538, %r20517, %r20517, 30;
	shf.l.wrap.b32 	%r20539, %r20537, %r20537, 5;
	xor.b32  	%r20540, %r20538, %r20528;
	and.b32  	%r20541, %r20527, %r20540;
	and.b32  	%r20542, %r20538, %r20528;
	xor.b32  	%r20543, %r20541, %r20542;
	add.s32 	%r20544, %r20543, %r20518;
	add.s32 	%r20545, %r20544, %r20539;
	add.s32 	%r20546, %r20545, %r20308;
	add.s32 	%r20547, %r20546, %r19972;
	shf.l.wrap.b32 	%r20548, %r20527, %r20527, 30;
	shf.l.wrap.b32 	%r20549, %r20547, %r20547, 5;
	xor.b32  	%r20550, %r20548, %r20538;
	and.b32  	%r20551, %r20537, %r20550;
	and.b32  	%r20552, %r20548, %r20538;
	xor.b32  	%r20553, %r20551, %r20552;
	add.s32 	%r20554, %r20553, %r20528;
	add.s32 	%r20555, %r20554, %r20549;
	add.s32 	%r20556, %r20555, %r20308;
	add.s32 	%r20557, %r20556, %r19976;
	shf.l.wrap.b32 	%r20558, %r20537, %r20537, 30;
	shf.l.wrap.b32 	%r20559, %r20557, %r20557, 5;
	xor.b32  	%r20560, %r20558, %r20548;
	and.b32  	%r20561, %r20547, %r20560;
	and.b32  	%r20562, %r20558, %r20548;
	xor.b32  	%r20563, %r20561, %r20562;
	add.s32 	%r20564, %r20563, %r20538;
	add.s32 	%r20565, %r20564, %r20559;
	add.s32 	%r20566, %r20565, %r20308;
	add.s32 	%r20567, %r20566, %r19980;
	shf.l.wrap.b32 	%r20568, %r20547, %r20547, 30;
	shf.l.wrap.b32 	%r20569, %r20567, %r20567, 5;
	xor.b32  	%r20570, %r20568, %r20558;
	and.b32  	%r20571, %r20557, %r20570;
	and.b32  	%r20572, %r20568, %r20558;
	xor.b32  	%r20573, %r20571, %r20572;
	add.s32 	%r20574, %r20573, %r20548;
	add.s32 	%r20575, %r20574, %r20569;
	add.s32 	%r20576, %r20575, %r20308;
	add.s32 	%r20577, %r20576, %r19984;
	shf.l.wrap.b32 	%r20578, %r20557, %r20557, 30;
	shf.l.wrap.b32 	%r20579, %r20577, %r20577, 5;
	xor.b32  	%r20580, %r20578, %r20568;
	and.b32  	%r20581, %r20567, %r20580;
	and.b32  	%r20582, %r20578, %r20568;
	xor.b32  	%r20583, %r20581, %r20582;
	add.s32 	%r20584, %r20583, %r20558;
	add.s32 	%r20585, %r20584, %r20579;
	add.s32 	%r20586, %r20585, %r20308;
	add.s32 	%r20587, %r20586, %r19988;
	shf.l.wrap.b32 	%r20588, %r20567, %r20567, 30;
	shf.l.wrap.b32 	%r20589, %r20587, %r20587, 5;
	xor.b32  	%r20590, %r20588, %r20578;
	and.b32  	%r20591, %r20577, %r20590;
	and.b32  	%r20592, %r20588, %r20578;
	xor.b32  	%r20593, %r20591, %r20592;
	add.s32 	%r20594, %r20593, %r20568;
	add.s32 	%r20595, %r20594, %r20589;
	add.s32 	%r20596, %r20595, %r20308;
	add.s32 	%r20597, %r20596, %r19992;
	shf.l.wrap.b32 	%r20598, %r20577, %r20577, 30;
	shf.l.wrap.b32 	%r20599, %r20597, %r20597, 5;
	xor.b32  	%r20600, %r20598, %r20588;
	and.b32  	%r20601, %r20587, %r20600;
	and.b32  	%r20602, %r20598, %r20588;
	xor.b32  	%r20603, %r20601, %r20602;
	add.s32 	%r20604, %r20603, %r20578;
	add.s32 	%r20605, %r20604, %r20599;
	add.s32 	%r20606, %r20605, %r20308;
	add.s32 	%r20607, %r20606, %r19996;
	shf.l.wrap.b32 	%r20608, %r20587, %r20587, 30;
	shf.l.wrap.b32 	%r20609, %r20607, %r20607, 5;
	xor.b32  	%r20610, %r20608, %r20598;
	and.b32  	%r20611, %r20597, %r20610;
	and.b32  	%r20612, %r20608, %r20598;
	xor.b32  	%r20613, %r20611, %r20612;
	add.s32 	%r20614, %r20613, %r20588;
	add.s32 	%r20615, %r20614, %r20609;
	add.s32 	%r20616, %r20615, %r20308;
	add.s32 	%r20617, %r20616, %r20000;
	shf.l.wrap.b32 	%r20618, %r20597, %r20597, 30;
	shf.l.wrap.b32 	%r20619, %r20617, %r20617, 5;
	xor.b32  	%r20620, %r20618, %r20608;
	and.b32  	%r20621, %r20607, %r20620;
	and.b32  	%r20622, %r20618, %r20608;
	xor.b32  	%r20623, %r20621, %r20622;
	add.s32 	%r20624, %r20623, %r20598;
	add.s32 	%r20625, %r20624, %r20619;
	add.s32 	%r20626, %r20625, %r20308;
	add.s32 	%r20627, %r20626, %r20004;
	shf.l.wrap.b32 	%r20628, %r20607, %r20607, 30;
	shf.l.wrap.b32 	%r20629, %r20627, %r20627, 5;
	xor.b32  	%r20630, %r20628, %r20618;
	and.b32  	%r20631, %r20617, %r20630;
	and.b32  	%r20632, %r20628, %r20618;
	xor.b32  	%r20633, %r20631, %r20632;
	add.s32 	%r20634, %r20633, %r20608;
	add.s32 	%r20635, %r20634, %r20629;
	add.s32 	%r20636, %r20635, %r20308;
	add.s32 	%r20637, %r20636, %r20008;
	shf.l.wrap.b32 	%r20638, %r20617, %r20617, 30;
	shf.l.wrap.b32 	%r20639, %r20637, %r20637, 5;
	xor.b32  	%r20640, %r20638, %r20628;
	and.b32  	%r20641, %r20627, %r20640;
	and.b32  	%r20642, %r20638, %r20628;
	xor.b32  	%r20643, %r20641, %r20642;
	add.s32 	%r20644, %r20643, %r20618;
	add.s32 	%r20645, %r20644, %r20639;
	add.s32 	%r20646, %r20645, %r20308;
	add.s32 	%r20647, %r20646, %r20012;
	shf.l.wrap.b32 	%r20648, %r20627, %r20627, 30;
	shf.l.wrap.b32 	%r20649, %r20647, %r20647, 5;
	xor.b32  	%r20650, %r20648, %r20638;
	and.b32  	%r20651, %r20637, %r20650;
	and.b32  	%r20652, %r20648, %r20638;
	xor.b32  	%r20653, %r20651, %r20652;
	add.s32 	%r20654, %r20653, %r20628;
	add.s32 	%r20655, %r20654, %r20649;
	add.s32 	%r20656, %r20655, %r20308;
	add.s32 	%r20657, %r20656, %r20016;
	shf.l.wrap.b32 	%r20658, %r20637, %r20637, 30;
	shf.l.wrap.b32 	%r20659, %r20657, %r20657, 5;
	xor.b32  	%r20660, %r20658, %r20648;
	and.b32  	%r20661, %r20647, %r20660;
	and.b32  	%r20662, %r20658, %r20648;
	xor.b32  	%r20663, %r20661, %r20662;
	add.s32 	%r20664, %r20663, %r20638;
	add.s32 	%r20665, %r20664, %r20659;
	add.s32 	%r20666, %r20665, %r20308;
	add.s32 	%r20667, %r20666, %r20020;
	shf.l.wrap.b32 	%r20668, %r20647, %r20647, 30;
	ld.local.u32 	%r20669, [%rd1+112];
	shf.l.wrap.b32 	%r20670, %r20667, %r20667, 5;
	xor.b32  	%r20671, %r20668, %r20658;
	xor.b32  	%r20672, %r20671, %r20657;
	add.s32 	%r20673, %r20672, %r20648;
	add.s32 	%r20674, %r20673, %r20670;
	add.s32 	%r20675, %r20674, %r20669;
	add.s32 	%r20676, %r20675, %r20024;
	shf.l.wrap.b32 	%r20677, %r20657, %r20657, 30;
	shf.l.wrap.b32 	%r20678, %r20676, %r20676, 5;
	xor.b32  	%r20679, %r20677, %r20668;
	xor.b32  	%r20680, %r20679, %r20667;
	add.s32 	%r20681, %r20680, %r20658;
	add.s32 	%r20682, %r20681, %r20678;
	add.s32 	%r20683, %r20682, %r20669;
	add.s32 	%r20684, %r20683, %r20028;
	shf.l.wrap.b32 	%r20685, %r20667, %r20667, 30;
	shf.l.wrap.b32 	%r20686, %r20684, %r20684, 5;
	xor.b32  	%r20687, %r20685, %r20677;
	xor.b32  	%r20688, %r20687, %r20676;
	add.s32 	%r20689, %r20688, %r20668;
	add.s32 	%r20690, %r20689, %r20686;
	add.s32 	%r20691, %r20690, %r20669;
	add.s32 	%r20692, %r20691, %r20032;
	shf.l.wrap.b32 	%r20693, %r20676, %r20676, 30;
	shf.l.wrap.b32 	%r20694, %r20692, %r20692, 5;
	xor.b32  	%r20695, %r20693, %r20685;
	xor.b32  	%r20696, %r20695, %r20684;
	add.s32 	%r20697, %r20696, %r20677;
	add.s32 	%r20698, %r20697, %r20694;
	add.s32 	%r20699, %r20698, %r20669;
	add.s32 	%r20700, %r20699, %r20036;
	shf.l.wrap.b32 	%r20701, %r20684, %r20684, 30;
	shf.l.wrap.b32 	%r20702, %r20700, %r20700, 5;
	xor.b32  	%r20703, %r20701, %r20693;
	xor.b32  	%r20704, %r20703, %r20692;
	add.s32 	%r20705, %r20704, %r20685;
	add.s32 	%r20706, %r20705, %r20702;
	add.s32 	%r20707, %r20706, %r20669;
	add.s32 	%r20708, %r20707, %r20040;
	shf.l.wrap.b32 	%r20709, %r20692, %r20692, 30;
	shf.l.wrap.b32 	%r20710, %r20708, %r20708, 5;
	xor.b32  	%r20711, %r20709, %r20701;
	xor.b32  	%r20712, %r20711, %r20700;
	add.s32 	%r20713, %r20712, %r20693;
	add.s32 	%r20714, %r20713, %r20710;
	add.s32 	%r20715, %r20714, %r20669;
	add.s32 	%r20716, %r20715, %r20044;
	shf.l.wrap.b32 	%r20717, %r20700, %r20700, 30;
	shf.l.wrap.b32 	%r20718, %r20716, %r20716, 5;
	xor.b32  	%r20719, %r20717, %r20709;
	xor.b32  	%r20720, %r20719, %r20708;
	add.s32 	%r20721, %r20720, %r20701;
	add.s32 	%r20722, %r20721, %r20718;
	add.s32 	%r20723, %r20722, %r20669;
	add.s32 	%r20724, %r20723, %r20048;
	shf.l.wrap.b32 	%r20725, %r20708, %r20708, 30;
	shf.l.wrap.b32 	%r20726, %r20724, %r20724, 5;
	xor.b32  	%r20727, %r20725, %r20717;
	xor.b32  	%r20728, %r20727, %r20716;
	add.s32 	%r20729, %r20728, %r20709;
	add.s32 	%r20730, %r20729, %r20726;
	add.s32 	%r20731, %r20730, %r20669;
	add.s32 	%r20732, %r20731, %r20052;
	shf.l.wrap.b32 	%r20733, %r20716, %r20716, 30;
	shf.l.wrap.b32 	%r20734, %r20732, %r20732, 5;
	xor.b32  	%r20735, %r20733, %r20725;
	xor.b32  	%r20736, %r20735, %r20724;
	add.s32 	%r20737, %r20736, %r20717;
	add.s32 	%r20738, %r20737, %r20734;
	add.s32 	%r20739, %r20738, %r20669;
	add.s32 	%r20740, %r20739, %r20056;
	shf.l.wrap.b32 	%r20741, %r20724, %r20724, 30;
	shf.l.wrap.b32 	%r20742, %r20740, %r20740, 5;
	xor.b32  	%r20743, %r20741, %r20733;
	xor.b32  	%r20744, %r20743, %r20732;
	add.s32 	%r20745, %r20744, %r20725;
	add.s32 	%r20746, %r20745, %r20742;
	add.s32 	%r20747, %r20746, %r20669;
	add.s32 	%r20748, %r20747, %r20060;
	shf.l.wrap.b32 	%r20749, %r20732, %r20732, 30;
	shf.l.wrap.b32 	%r20750, %r20748, %r20748, 5;
	xor.b32  	%r20751, %r20749, %r20741;
	xor.b32  	%r20752, %r20751, %r20740;
	add.s32 	%r20753, %r20752, %r20733;
	add.s32 	%r20754, %r20753, %r20750;
	add.s32 	%r20755, %r20754, %r20669;
	add.s32 	%r20756, %r20755, %r20064;
	shf.l.wrap.b32 	%r20757, %r20740, %r20740, 30;
	shf.l.wrap.b32 	%r20758, %r20756, %r20756, 5;
	xor.b32  	%r20759, %r20757, %r20749;
	xor.b32  	%r20760, %r20759, %r20748;
	add.s32 	%r20761, %r20760, %r20741;
	add.s32 	%r20762, %r20761, %r20758;
	add.s32 	%r20763, %r20762, %r20669;
	add.s32 	%r20764, %r20763, %r20068;
	shf.l.wrap.b32 	%r20765, %r20748, %r20748, 30;
	shf.l.wrap.b32 	%r20766, %r20764, %r20764, 5;
	xor.b32  	%r20767, %r20765, %r20757;
	xor.b32  	%r20768, %r20767, %r20756;
	add.s32 	%r20769, %r20768, %r20749;
	add.s32 	%r20770, %r20769, %r20766;
	add.s32 	%r20771, %r20770, %r20669;
	add.s32 	%r20772, %r20771, %r20072;
	shf.l.wrap.b32 	%r20773, %r20756, %r20756, 30;
	shf.l.wrap.b32 	%r20774, %r20772, %r20772, 5;
	xor.b32  	%r20775, %r20773, %r20765;
	xor.b32  	%r20776, %r20775, %r20764;
	add.s32 	%r20777, %r20776, %r20757;
	add.s32 	%r20778, %r20777, %r20774;
	add.s32 	%r20779, %r20778, %r20669;
	add.s32 	%r20780, %r20779, %r20076;
	shf.l.wrap.b32 	%r20781, %r20764, %r20764, 30;
	shf.l.wrap.b32 	%r20782, %r20780, %r20780, 5;
	xor.b32  	%r20783, %r20781, %r20773;
	xor.b32  	%r20784, %r20783, %r20772;
	add.s32 	%r20785, %r20784, %r20765;
	add.s32 	%r20786, %r20785, %r20782;
	add.s32 	%r20787, %r20786, %r20669;
	add.s32 	%r20788, %r20787, %r20080;
	shf.l.wrap.b32 	%r20789, %r20772, %r20772, 30;
	shf.l.wrap.b32 	%r20790, %r20788, %r20788, 5;
	xor.b32  	%r20791, %r20789, %r20781;
	xor.b32  	%r20792, %r20791, %r20780;
	add.s32 	%r20793, %r20792, %r20773;
	add.s32 	%r20794, %r20793, %r20790;
	add.s32 	%r20795, %r20794, %r20669;
	add.s32 	%r20796, %r20795, %r20084;
	shf.l.wrap.b32 	%r20797, %r20780, %r20780, 30;
	shf.l.wrap.b32 	%r20798, %r20796, %r20796, 5;
	xor.b32  	%r20799, %r20797, %r20789;
	xor.b32  	%r20800, %r20799, %r20788;
	add.s32 	%r20801, %r20800, %r20781;
	add.s32 	%r20802, %r20801, %r20798;
	add.s32 	%r20803, %r20802, %r20669;
	add.s32 	%r20804, %r20803, %r20088;
	shf.l.wrap.b32 	%r20805, %r20788, %r20788, 30;
	shf.l.wrap.b32 	%r20806, %r20804, %r20804, 5;
	xor.b32  	%r20807, %r20805, %r20797;
	xor.b32  	%r20808, %r20807, %r20796;
	add.s32 	%r20809, %r20808, %r20789;
	add.s32 	%r20810, %r20809, %r20806;
	add.s32 	%r20811, %r20810, %r20669;
	add.s32 	%r20812, %r20811, %r20092;
	shf.l.wrap.b32 	%r20813, %r20796, %r20796, 30;
	shf.l.wrap.b32 	%r20814, %r20812, %r20812, 5;
	xor.b32  	%r20815, %r20813, %r20805;
	xor.b32  	%r20816, %r20815, %r20804;
	add.s32 	%r20817, %r20816, %r20797;
	add.s32 	%r20818, %r20817, %r20814;
	add.s32 	%r20819, %r20818, %r20669;
	add.s32 	%r20820, %r20819, %r20096;
	shf.l.wrap.b32 	%r20821, %r20804, %r20804, 30;
	shf.l.wrap.b32 	%r20822, %r20820, %r20820, 5;
	xor.b32  	%r20823, %r20821, %r20813;
	xor.b32  	%r20824, %r20823, %r20812;
	add.s32 	%r20825, %r20824, %r20805;
	add.s32 	%r20826, %r20825, %r20822;
	add.s32 	%r20827, %r20826, %r20669;
	add.s32 	%r20828, %r20827, %r20100;
	shf.l.wrap.b32 	%r20829, %r20812, %r20812, 30;
	add.s32 	%r20830, %r20103, %r20828;
	add.s32 	%r20831, %r20104, %r20820;
	st.local.v2.u32 	[%rd1+80], {%r20830, %r20831};
	add.s32 	%r20832, %r20105, %r20829;
	add.s32 	%r20833, %r20106, %r20821;
	st.local.v2.u32 	[%rd1+88], {%r20832, %r20833};
	add.s32 	%r20834, %r20101, %r20813;
	st.local.u32 	[%rd1+96], %r20834;
	mov.b32 	%r20835, 0;
	st.local.v2.u32 	[%rd1], {%r20835, %r20835};
	st.local.v2.u32 	[%rd1+8], {%r20835, %r20835};
	st.local.v2.u32 	[%rd1+16], {%r20835, %r20835};
	st.local.v2.u32 	[%rd1+24], {%r20835, %r20835};
	st.local.v2.u32 	[%rd1+32], {%r20835, %r20835};
	st.local.v2.u32 	[%rd1+40], {%r20835, %r20835};
	st.local.v2.u32 	[%rd1+48], {%r20835, %r20835};
$L__BB0_502:
	ld.local.u32 	%r20837, [%rd1+64];
	shl.b32 	%r20838, %r20837, 3;
	cvt.u64.u32 	%rd644, %r20838;
	ld.local.u64 	%rd645, [%rd1+72];
	add.s64 	%rd646, %rd645, %rd644;
	shr.u64 	%rd647, %rd646, 40;
	shr.u64 	%rd648, %rd646, 48;
	ld.local.v2.b32 	{%r20839, %r20840}, [%rd1];
	bfe.u32 	%r20841, %r20840, 16, 8;
	cvt.u16.u32 	%rs1131, %r20841;
	bfe.u32 	%r20842, %r20840, 8, 8;
	bfe.u32 	%r20843, %r20840, 0, 8;
	bfe.u32 	%r20844, %r20839, 16, 8;
	cvt.u16.u32 	%rs1132, %r20844;
	bfe.u32 	%r20845, %r20839, 8, 8;
	bfe.u32 	%r20846, %r20839, 0, 8;
	shl.b32 	%r20847, %r20846, 24;
	shl.b32 	%r20848, %r20845, 16;
	and.b32  	%r20849, %r20848, 16711680;
	or.b32  	%r20850, %r20849, %r20847;
	and.b16  	%rs1133, %rs1132, 255;
	mul.wide.u16 	%r20851, %rs1133, 256;
	or.b32  	%r20852, %r20850, %r20851;
	bfe.u32 	%r20853, %r20839, 24, 8;
	or.b32  	%r20854, %r20852, %r20853;
	shl.b32 	%r20855, %r20843, 24;
	shl.b32 	%r20856, %r20842, 16;
	and.b32  	%r20857, %r20856, 16711680;
	or.b32  	%r20858, %r20857, %r20855;
	and.b16  	%rs1134, %rs1131, 255;
	mul.wide.u16 	%r20859, %rs1134, 256;
	or.b32  	%r20860, %r20858, %r20859;
	bfe.u32 	%r20861, %r20840, 24, 8;
	or.b32  	%r20862, %r20860, %r20861;
	ld.local.v2.b32 	{%r20863, %r20864}, [%rd1+8];
	bfe.u32 	%r20865, %r20864, 16, 8;
	cvt.u16.u32 	%rs1135, %r20865;
	bfe.u32 	%r20866, %r20864, 8, 8;
	bfe.u32 	%r20867, %r20864, 0, 8;
	bfe.u32 	%r20868, %r20863, 16, 8;
	cvt.u16.u32 	%rs1136, %r20868;
	bfe.u32 	%r20869, %r20863, 8, 8;
	bfe.u32 	%r20870, %r20863, 0, 8;
	shl.b32 	%r20871, %r20870, 24;
	shl.b32 	%r20872, %r20869, 16;
	and.b32  	%r20873, %r20872, 16711680;
	or.b32  	%r20874, %r20873, %r20871;
	and.b16  	%rs1137, %rs1136, 255;
	mul.wide.u16 	%r20875, %rs1137, 256;
	or.b32  	%r20876, %r20874, %r20875;
	bfe.u32 	%r20877, %r20863, 24, 8;
	or.b32  	%r20878, %r20876, %r20877;
	shl.b32 	%r20879, %r20867, 24;
	shl.b32 	%r20880, %r20866, 16;
	and.b32  	%r20881, %r20880, 16711680;
	or.b32  	%r20882, %r20881, %r20879;
	and.b16  	%rs1138, %rs1135, 255;
	mul.wide.u16 	%r20883, %rs1138, 256;
	or.b32  	%r20884, %r20882, %r20883;
	bfe.u32 	%r20885, %r20864, 24, 8;
	or.b32  	%r20886, %r20884, %r20885;
	ld.local.v2.b32 	{%r20887, %r20888}, [%rd1+16];
	bfe.u32 	%r20889, %r20888, 16, 8;
	cvt.u16.u32 	%rs1139, %r20889;
	bfe.u32 	%r20890, %r20888, 8, 8;
	bfe.u32 	%r20891, %r20888, 0, 8;
	bfe.u32 	%r20892, %r20887, 16, 8;
	cvt.u16.u32 	%rs1140, %r20892;
	bfe.u32 	%r20893, %r20887, 8, 8;
	bfe.u32 	%r20894, %r20887, 0, 8;
	shl.b32 	%r20895, %r20894, 24;
	shl.b32 	%r20896, %r20893, 16;
	and.b32  	%r20897, %r20896, 16711680;
	or.b32  	%r20898, %r20897, %r20895;
	and.b16  	%rs1141, %rs1140, 255;
	mul.wide.u16 	%r20899, %rs1141, 256;
	or.b32  	%r20900, %r20898, %r20899;
	bfe.u32 	%r20901, %r20887, 24, 8;
	or.b32  	%r20902, %r20900, %r20901;
	shl.b32 	%r20903, %r20891, 24;
	shl.b32 	%r20904, %r20890, 16;
	and.b32  	%r20905, %r20904, 16711680;
	or.b32  	%r20906, %r20905, %r20903;
	and.b16  	%rs1142, %rs1139, 255;
	mul.wide.u16 	%r20907, %rs1142, 256;
	or.b32  	%r20908, %r20906, %r20907;
	bfe.u32 	%r20909, %r20888, 24, 8;
	or.b32  	%r20910, %r20908, %r20909;
	ld.local.v2.b32 	{%r20911, %r20912}, [%rd1+24];
	bfe.u32 	%r20913, %r20912, 16, 8;
	cvt.u16.u32 	%rs1143, %r20913;
	bfe.u32 	%r20914, %r20912, 8, 8;
	bfe.u32 	%r20915, %r20912, 0, 8;
	bfe.u32 	%r20916, %r20911, 16, 8;
	cvt.u16.u32 	%rs1144, %r20916;
	bfe.u32 	%r20917, %r20911, 8, 8;
	bfe.u32 	%r20918, %r20911, 0, 8;
	shl.b32 	%r20919, %r20918, 24;
	shl.b32 	%r20920, %r20917, 16;
	and.b32  	%r20921, %r20920, 16711680;
	or.b32  	%r20922, %r20921, %r20919;
	and.b16  	%rs1145, %rs1144, 255;
	mul.wide.u16 	%r20923, %rs1145, 256;
	or.b32  	%r20924, %r20922, %r20923;
	bfe.u32 	%r20925, %r20911, 24, 8;
	or.b32  	%r20926, %r20924, %r20925;
	shl.b32 	%r20927, %r20915, 24;
	shl.b32 	%r20928, %r20914, 16;
	and.b32  	%r20929, %r20928, 16711680;
	or.b32  	%r20930, %r20929, %r20927;
	and.b16  	%rs1146, %rs1143, 255;
	mul.wide.u16 	%r20931, %rs1146, 256;
	or.b32  	%r20932, %r20930, %r20931;
	bfe.u32 	%r20933, %r20912, 24, 8;
	or.b32  	%r20934, %r20932, %r20933;
	ld.local.v2.b32 	{%r20935, %r20936}, [%rd1+32];
	bfe.u32 	%r20937, %r20936, 16, 8;
	cvt.u16.u32 	%rs1147, %r20937;
	bfe.u32 	%r20938, %r20936, 8, 8;
	bfe.u32 	%r20939, %r20936, 0, 8;
	bfe.u32 	%r20940, %r20935, 16, 8;
	cvt.u16.u32 	%rs1148, %r20940;
	bfe.u32 	%r20941, %r20935, 8, 8;
	bfe.u32 	%r20942, %r20935, 0, 8;
	shl.b32 	%r20943, %r20942, 24;
	shl.b32 	%r20944, %r20941, 16;
	and.b32  	%r20945, %r20944, 16711680;
	or.b32  	%r20946, %r20945, %r20943;
	and.b16  	%rs1149, %rs1148, 255;
	mul.wide.u16 	%r20947, %rs1149, 256;
	or.b32  	%r20948, %r20946, %r20947;
	bfe.u32 	%r20949, %r20935, 24, 8;
	or.b32  	%r20950, %r20948, %r20949;
	shl.b32 	%r20951, %r20939, 24;
	shl.b32 	%r20952, %r20938, 16;
	and.b32  	%r20953, %r20952, 16711680;
	or.b32  	%r20954, %r20953, %r20951;
	and.b16  	%rs1150, %rs1147, 255;
	mul.wide.u16 	%r20955, %rs1150, 256;
	or.b32  	%r20956, %r20954, %r20955;
	bfe.u32 	%r20957, %r20936, 24, 8;
	or.b32  	%r20958, %r20956, %r20957;
	ld.local.v2.b32 	{%r20959, %r20960}, [%rd1+40];
	bfe.u32 	%r20961, %r20960, 16, 8;
	cvt.u16.u32 	%rs1151, %r20961;
	bfe.u32 	%r20962, %r20960, 8, 8;
	bfe.u32 	%r20963, %r20960, 0, 8;
	bfe.u32 	%r20964, %r20959, 16, 8;
	cvt.u16.u32 	%rs1152, %r20964;
	bfe.u32 	%r20965, %r20959, 8, 8;
	bfe.u32 	%r20966, %r20959, 0, 8;
	shl.b32 	%r20967, %r20966, 24;
	shl.b32 	%r20968, %r20965, 16;
	and.b32  	%r20969, %r20968, 16711680;
	or.b32  	%r20970, %r20969, %r20967;
	and.b16  	%rs1153, %rs1152, 255;
	mul.wide.u16 	%r20971, %rs1153, 256;
	or.b32  	%r20972, %r20970, %r20971;
	bfe.u32 	%r20973, %r20959, 24, 8;
	or.b32  	%r20974, %r20972, %r20973;
	shl.b32 	%r20975, %r20963, 24;
	shl.b32 	%r20976, %r20962, 16;
	and.b32  	%r20977, %r20976, 16711680;
	or.b32  	%r20978, %r20977, %r20975;
	and.b16  	%rs1154, %rs1151, 255;
	mul.wide.u16 	%r20979, %rs1154, 256;
	or.b32  	%r20980, %r20978, %r20979;
	bfe.u32 	%r20981, %r20960, 24, 8;
	or.b32  	%r20982, %r20980, %r20981;
	ld.local.v2.b32 	{%r20983, %r20984}, [%rd1+48];
	bfe.u32 	%r20985, %r20984, 16, 8;
	cvt.u16.u32 	%rs1155, %r20985;
	bfe.u32 	%r20986, %r20984, 8, 8;
	bfe.u32 	%r20987, %r20984, 0, 8;
	bfe.u32 	%r20988, %r20983, 16, 8;
	cvt.u16.u32 	%rs1156, %r20988;
	bfe.u32 	%r20989, %r20983, 8, 8;
	bfe.u32 	%r20990, %r20983, 0, 8;
	shl.b32 	%r20991, %r20990, 24;
	shl.b32 	%r20992, %r20989, 16;
	and.b32  	%r20993, %r20992, 16711680;
	or.b32  	%r20994, %r20993, %r20991;
	and.b16  	%rs1157, %rs1156, 255;
	mul.wide.u16 	%r20995, %rs1157, 256;
	or.b32  	%r20996, %r20994, %r20995;
	bfe.u32 	%r20997, %r20983, 24, 8;
	or.b32  	%r20998, %r20996, %r20997;
	shl.b32 	%r20999, %r20987, 24;
	shl.b32 	%r21000, %r20986, 16;
	and.b32  	%r21001, %r21000, 16711680;
	or.b32  	%r21002, %r21001, %r20999;
	and.b16  	%rs1158, %rs1155, 255;
	mul.wide.u16 	%r21003, %rs1158, 256;
	or.b32  	%r21004, %r21002, %r21003;
	bfe.u32 	%r21005, %r20984, 24, 8;
	or.b32  	%r21006, %r21004, %r21005;
	{ .reg .b32 tmp; mov.b64 {tmp, %r21007}, %rd646; }
	and.b32  	%r21008, %r21007, -16777216;
	cvt.u32.u64 	%r21009, %rd648;
	shl.b32 	%r21010, %r21009, 16;
	and.b32  	%r21011, %r21010, 16711680;
	or.b32  	%r21012, %r21011, %r21008;
	cvt.u32.u64 	%r21013, %rd647;
	shl.b32 	%r21014, %r21013, 8;
	and.b32  	%r21015, %r21014, 65280;
	or.b32  	%r21016, %r21012, %r21015;
	and.b32  	%r21017, %r21007, 255;
	or.b32  	%r21018, %r21016, %r21017;
	cvt.u32.u64 	%r21019, %rd646;
	xor.b32  	%r21020, %r20950, %r21006;
	xor.b32  	%r21021, %r21020, %r20878;
	xor.b32  	%r21022, %r21021, %r20854;
	shf.l.wrap.b32 	%r21023, %r21022, %r21022, 1;
	xor.b32  	%r21024, %r20958, %r21018;
	xor.b32  	%r21025, %r21024, %r20886;
	xor.b32  	%r21026, %r21025, %r20862;
	shf.l.wrap.b32 	%r21027, %r21026, %r21026, 1;
	xor.b32  	%r21028, %r20974, %r21019;
	xor.b32  	%r21029, %r21028, %r20902;
	xor.b32  	%r21030, %r21029, %r20878;
	shf.l.wrap.b32 	%r21031, %r21030, %r21030, 1;
	xor.b32  	%r21032, %r20982, %r21023;
	xor.b32  	%r21033, %r21032, %r20910;
	xor.b32  	%r21034, %r21033, %r20886;
	shf.l.wrap.b32 	%r21035, %r21034, %r21034, 1;
	xor.b32  	%r21036, %r20998, %r21027;
	xor.b32  	%r21037, %r21036, %r20926;
	xor.b32  	%r21038, %r21037, %r20902;
	shf.l.wrap.b32 	%r21039, %r21038, %r21038, 1;
	xor.b32  	%r21040, %r21006, %r21031;
	xor.b32  	%r21041, %r21040, %r20934;
	xor.b32  	%r21042, %r21041, %r20910;
	shf.l.wrap.b32 	%r21043, %r21042, %r21042, 1;
	xor.b32  	%r21044, %r21018, %r21035;
	xor.b32  	%r21045, %r21044, %r20950;
	xor.b32  	%r21046, %r21045, %r20926;
	shf.l.wrap.b32 	%r21047, %r21046, %r21046, 1;
	xor.b32  	%r21048, %r21019, %r21039;
	xor.b32  	%r21049, %r21048, %r20958;
	xor.b32  	%r21050, %r21049, %r20934;
	shf.l.wrap.b32 	%r21051, %r21050, %r21050, 1;
	xor.b32  	%r21052, %r21023, %r21043;
	xor.b32  	%r21053, %r21052, %r20974;
	xor.b32  	%r21054, %r21053, %r20950;
	shf.l.wrap.b32 	%r21055, %r21054, %r21054, 1;
	xor.b32  	%r21056, %r21027, %r21047;
	xor.b32  	%r21057, %r21056, %r20982;
	xor.b32  	%r21058, %r21057, %r20958;
	shf.l.wrap.b32 	%r21059, %r21058, %r21058, 1;
	xor.b32  	%r21060, %r21031, %r21051;
	xor.b32  	%r21061, %r21060, %r20998;
	xor.b32  	%r21062, %r21061, %r20974;
	shf.l.wrap.b32 	%r21063, %r21062, %r21062, 1;
	xor.b32  	%r21064, %r21035, %r21055;
	xor.b32  	%r21065, %r21064, %r21006;
	xor.b32  	%r21066, %r21065, %r20982;
	shf.l.wrap.b32 	%r21067, %r21066, %r21066, 1;
	xor.b32  	%r21068, %r21039, %r21059;
	xor.b32  	%r21069, %r21068, %r21018;
	xor.b32  	%r21070, %r21069, %r20998;
	shf.l.wrap.b32 	%r21071, %r21070, %r21070, 1;
	xor.b32  	%r21072, %r21043, %r21063;
	xor.b32  	%r21073, %r21072, %r21019;
	xor.b32  	%r21074, %r21073, %r21006;
	shf.l.wrap.b32 	%r21075, %r21074, %r21074, 1;
	xor.b32  	%r21076, %r21047, %r21067;
	xor.b32  	%r21077, %r21076, %r21023;
	xor.b32  	%r21078, %r21077, %r21018;
	shf.l.wrap.b32 	%r21079, %r21078, %r21078, 1;
	xor.b32  	%r21080, %r21051, %r21071;
	xor.b32  	%r21081, %r21080, %r21027;
	xor.b32  	%r21082, %r21081, %r21019;
	shf.l.wrap.b32 	%r21083, %r21082, %r21082, 1;
	xor.b32  	%r21084, %r21055, %r21075;
	xor.b32  	%r21085, %r21084, %r21031;
	xor.b32  	%r21086, %r21085, %r21023;
	shf.l.wrap.b32 	%r21087, %r21086, %r21086, 1;
	xor.b32  	%r21088, %r21059, %r21079;
	xor.b32  	%r21089, %r21088, %r21035;
	xor.b32  	%r21090, %r21089, %r21027;
	shf.l.wrap.b32 	%r21091, %r21090, %r21090, 1;
	xor.b32  	%r21092, %r21063, %r21083;
	xor.b32  	%r21093, %r21092, %r21039;
	xor.b32  	%r21094, %r21093, %r21031;
	shf.l.wrap.b32 	%r21095, %r21094, %r21094, 1;
	xor.b32  	%r21096, %r21067, %r21087;
	xor.b32  	%r21097, %r21096, %r21043;
	xor.b32  	%r21098, %r21097, %r21035;
	shf.l.wrap.b32 	%r21099, %r21098, %r21098, 1;
	xor.b32  	%r21100, %r21071, %r21091;
	xor.b32  	%r21101, %r21100, %r21047;
	xor.b32  	%r21102, %r21101, %r21039;
	shf.l.wrap.b32 	%r21103, %r21102, %r21102, 1;
	xor.b32  	%r21104, %r21075, %r21095;
	xor.b32  	%r21105, %r21104, %r21051;
	xor.b32  	%r21106, %r21105, %r21043;
	shf.l.wrap.b32 	%r21107, %r21106, %r21106, 1;
	xor.b32  	%r21108, %r21079, %r21099;
	xor.b32  	%r21109, %r21108, %r21055;
	xor.b32  	%r21110, %r21109, %r21047;
	shf.l.wrap.b32 	%r21111, %r21110, %r21110, 1;
	xor.b32  	%r21112, %r21083, %r21103;
	xor.b32  	%r21113, %r21112, %r21059;
	xor.b32  	%r21114, %r21113, %r21051;
	shf.l.wrap.b32 	%r21115, %r21114, %r21114, 1;
	xor.b32  	%r21116, %r21087, %r21107;
	xor.b32  	%r21117, %r21116, %r21063;
	xor.b32  	%r21118, %r21117, %r21055;
	shf.l.wrap.b32 	%r21119, %r21118, %r21118, 1;
	xor.b32  	%r21120, %r21091, %r21111;
	xor.b32  	%r21121, %r21120, %r21067;
	xor.b32  	%r21122, %r21121, %r21059;
	shf.l.wrap.b32 	%r21123, %r21122, %r21122, 1;
	xor.b32  	%r21124, %r21095, %r21115;
	xor.b32  	%r21125, %r21124, %r21071;
	xor.b32  	%r21126, %r21125, %r21063;
	shf.l.wrap.b32 	%r21127, %r21126, %r21126, 1;
	xor.b32  	%r21128, %r21099, %r21119;
	xor.b32  	%r21129, %r21128, %r21075;
	xor.b32  	%r21130, %r21129, %r21067;
	shf.l.wrap.b32 	%r21131, %r21130, %r21130, 1;
	xor.b32  	%r21132, %r21103, %r21123;
	xor.b32  	%r21133, %r21132, %r21079;
	xor.b32  	%r21134, %r21133, %r21071;
	shf.l.wrap.b32 	%r21135, %r21134, %r21134, 1;
	xor.b32  	%r21136, %r21107, %r21127;
	xor.b32  	%r21137, %r21136, %r21083;
	xor.b32  	%r21138, %r21137, %r21075;
	shf.l.wrap.b32 	%r21139, %r21138, %r21138, 1;
	xor.b32  	%r21140, %r21111, %r21131;
	xor.b32  	%r21141, %r21140, %r21087;
	xor.b32  	%r21142, %r21141, %r21079;
	shf.l.wrap.b32 	%r21143, %r21142, %r21142, 1;
	xor.b32  	%r21144, %r21115, %r21135;
	xor.b32  	%r21145, %r21144, %r21091;
	xor.b32  	%r21146, %r21145, %r21083;
	shf.l.wrap.b32 	%r21147, %r21146, %r21146, 1;
	xor.b32  	%r21148, %r21119, %r21139;
	xor.b32  	%r21149, %r21148, %r21095;
	xor.b32  	%r21150, %r21149, %r21087;
	shf.l.wrap.b32 	%r21151, %r21150, %r21150, 1;
	xor.b32  	%r21152, %r21123, %r21143;
	xor.b32  	%r21153, %r21152, %r21099;
	xor.b32  	%r21154, %r21153, %r21091;
	shf.l.wrap.b32 	%r21155, %r21154, %r21154, 1;
	xor.b32  	%r21156, %r21127, %r21147;
	xor.b32  	%r21157, %r21156, %r21103;
	xor.b32  	%r21158, %r21157, %r21095;
	shf.l.wrap.b32 	%r21159, %r21158, %r21158, 1;
	xor.b32  	%r21160, %r21131, %r21151;
	xor.b32  	%r21161, %r21160, %r21107;
	xor.b32  	%r21162, %r21161, %r21099;
	shf.l.wrap.b32 	%r21163, %r21162, %r21162, 1;
	xor.b32  	%r21164, %r21135, %r21155;
	xor.b32  	%r21165, %r21164, %r21111;
	xor.b32  	%r21166, %r21165, %r21103;
	shf.l.wrap.b32 	%r21167, %r21166, %r21166, 1;
	xor.b32  	%r21168, %r21139, %r21159;
	xor.b32  	%r21169, %r21168, %r21115;
	xor.b32  	%r21170, %r21169, %r21107;
	shf.l.wrap.b32 	%r21171, %r21170, %r21170, 1;
	xor.b32  	%r21172, %r21143, %r21163;
	xor.b32  	%r21173, %r21172, %r21119;
	xor.b32  	%r21174, %r21173, %r21111;
	shf.l.wrap.b32 	%r21175, %r21174, %r21174, 1;
	xor.b32  	%r21176, %r21147, %r21167;
	xor.b32  	%r21177, %r21176, %r21123;
	xor.b32  	%r21178, %r21177, %r21115;
	shf.l.wrap.b32 	%r21179, %r21178, %r21178, 1;
	xor.b32  	%r21180, %r21151, %r21171;
	xor.b32  	%r21181, %r21180, %r21127;
	xor.b32  	%r21182, %r21181, %r21119;
	shf.l.wrap.b32 	%r21183, %r21182, %r21182, 1;
	xor.b32  	%r21184, %r21155, %r21175;
	xor.b32  	%r21185, %r21184, %r21131;
	xor.b32  	%r21186, %r21185, %r21123;
	shf.l.wrap.b32 	%r21187, %r21186, %r21186, 1;
	xor.b32  	%r21188, %r21159, %r21179;
	xor.b32  	%r21189, %r21188, %r21135;
	xor.b32  	%r21190, %r21189, %r21127;
	shf.l.wrap.b32 	%r21191, %r21190, %r21190, 1;
	xor.b32  	%r21192, %r21163, %r21183;
	xor.b32  	%r21193, %r21192, %r21139;
	xor.b32  	%r21194, %r21193, %r21131;
	shf.l.wrap.b32 	%r21195, %r21194, %r21194, 1;
	xor.b32  	%r21196, %r21167, %r21187;
	xor.b32  	%r21197, %r21196, %r21143;
	xor.b32  	%r21198, %r21197, %r21135;
	shf.l.wrap.b32 	%r21199, %r21198, %r21198, 1;
	xor.b32  	%r21200, %r21171, %r21191;
	xor.b32  	%r21201, %r21200, %r21147;
	xor.b32  	%r21202, %r21201, %r21139;
	shf.l.wrap.b32 	%r21203, %r21202, %r21202, 1;
	xor.b32  	%r21204, %r21175, %r21195;
	xor.b32  	%r21205, %r21204, %r21151;
	xor.b32  	%r21206, %r21205, %r21143;
	shf.l.wrap.b32 	%r21207, %r21206, %r21206, 1;
	xor.b32  	%r21208, %r21179, %r21199;
	xor.b32  	%r21209, %r21208, %r21155;
	xor.b32  	%r21210, %r21209, %r21147;
	shf.l.wrap.b32 	%r21211, %r21210, %r21210, 1;
	xor.b32  	%r21212, %r21183, %r21203;
	xor.b32  	%r21213, %r21212, %r21159;
	xor.b32  	%r21214, %r21213, %r21151;
	shf.l.wrap.b32 	%r21215, %r21214, %r21214, 1;
	xor.b32  	%r21216, %r21187, %r21207;
	xor.b32  	%r21217, %r21216, %r21163;
	xor.b32  	%r21218, %r21217, %r21155;
	shf.l.wrap.b32 	%r21219, %r21218, %r21218, 1;
	xor.b32  	%r21220, %r21191, %r21211;
	xor.b32  	%r21221, %r21220, %r21167;
	xor.b32  	%r21222, %r21221, %r21159;
	shf.l.wrap.b32 	%r21223, %r21222, %r21222, 1;
	xor.b32  	%r21224, %r21195, %r21215;
	xor.b32  	%r21225, %r21224, %r21171;
	xor.b32  	%r21226, %r21225, %r21163;
	shf.l.wrap.b32 	%r21227, %r21226, %r21226, 1;
	xor.b32  	%r21228, %r21199, %r21219;
	xor.b32  	%r21229, %r21228, %r21175;
	xor.b32  	%r21230, %r21229, %r21167;
	shf.l.wrap.b32 	%r21231, %r21230, %r21230, 1;
	xor.b32  	%r21232, %r21203, %r21223;
	xor.b32  	%r21233, %r21232, %r21179;
	xor.b32  	%r21234, %r21233, %r21171;
	shf.l.wrap.b32 	%r21235, %r21234, %r21234, 1;
	xor.b32  	%r21236, %r21207, %r21227;
	xor.b32  	%r21237, %r21236, %r21183;
	xor.b32  	%r21238, %r21237, %r21175;
	shf.l.wrap.b32 	%r21239, %r21238, %r21238, 1;
	xor.b32  	%r21240, %r21211, %r21231;
	xor.b32  	%r21241, %r21240, %r21187;
	xor.b32  	%r21242, %r21241, %r21179;
	shf.l.wrap.b32 	%r21243, %r21242, %r21242, 1;
	xor.b32  	%r21244, %r21215, %r21235;
	xor.b32  	%r21245, %r21244, %r21191;
	xor.b32  	%r21246, %r21245, %r21183;
	shf.l.wrap.b32 	%r21247, %r21246, %r21246, 1;
	xor.b32  	%r21248, %r21219, %r21239;
	xor.b32  	%r21249, %r21248, %r21195;
	xor.b32  	%r21250, %r21249, %r21187;
	shf.l.wrap.b32 	%r21251, %r21250, %r21250, 1;
	xor.b32  	%r21252, %r21223, %r21243;
	xor.b32  	%r21253, %r21252, %r21199;
	xor.b32  	%r21254, %r21253, %r21191;
	shf.l.wrap.b32 	%r21255, %r21254, %r21254, 1;
	xor.b32  	%r21256, %r21227, %r21247;
	xor.b32  	%r21257, %r21256, %r21203;
	xor.b32  	%r21258, %r21257, %r21195;
	shf.l.wrap.b32 	%r21259, %r21258, %r21258, 1;
	xor.b32  	%r21260, %r21231, %r21251;
	xor.b32  	%r21261, %r21260, %r21207;
	xor.b32  	%r21262, %r21261, %r21199;
	shf.l.wrap.b32 	%r21263, %r21262, %r21262, 1;
	xor.b32  	%r21264, %r21235, %r21255;
	xor.b32  	%r21265, %r21264, %r21211;
	xor.b32  	%r21266, %r21265, %r21203;
	shf.l.wrap.b32 	%r21267, %r21266, %r21266, 1;
	xor.b32  	%r21268, %r21239, %r21259;
	xor.b32  	%r21269, %r21268, %r21215;
	xor.b32  	%r21270, %r21269, %r21207;
	shf.l.wrap.b32 	%r21271, %r21270, %r21270, 1;
	xor.b32  	%r21272, %r21243, %r21263;
	xor.b32  	%r21273, %r21272, %r21219;
	xor.b32  	%r21274, %r21273, %r21211;
	shf.l.wrap.b32 	%r21275, %r21274, %r21274, 1;
	ld.local.v2.u32 	{%r21276, %r21277}, [%rd1+96];
	ld.local.v2.u32 	{%r21278, %r21279}, [%rd1+80];
	ld.local.v2.u32 	{%r21280, %r21281}, [%rd1+88];
	shf.l.wrap.b32 	%r21282, %r21278, %r21278, 5;
	and.b32  	%r21283, %r21279, %r21280;
	not.b32 	%r21284, %r21279;
	and.b32  	%r21285, %r21281, %r21284;
	or.b32  	%r21286, %r21283, %r21285;
	add.s32 	%r21287, %r21286, %r21276;
	add.s32 	%r21288, %r21287, %r21282;
	add.s32 	%r21289, %r21288, %r21277;
	add.s32 	%r21290, %r21289, %r20854;
	shf.l.wrap.b32 	%r21291, %r21279, %r21279, 30;
	shf.l.wrap.b32 	%r21292, %r21290, %r21290, 5;
	and.b32  	%r21293, %r21278, %r21291;
	not.b32 	%r21294, %r21278;
	and.b32  	%r21295, %r21280, %r21294;
	or.b32  	%r21296, %r21293, %r21295;
	add.s32 	%r21297, %r21296, %r21281;
	add.s32 	%r21298, %r21297, %r21292;
	add.s32 	%r21299, %r21298, %r21277;
	add.s32 	%r21300, %r21299, %r20862;
	shf.l.wrap.b32 	%r21301, %r21278, %r21278, 30;
	shf.l.wrap.b32 	%r21302, %r21300, %r21300, 5;
	and.b32  	%r21303, %r21290, %r21301;
	not.b32 	%r21304, %r21290;
	and.b32  	%r21305, %r21291, %r21304;
	or.b32  	%r21306, %r21303, %r21305;
	add.s32 	%r21307, %r21306, %r21280;
	add.s32 	%r21308, %r21307, %r21302;
	add.s32 	%r21309, %r21308, %r21277;
	add.s32 	%r21310, %r21309, %r20878;
	shf.l.wrap.b32 	%r21311, %r21290, %r21290, 30;
	shf.l.wrap.b32 	%r21312, %r21310, %r21310, 5;
	and.b32  	%r21313, %r21300, %r21311;
	not.b32 	%r21314, %r21300;
	and.b32  	%r21315, %r21301, %r21314;
	or.b32  	%r21316, %r21313, %r21315;
	add.s32 	%r21317, %r21316, %r21291;
	add.s32 	%r21318, %r21317, %r21312;
	add.s32 	%r21319, %r21318, %r21277;
	add.s32 	%r21320, %r21319, %r20886;
	shf.l.wrap.b32 	%r21321, %r21300, %r21300, 30;
	shf.l.wrap.b32 	%r21322, %r21320, %r21320, 5;
	and.b32  	%r21323, %r21310, %r21321;
	not.b32 	%r21324, %r21310;
	and.b32  	%r21325, %r21311, %r21324;
	or.b32  	%r21326, %r21323, %r21325;
	add.s32 	%r21327, %r21326, %r21301;
	add.s32 	%r21328, %r21327, %r21322;
	add.s32 	%r21329, %r21328, %r21277;
	add.s32 	%r21330, %r21329, %r20902;
	shf.l.wrap.b32 	%r21331, %r21310, %r21310, 30;
	shf.l.wrap.b32 	%r21332, %r21330, %r21330, 5;
	and.b32  	%r21333, %r21320, %r21331;
	not.b32 	%r21334, %r21320;
	and.b32  	%r21335, %r21321, %r21334;
	or.b32  	%r21336, %r21333, %r21335;
	add.s32 	%r21337, %r21336, %r21311;
	add.s32 	%r21338, %r21337, %r21332;
	add.s32 	%r21339, %r21338, %r21277;
	add.s32 	%r21340, %r21339, %r20910;
	shf.l.wrap.b32 	%r21341, %r21320, %r21320, 30;
	shf.l.wrap.b32 	%r21342, %r21340, %r21340, 5;
	and.b32  	%r21343, %r21330, %r21341;
	not.b32 	%r21344, %r21330;
	and.b32  	%r21345, %r21331, %r21344;
	or.b32  	%r21346, %r21343, %r21345;
	add.s32 	%r21347, %r21346, %r21321;
	add.s32 	%r21348, %r21347, %r21342;
	add.s32 	%r21349, %r21348, %r21277;
	add.s32 	%r21350, %r21349, %r20926;
	shf.l.wrap.b32 	%r21351, %r21330, %r21330, 30;
	shf.l.wrap.b32 	%r21352, %r21350, %r21350, 5;
	and.b32  	%r21353, %r21340, %r21351;
	not.b32 	%r21354, %r21340;
	and.b32  	%r21355, %r21341, %r21354;
	or.b32  	%r21356, %r21353, %r21355;
	add.s32 	%r21357, %r21356, %r21331;
	add.s32 	%r21358, %r21357, %r21352;
	add.s32 	%r21359, %r21358, %r21277;
	add.s32 	%r21360, %r21359, %r20934;
	shf.l.wrap.b32 	%r21361, %r21340, %r21340, 30;
	shf.l.wrap.b32 	%r21362, %r21360, %r21360, 5;
	and.b32  	%r21363, %r21350, %r21361;
	not.b32 	%r21364, %r21350;
	and.b32  	%r21365, %r21351, %r21364;
	or.b32  	%r21366, %r21363, %r21365;
	add.s32 	%r21367, %r21366, %r21341;
	add.s32 	%r21368, %r21367, %r21362;
	add.s32 	%r21369, %r21368, %r21277;
	add.s32 	%r21370, %r21369, %r20950;
	shf.l.wrap.b32 	%r21371, %r21350, %r21350, 30;
	shf.l.wrap.b32 	%r21372, %r21370, %r21370, 5;
	and.b32  	%r21373, %r21360, %r21371;
	not.b32 	%r21374, %r21360;
	and.b32  	%r21375, %r21361, %r21374;
	or.b32  	%r21376, %r21373, %r21375;
	add.s32 	%r21377, %r21376, %r21351;
	add.s32 	%r21378, %r21377, %r21372;
	add.s32 	%r21379, %r21378, %r21277;
	add.s32 	%r21380, %r21379, %r20958;
	shf.l.wrap.b32 	%r21381, %r21360, %r21360, 30;
	shf.l.wrap.b32 	%r21382, %r21380, %r21380, 5;
	and.b32  	%r21383, %r21370, %r21381;
	not.b32 	%r21384, %r21370;
	and.b32  	%r21385, %r21371, %r21384;
	or.b32  	%r21386, %r21383, %r21385;
	add.s32 	%r21387, %r21386, %r21361;
	add.s32 	%r21388, %r21387, %r21382;
	add.s32 	%r21389, %r21388, %r21277;
	add.s32 	%r21390, %r21389, %r20974;
	shf.l.wrap.b32 	%r21391, %r21370, %r21370, 30;
	shf.l.wrap.b32 	%r21392, %r21390, %r21390, 5;
	and.b32  	%r21393, %r21380, %r21391;
	not.b32 	%r21394, %r21380;
	and.b32  	%r21395, %r21381, %r21394;
	or.b32  	%r21396, %r21393, %r21395;
	add.s32 	%r21397, %r21396, %r21371;
	add.s32 	%r21398, %r21397, %r21392;
	add.s32 	%r21399, %r21398, %r21277;
	add.s32 	%r21400, %r21399, %r20982;
	shf.l.wrap.b32 	%r21401, %r21380, %r21380, 30;
	shf.l.wrap.b32 	%r21402, %r21400, %r21400, 5;
	and.b32  	%r21403, %r21390, %r21401;
	not.b32 	%r21404, %r21390;
	and.b32  	%r21405, %r21391, %r21404;
	or.b32  	%r21406, %r21403, %r21405;
	add.s32 	%r21407, %r21406, %r21381;
	add.s32 	%r21408, %r21407, %r21402;
	add.s32 	%r21409, %r21408, %r21277;
	add.s32 	%r21410, %r21409, %r20998;
	shf.l.wrap.b32 	%r21411, %r21390, %r21390, 30;
	shf.l.wrap.b32 	%r21412, %r21410, %r21410, 5;
	and.b32  	%r21413, %r21400, %r21411;
	not.b32 	%r21414, %r21400;
	and.b32  	%r21415, %r21401, %r21414;
	or.b32  	%r21416, %r21413, %r21415;
	add.s32 	%r21417, %r21416, %r21391;
	add.s32 	%r21418, %r21417, %r21412;
	add.s32 	%r21419, %r21418, %r21277;
	add.s32 	%r21420, %r21419, %r21006;
	shf.l.wrap.b32 	%r21421, %r21400, %r21400, 30;
	shf.l.wrap.b32 	%r21422, %r21420, %r21420, 5;
	and.b32  	%r21423, %r21410, %r21421;
	not.b32 	%r21424, %r21410;
	and.b32  	%r21425, %r21411, %r21424;
	or.b32  	%r21426, %r21423, %r21425;
	add.s32 	%r21427, %r21426, %r21401;
	add.s32 	%r21428, %r21427, %r21422;
	add.s32 	%r21429, %r21428, %r21277;
	add.s32 	%r21430, %r21429, %r21018;
	shf.l.wrap.b32 	%r21431, %r21410, %r21410, 30;
	shf.l.wrap.b32 	%r21432, %r21430, %r21430, 5;
	and.b32  	%r21433, %r21420, %r21431;
	not.b32 	%r21434, %r21420;
	and.b32  	%r21435, %r21421, %r21434;
	or.b32  	%r21436, %r21433, %r21435;
	add.s32 	%r21437, %r21436, %r21411;
	add.s32 	%r21438, %r21437, %r21432;
	add.s32 	%r21439, %r21438, %r21277;
	add.s32 	%r21440, %r21439, %r21019;
	shf.l.wrap.b32 	%r21441, %r21420, %r21420, 30;
	shf.l.wrap.b32 	%r21442, %r21440, %r21440, 5;
	and.b32  	%r21443, %r21430, %r21441;
	not.b32 	%r21444, %r21430;
	and.b32  	%r21445, %r21431, %r21444;
	or.b32  	%r21446, %r21443, %r21445;
	add.s32 	%r21447, %r21446, %r21421;
	add.s32 	%r21448, %r21447, %r21442;
	add.s32 	%r21449, %r21448, %r21277;
	add.s32 	%r21450, %r21449, %r21023;
	shf.l.wrap.b32 	%r21451, %r21430, %r21430, 30;
	shf.l.wrap.b32 	%r21452, %r21450, %r21450, 5;
	and.b32  	%r21453, %r21440, %r21451;
	not.b32 	%r21454, %r21440;
	and.b32  	%r21455, %r21441, %r21454;
	or.b32  	%r21456, %r21453, %r21455;
	add.s32 	%r21457, %r21456, %r21431;
	add.s32 	%r21458, %r21457, %r21452;
	add.s32 	%r21459, %r21458, %r21277;
	add.s32 	%r21460, %r21459, %r21027;
	shf.l.wrap.b32 	%r21461, %r21440, %r21440, 30;
	shf.l.wrap.b32 	%r21462, %r21460, %r21460, 5;
	and.b32  	%r21463, %r21450, %r21461;
	not.b32 	%r21464, %r21450;
	and.b32  	%r21465, %r21451, %r21464;
	or.b32  	%r21466, %r21463, %r21465;
	add.s32 	%r21467, %r21466, %r21441;
	add.s32 	%r21468, %r21467, %r21462;
	add.s32 	%r21469, %r21468, %r21277;
	add.s32 	%r21470, %r21469, %r21031;
	shf.l.wrap.b32 	%r21471, %r21450, %r21450, 30;
	shf.l.wrap.b32 	%r21472, %r21470, %r21470, 5;
	and.b32  	%r21473, %r21460, %r21471;
	not.b32 	%r21474, %r21460;
	and.b32  	%r21475, %r21461, %r21474;
	or.b32  	%r21476, %r21473, %r21475;
	add.s32 	%r21477, %r21476, %r21451;
	add.s32 	%r21478, %r21477, %r21472;
	add.s32 	%r21479, %r21478, %r21277;
	add.s32 	%r21480, %r21479, %r21035;
	shf.l.wrap.b32 	%r21481, %r21460, %r21460, 30;
	ld.local.v2.u32 	{%r21482, %r21483}, [%rd1+104];
	shf.l.wrap.b32 	%r21484, %r21480, %r21480, 5;
	xor.b32  	%r21485, %r21481, %r21471;
	xor.b32  	%r21486, %r21485, %r21470;
	add.s32 	%r21487, %r21486, %r21461;
	add.s32 	%r21488, %r21487, %r21484;
	add.s32 	%r21489, %r21488, %r21482;
	add.s32 	%r21490, %r21489, %r21039;
	shf.l.wrap.b32 	%r21491, %r21470, %r21470, 30;
	shf.l.wrap.b32 	%r21492, %r21490, %r21490, 5;
	xor.b32  	%r21493, %r21491, %r21481;
	xor.b32  	%r21494, %r21493, %r21480;
	add.s32 	%r21495, %r21494, %r21471;
	add.s32 	%r21496, %r21495, %r21492;
	add.s32 	%r21497, %r21496, %r21482;
	add.s32 	%r21498, %r21497, %r21043;
	shf.l.wrap.b32 	%r21499, %r21480, %r21480, 30;
	shf.l.wrap.b32 	%r21500, %r21498, %r21498, 5;
	xor.b32  	%r21501, %r21499, %r21491;
	xor.b32  	%r21502, %r21501, %r21490;
	add.s32 	%r21503, %r21502, %r21481;
	add.s32 	%r21504, %r21503, %r21500;
	add.s32 	%r21505, %r21504, %r21482;
	add.s32 	%r21506, %r21505, %r21047;
	shf.l.wrap.b32 	%r21507, %r21490, %r21490, 30;
	shf.l.wrap.b32 	%r21508, %r21506, %r21506, 5;
	xor.b32  	%r21509, %r21507, %r21499;
	xor.b32  	%r21510, %r21509, %r21498;
	add.s32 	%r21511, %r21510, %r21491;
	add.s32 	%r21512, %r21511, %r21508;
	add.s32 	%r21513, %r21512, %r21482;
	add.s32 	%r21514, %r21513, %r21051;
	shf.l.wrap.b32 	%r21515, %r21498, %r21498, 30;
	shf.l.wrap.b32 	%r21516, %r21514, %r21514, 5;
	xor.b32  	%r21517, %r21515, %r21507;
	xor.b32  	%r21518, %r21517, %r21506;
	add.s32 	%r21519, %r21518, %r21499;
	add.s32 	%r21520, %r21519, %r21516;
	add.s32 	%r21521, %r21520, %r21482;
	add.s32 	%r21522, %r21521, %r21055;
	shf.l.wrap.b32 	%r21523, %r21506, %r21506, 30;
	shf.l.wrap.b32 	%r21524, %r21522, %r21522, 5;
	xor.b32  	%r21525, %r21523, %r21515;
	xor.b32  	%r21526, %r21525, %r21514;
	add.s32 	%r21527, %r21526, %r21507;
	add.s32 	%r21528, %r21527, %r21524;
	add.s32 	%r21529, %r21528, %r21482;
	add.s32 	%r21530, %r21529, %r21059;
	shf.l.wrap.b32 	%r21531, %r21514, %r21514, 30;
	shf.l.wrap.b32 	%r21532, %r21530, %r21530, 5;
	xor.b32  	%r21533, %r21531, %r21523;
	xor.b32  	%r21534, %r21533, %r21522;
	add.s32 	%r21535, %r21534, %r21515;
	add.s32 	%r21536, %r21535, %r21532;
	add.s32 	%r21537, %r21536, %r21482;
	add.s32 	%r21538, %r21537, %r21063;
	shf.l.wrap.b32 	%r21539, %r21522, %r21522, 30;
	shf.l.wrap.b32 	%r21540, %r21538, %r21538, 5;
	xor.b32  	%r21541, %r21539, %r21531;
	xor.b32  	%r21542, %r21541, %r21530;
	add.s32 	%r21543, %r21542, %r21523;
	add.s32 	%r21544, %r21543, %r21540;
	add.s32 	%r21545, %r21544, %r21482;
	add.s32 	%r21546, %r21545, %r21067;
	shf.l.wrap.b32 	%r21547, %r21530, %r21530, 30;
	shf.l.wrap.b32 	%r21548, %r21546, %r21546, 5;
	xor.b32  	%r21549, %r21547, %r21539;
	xor.b32  	%r21550, %r21549, %r21538;
	add.s32 	%r21551, %r21550, %r21531;
	add.s32 	%r21552, %r21551, %r21548;
	add.s32 	%r21553, %r21552, %r21482;
	add.s32 	%r21554, %r21553, %r21071;
	shf.l.wrap.b32 	%r21555, %r21538, %r21538, 30;
	shf.l.wrap.b32 	%r21556, %r21554, %r21554, 5;
	xor.b32  	%r21557, %r21555, %r21547;
	xor.b32  	%r21558, %r21557, %r21546;
	add.s32 	%r21559, %r21558, %r21539;
	add.s32 	%r21560, %r21559, %r21556;
	add.s32 	%r21561, %r21560, %r21482;
	add.s32 	%r21562, %r21561, %r21075;
	shf.l.wrap.b32 	%r21563, %r21546, %r21546, 30;
	shf.l.wrap.b32 	%r21564, %r21562, %r21562, 5;
	xor.b32  	%r21565, %r21563, %r21555;
	xor.b32  	%r21566, %r21565, %r21554;
	add.s32 	%r21567, %r21566, %r21547;
	add.s32 	%r21568, %r21567, %r21564;
	add.s32 	%r21569, %r21568, %r21482;
	add.s32 	%r21570, %r21569, %r21079;
	shf.l.wrap.b32 	%r21571, %r21554, %r21554, 30;
	shf.l.wrap.b32 	%r21572, %r21570, %r21570, 5;
	xor.b32  	%r21573, %r21571, %r21563;
	xor.b32  	%r21574, %r21573, %r21562;
	add.s32 	%r21575, %r21574, %r21555;
	add.s32 	%r21576, %r21575, %r21572;
	add.s32 	%r21577, %r21576, %r21482;
	add.s32 	%r21578, %r21577, %r21083;
	shf.l.wrap.b32 	%r21579, %r21562, %r21562, 30;
	shf.l.wrap.b32 	%r21580, %r21578, %r21578, 5;
	xor.b32  	%r21581, %r21579, %r21571;
	xor.b32  	%r21582, %r21581, %r21570;
	add.s32 	%r21583, %r21582, %r21563;
	add.s32 	%r21584, %r21583, %r21580;
	add.s32 	%r21585, %r21584, %r21482;
	add.s32 	%r21586, %r21585, %r21087;
	shf.l.wrap.b32 	%r21587, %r21570, %r21570, 30;
	shf.l.wrap.b32 	%r21588, %r21586, %r21586, 5;
	xor.b32  	%r21589, %r21587, %r21579;
	xor.b32  	%r21590, %r21589, %r21578;
	add.s32 	%r21591, %r21590, %r21571;
	add.s32 	%r21592, %r21591, %r21588;
	add.s32 	%r21593, %r21592, %r21482;
	add.s32 	%r21594, %r21593, %r21091;
	shf.l.wrap.b32 	%r21595, %r21578, %r21578, 30;
	shf.l.wrap.b32 	%r21596, %r21594, %r21594, 5;
	xor.b32  	%r21597, %r21595, %r21587;
	xor.b32  	%r21598, %r21597, %r21586;
	add.s32 	%r21599, %r21598, %r21579;
	add.s32 	%r21600, %r21599, %r21596;
	add.s32 	%r21601, %r21600, %r21482;
	add.s32 	%r21602, %r21601, %r21095;
	shf.l.wrap.b32 	%r21603, %r21586, %r21586, 30;
	shf.l.wrap.b32 	%r21604, %r21602, %r21602, 5;
	xor.b32  	%r21605, %r21603, %r21595;
	xor.b32  	%r21606, %r21605, %r21594;
	add.s32 	%r21607, %r21606, %r21587;
	add.s32 	%r21608, %r21607, %r21604;
	add.s32 	%r21609, %r21608, %r21482;
	add.s32 	%r21610, %r21609, %r21099;
	shf.l.wrap.b32 	%r21611, %r21594, %r21594, 30;
	shf.l.wrap.b32 	%r21612, %r21610, %r21610, 5;
	xor.b32  	%r21613, %r21611, %r21603;
	xor.b32  	%r21614, %r21613, %r21602;
	add.s32 	%r21615, %r21614, %r21595;
	add.s32 	%r21616, %r21615, %r21612;
	add.s32 	%r21617, %r21616, %r21482;
	add.s32 	%r21618, %r21617, %r21103;
	shf.l.wrap.b32 	%r21619, %r21602, %r21602, 30;
	shf.l.wrap.b32 	%r21620, %r21618, %r21618, 5;
	xor.b32  	%r21621, %r21619, %r21611;
	xor.b32  	%r21622, %r21621, %r21610;
	add.s32 	%r21623, %r21622, %r21603;
	add.s32 	%r21624, %r21623, %r21620;
	add.s32 	%r21625, %r21624, %r21482;
	add.s32 	%r21626, %r21625, %r21107;
	shf.l.wrap.b32 	%r21627, %r21610, %r21610, 30;
	shf.l.wrap.b32 	%r21628, %r21626, %r21626, 5;
	xor.b32  	%r21629, %r21627, %r21619;
	xor.b32  	%r21630, %r21629, %r21618;
	add.s32 	%r21631, %r21630, %r21611;
	add.s32 	%r21632, %r21631, %r21628;
	add.s32 	%r21633, %r21632, %r21482;
	add.s32 	%r21634, %r21633, %r21111;
	shf.l.wrap.b32 	%r21635, %r21618, %r21618, 30;
	shf.l.wrap.b32 	%r21636, %r21634, %r21634, 5;
	xor.b32  	%r21637, %r21635, %r21627;
	xor.b32  	%r21638, %r21637, %r21626;
	add.s32 	%r21639, %r21638, %r21619;
	add.s32 	%r21640, %r21639, %r21636;
	add.s32 	%r21641, %r21640, %r21482;
	add.s32 	%r21642, %r21641, %r21115;
	shf.l.wrap.b32 	%r21643, %r21626, %r21626, 30;
	shf.l.wrap.b32 	%r21644, %r21642, %r21642, 5;
	xor.b32  	%r21645, %r21643, %r21635;
	and.b32  	%r21646, %r21634, %r21645;
	and.b32  	%r21647, %r21643, %r21635;
	xor.b32  	%r21648, %r21646, %r21647;
	add.s32 	%r21649, %r21648, %r21627;
	add.s32 	%r21650, %r21649, %r21644;
	add.s32 	%r21651, %r21650, %r21483;
	add.s32 	%r21652, %r21651, %r21119;
	shf.l.wrap.b32 	%r21653, %r21634, %r21634, 30;
	shf.l.wrap.b32 	%r21654, %r21652, %r21652, 5;
	xor.b32  	%r21655, %r21653, %r21643;
	and.b32  	%r21656, %r21642, %r21655;
	and.b32  	%r21657, %r21653, %r21643;
	xor.b32  	%r21658, %r21656, %r21657;
	add.s32 	%r21659, %r21658, %r21635;
	add.s32 	%r21660, %r21659, %r21654;
	add.s32 	%r21661, %r21660, %r21483;
	add.s32 	%r21662, %r21661, %r21123;
	shf.l.wrap.b32 	%r21663, %r21642, %r21642, 30;
	shf.l.wrap.b32 	%r21664, %r21662, %r21662, 5;
	xor.b32  	%r21665, %r21663, %r21653;
	and.b32  	%r21666, %r21652, %r21665;
	and.b32  	%r21667, %r21663, %r21653;
	xor.b32  	%r21668, %r21666, %r21667;
	add.s32 	%r21669, %r21668, %r21643;
	add.s32 	%r21670, %r21669, %r21664;
	add.s32 	%r21671, %r21670, %r21483;
	add.s32 	%r21672, %r21671, %r21127;
	shf.l.wrap.b32 	%r21673, %r21652, %r21652, 30;
	shf.l.wrap.b32 	%r21674, %r21672, %r21672, 5;
	xor.b32  	%r21675, %r21673, %r21663;
	and.b32  	%r21676, %r21662, %r21675;
	and.b32  	%r21677, %r21673, %r21663;
	xor.b32  	%r21678, %r21676, %r21677;
	add.s32 	%r21679, %r21678, %r21653;
	add.s32 	%r21680, %r21679, %r21674;
	add.s32 	%r21681, %r21680, %r21483;
	add.s32 	%r21682, %r21681, %r21131;
	shf.l.wrap.b32 	%r21683, %r21662, %r21662, 30;
	shf.l.wrap.b32 	%r21684, %r21682, %r21682, 5;
	xor.b32  	%r21685, %r21683, %r21673;
	and.b32  	%r21686, %r21672, %r21685;
	and.b32  	%r21687, %r21683, %r21673;
	xor.b32  	%r21688, %r21686, %r21687;
	add.s32 	%r21689, %r21688, %r21663;
	add.s32 	%r21690, %r21689, %r21684;
	add.s32 	%r21691, %r21690, %r21483;
	add.s32 	%r21692, %r21691, %r21135;
	shf.l.wrap.b32 	%r21693, %r21672, %r21672, 30;
	shf.l.wrap.b32 	%r21694, %r21692, %r21692, 5;
	xor.b32  	%r21695, %r21693, %r21683;
	and.b32  	%r21696, %r21682, %r21695;
	and.b32  	%r21697, %r21693, %r21683;
	xor.b32  	%r21698, %r21696, %r21697;
	add.s32 	%r21699, %r21698, %r21673;
	add.s32 	%r21700, %r21699, %r21694;
	add.s32 	%r21701, %r21700, %r21483;
	add.s32 	%r21702, %r21701, %r21139;
	shf.l.wrap.b32 	%r21703, %r21682, %r21682, 30;
	shf.l.wrap.b32 	%r21704, %r21702, %r21702, 5;
	xor.b32  	%r21705, %r21703, %r21693;
	and.b32  	%r21706, %r21692, %r21705;
	and.b32  	%r21707, %r21703, %r21693;
	xor.b32  	%r21708, %r21706, %r21707;
	add.s32 	%r21709, %r21708, %r21683;
	add.s32 	%r21710, %r21709, %r21704;
	add.s32 	%r21711, %r21710, %r21483;
	add.s32 	%r21712, %r21711, %r21143;
	shf.l.wrap.b32 	%r21713, %r21692, %r21692, 30;
	shf.l.wrap.b32 	%r21714, %r21712, %r21712, 5;
	xor.b32  	%r21715, %r21713, %r21703;
	and.b32  	%r21716, %r21702, %r21715;
	and.b32  	%r21717, %r21713, %r21703;
	xor.b32  	%r21718, %r21716, %r21717;
	add.s32 	%r21719, %r21718, %r21693;
	add.s32 	%r21720, %r21719, %r21714;
	add.s32 	%r21721, %r21720, %r21483;
	add.s32 	%r21722, %r21721, %r21147;
	shf.l.wrap.b32 	%r21723, %r21702, %r21702, 30;
	shf.l.wrap.b32 	%r21724, %r21722, %r21722, 5;
	xor.b32  	%r21725, %r21723, %r21713;
	and.b32  	%r21726, %r21712, %r21725;
	and.b32  	%r21727, %r21723, %r21713;
	xor.b32  	%r21728, %r21726, %r21727;
	add.s32 	%r21729, %r21728, %r21703;
	add.s32 	%r21730, %r21729, %r21724;
	add.s32 	%r21731, %r21730, %r21483;
	add.s32 	%r21732, %r21731, %r21151;
	shf.l.wrap.b32 	%r21733, %r21712, %r21712, 30;
	shf.l.wrap.b32 	%r21734, %r21732, %r21732, 5;
	xor.b32  	%r21735, %r21733, %r21723;
	and.b32  	%r21736, %r21722, %r21735;
	and.b32  	%r21737, %r21733, %r21723;
	xor.b32  	%r21738, %r21736, %r21737;
	add.s32 	%r21739, %r21738, %r21713;
	add.s32 	%r21740, %r21739, %r21734;
	add.s32 	%r21741, %r21740, %r21483;
	add.s32 	%r21742, %r21741, %r21155;
	shf.l.wrap.b32 	%r21743, %r21722, %r21722, 30;
	shf.l.wrap.b32 	%r21744, %r21742, %r21742, 5;
	xor.b32  	%r21745, %r21743, %r21733;
	and.b32  	%r21746, %r21732, %r21745;
	and.b32  	%r21747, %r21743, %r21733;
	xor.b32  	%r21748, %r21746, %r21747;
	add.s32 	%r21749, %r21748, %r21723;
	add.s32 	%r21750, %r21749, %r21744;
	add.s32 	%r21751, %r21750, %r21483;
	add.s32 	%r21752, %r21751, %r21159;
	shf.l.wrap.b32 	%r21753, %r21732, %r21732, 30;
	shf.l.wrap.b32 	%r21754, %r21752, %r21752, 5;
	xor.b32  	%r21755, %r21753, %r21743;
	and.b32  	%r21756, %r21742, %r21755;
	and.b32  	%r21757, %r21753, %r21743;
	xor.b32  	%r21758, %r21756, %r21757;
	add.s32 	%r21759, %r21758, %r21733;
	add.s32 	%r21760, %r21759, %r21754;
	add.s32 	%r21761, %r21760, %r21483;
	add.s32 	%r21762, %r21761, %r21163;
	shf.l.wrap.b32 	%r21763, %r21742, %r21742, 30;
	shf.l.wrap.b32 	%r21764, %r21762, %r21762, 5;
	xor.b32  	%r21765, %r21763, %r21753;
	and.b32  	%r21766, %r21752, %r21765;
	and.b32  	%r21767, %r21763, %r21753;
	xor.b32  	%r21768, %r21766, %r21767;
	add.s32 	%r21769, %r21768, %r21743;
	add.s32 	%r21770, %r21769, %r21764;
	add.s32 	%r21771, %r21770, %r21483;
	add.s32 	%r21772, %r21771, %r21167;
	shf.l.wrap.b32 	%r21773, %r21752, %r21752, 30;
	shf.l.wrap.b32 	%r21774, %r21772, %r21772, 5;
	xor.b32  	%r21775, %r21773, %r21763;
	and.b32  	%r21776, %r21762, %r21775;
	and.b32  	%r21777, %r21773, %r21763;
	xor.b32  	%r21778, %r21776, %r21777;
	add.s32 	%r21779, %r21778, %r21753;
	add.s32 	%r21780, %r21779, %r21774;
	add.s32 	%r21781, %r21780, %r21483;
	add.s32 	%r21782, %r21781, %r21171;
	shf.l.wrap.b32 	%r21783, %r21762, %r21762, 30;
	shf.l.wrap.b32 	%r21784, %r21782, %r21782, 5;
	xor.b32  	%r21785, %r21783, %r21773;
	and.b32  	%r21786, %r21772, %r21785;
	and.b32  	%r21787, %r21783, %r21773;
	xor.b32  	%r21788, %r21786, %r21787;
	add.s32 	%r21789, %r21788, %r21763;
	add.s32 	%r21790, %r21789, %r21784;
	add.s32 	%r21791, %r21790, %r21483;
	add.s32 	%r21792, %r21791, %r21175;
	shf.l.wrap.b32 	%r21793, %r21772, %r21772, 30;
	shf.l.wrap.b32 	%r21794, %r21792, %r21792, 5;
	xor.b32  	%r21795, %r21793, %r21783;
	and.b32  	%r21796, %r21782, %r21795;
	and.b32  	%r21797, %r21793, %r21783;
	xor.b32  	%r21798, %r21796, %r21797;
	add.s32 	%r21799, %r21798, %r21773;
	add.s32 	%r21800, %r21799, %r21794;
	add.s32 	%r21801, %r21800, %r21483;
	add.s32 	%r21802, %r21801, %r21179;
	shf.l.wrap.b32 	%r21803, %r21782, %r21782, 30;
	shf.l.wrap.b32 	%r21804, %r21802, %r21802, 5;
	xor.b32  	%r21805, %r21803, %r21793;
	and.b32  	%r21806, %r21792, %r21805;
	and.b32  	%r21807, %r21803, %r21793;
	xor.b32  	%r21808, %r21806, %r21807;
	add.s32 	%r21809, %r21808, %r21783;
	add.s32 	%r21810, %r21809, %r21804;
	add.s32 	%r21811, %r21810, %r21483;
	add.s32 	%r21812, %r21811, %r21183;
	shf.l.wrap.b32 	%r21813, %r21792, %r21792, 30;
	shf.l.wrap.b32 	%r21814, %r21812, %r21812, 5;
	xor.b32  	%r21815, %r21813, %r21803;
	and.b32  	%r21816, %r21802, %r21815;
	and.b32  	%r21817, %r21813, %r21803;
	xor.b32  	%r21818, %r21816, %r21817;
	add.s32 	%r21819, %r21818, %r21793;
	add.s32 	%r21820, %r21819, %r21814;
	add.s32 	%r21821, %r21820, %r21483;
	add.s32 	%r21822, %r21821, %r21187;
	shf.l.wrap.b32 	%r21823, %r21802, %r21802, 30;
	shf.l.wrap.b32 	%r21824, %r21822, %r21822, 5;
	xor.b32  	%r21825, %r21823, %r21813;
	and.b32  	%r21826, %r21812, %r21825;
	and.b32  	%r21827, %r21823, %r21813;
	xor.b32  	%r21828, %r21826, %r21827;
	add.s32 	%r21829, %r21828, %r21803;
	add.s32 	%r21830, %r21829, %r21824;
	add.s32 	%r21831, %r21830, %r21483;
	add.s32 	%r21832, %r21831, %r21191;
	shf.l.wrap.b32 	%r21833, %r21812, %r21812, 30;
	shf.l.wrap.b32 	%r21834, %r21832, %r21832, 5;
	xor.b32  	%r21835, %r21833, %r21823;
	and.b32  	%r21836, %r21822, %r21835;
	and.b32  	%r21837, %r21833, %r21823;
	xor.b32  	%r21838, %r21836, %r21837;
	add.s32 	%r21839, %r21838, %r21813;
	add.s32 	%r21840, %r21839, %r21834;
	add.s32 	%r21841, %r21840, %r21483;
	add.s32 	%r21842, %r21841, %r21195;
	shf.l.wrap.b32 	%r21843, %r21822, %r21822, 30;
	ld.local.u32 	%r21844, [%rd1+112];
	shf.l.wrap.b32 	%r21845, %r21842, %r21842, 5;
	xor.b32  	%r21846, %r21843, %r21833;
	xor.b32  	%r21847, %r21846, %r21832;
	add.s32 	%r21848, %r21847, %r21823;
	add.s32 	%r21849, %r21848, %r21845;
	add.s32 	%r21850, %r21849, %r21844;
	add.s32 	%r21851, %r21850, %r21199;
	shf.l.wrap.b32 	%r21852, %r21832, %r21832, 30;
	shf.l.wrap.b32 	%r21853, %r21851, %r21851, 5;
	xor.b32  	%r21854, %r21852, %r21843;
	xor.b32  	%r21855, %r21854, %r21842;
	add.s32 	%r21856, %r21855, %r21833;
	add.s32 	%r21857, %r21856, %r21853;
	add.s32 	%r21858, %r21857, %r21844;
	add.s32 	%r21859, %r21858, %r21203;
	shf.l.wrap.b32 	%r21860, %r21842, %r21842, 30;
	shf.l.wrap.b32 	%r21861, %r21859, %r21859, 5;
	xor.b32  	%r21862, %r21860, %r21852;
	xor.b32  	%r21863, %r21862, %r21851;
	add.s32 	%r21864, %r21863, %r21843;
	add.s32 	%r21865, %r21864, %r21861;
	add.s32 	%r21866, %r21865, %r21844;
	add.s32 	%r21867, %r21866, %r21207;
	shf.l.wrap.b32 	%r21868, %r21851, %r21851, 30;
	shf.l.wrap.b32 	%r21869, %r21867, %r21867, 5;
	xor.b32  	%r21870, %r21868, %r21860;
	xor.b32  	%r21871, %r21870, %r21859;
	add.s32 	%r21872, %r21871, %r21852;
	add.s32 	%r21873, %r21872, %r21869;
	add.s32 	%r21874, %r21873, %r21844;
	add.s32 	%r21875, %r21874, %r21211;
	shf.l.wrap.b32 	%r21876, %r21859, %r21859, 30;
	shf.l.wrap.b32 	%r21877, %r21875, %r21875, 5;
	xor.b32  	%r21878, %r21876, %r21868;
	xor.b32  	%r21879, %r21878, %r21867;
	add.s32 	%r21880, %r21879, %r21860;
	add.s32 	%r21881, %r21880, %r21877;
	add.s32 	%r21882, %r21881, %r21844;
	add.s32 	%r21883, %r21882, %r21215;
	shf.l.wrap.b32 	%r21884, %r21867, %r21867, 30;
	shf.l.wrap.b32 	%r21885, %r21883, %r21883, 5;
	xor.b32  	%r21886, %r21884, %r21876;
	xor.b32  	%r21887, %r21886, %r21875;
	add.s32 	%r21888, %r21887, %r21868;
	add.s32 	%r21889, %r21888, %r21885;
	add.s32 	%r21890, %r21889, %r21844;
	add.s32 	%r21891, %r21890, %r21219;
	shf.l.wrap.b32 	%r21892, %r21875, %r21875, 30;
	shf.l.wrap.b32 	%r21893, %r21891, %r21891, 5;
	xor.b32  	%r21894, %r21892, %r21884;
	xor.b32  	%r21895, %r21894, %r21883;
	add.s32 	%r21896, %r21895, %r21876;
	add.s32 	%r21897, %r21896, %r21893;
	add.s32 	%r21898, %r21897, %r21844;
	add.s32 	%r21899, %r21898, %r21223;
	shf.l.wrap.b32 	%r21900, %r21883, %r21883, 30;
	shf.l.wrap.b32 	%r21901, %r21899, %r21899, 5;
	xor.b32  	%r21902, %r21900, %r21892;
	xor.b32  	%r21903, %r21902, %r21891;
	add.s32 	%r21904, %r21903, %r21884;
	add.s32 	%r21905, %r21904, %r21901;
	add.s32 	%r21906, %r21905, %r21844;
	add.s32 	%r21907, %r21906, %r21227;
	shf.l.wrap.b32 	%r21908, %r21891, %r21891, 30;
	shf.l.wrap.b32 	%r21909, %r21907, %r21907, 5;
	xor.b32  	%r21910, %r21908, %r21900;
	xor.b32  	%r21911, %r21910, %r21899;
	add.s32 	%r21912, %r21911, %r21892;
	add.s32 	%r21913, %r21912, %r21909;
	add.s32 	%r21914, %r21913, %r21844;
	add.s32 	%r21915, %r21914, %r21231;
	shf.l.wrap.b32 	%r21916, %r21899, %r21899, 30;
	shf.l.wrap.b32 	%r21917, %r21915, %r21915, 5;
	xor.b32  	%r21918, %r21916, %r21908;
	xor.b32  	%r21919, %r21918, %r21907;
	add.s32 	%r21920, %r21919, %r21900;
	add.s32 	%r21921, %r21920, %r21917;
	add.s32 	%r21922, %r21921, %r21844;
	add.s32 	%r21923, %r21922, %r21235;
	shf.l.wrap.b32 	%r21924, %r21907, %r21907, 30;
	shf.l.wrap.b32 	%r21925, %r21923, %r21923, 5;
	xor.b32  	%r21926, %r21924, %r21916;
	xor.b32  	%r21927, %r21926, %r21915;
	add.s32 	%r21928, %r21927, %r21908;
	add.s32 	%r21929, %r21928, %r21925;
	add.s32 	%r21930, %r21929, %r21844;
	add.s32 	%r21931, %r21930, %r21239;
	shf.l.wrap.b32 	%r21932, %r21915, %r21915, 30;
	shf.l.wrap.b32 	%r21933, %r21931, %r21931, 5;
	xor.b32  	%r21934, %r21932, %r21924;
	xor.b32  	%r21935, %r21934, %r21923;
	add.s32 	%r21936, %r21935, %r21916;
	add.s32 	%r21937, %r21936, %r21933;
	add.s32 	%r21938, %r21937, %r21844;
	add.s32 	%r21939, %r21938, %r21243;
	shf.l.wrap.b32 	%r21940, %r21923, %r21923, 30;
	shf.l.wrap.b32 	%r21941, %r21939, %r21939, 5;
	xor.b32  	%r21942, %r21940, %r21932;
	xor.b32  	%r21943, %r21942, %r21931;
	add.s32 	%r21944, %r21943, %r21924;
	add.s32 	%r21945, %r21944, %r21941;
	add.s32 	%r21946, %r21945, %r21844;
	add.s32 	%r21947, %r21946, %r21247;
	shf.l.wrap.b32 	%r21948, %r21931, %r21931, 30;
	shf.l.wrap.b32 	%r21949, %r21947, %r21947, 5;
	xor.b32  	%r21950, %r21948, %r21940;
	xor.b32  	%r21951, %r21950, %r21939;
	add.s32 	%r21952, %r21951, %r21932;
	add.s32 	%r21953, %r21952, %r21949;
	add.s32 	%r21954, %r21953, %r21844;
	add.s32 	%r21955, %r21954, %r21251;
	shf.l.wrap.b32 	%r21956, %r21939, %r21939, 30;
	shf.l.wrap.b32 	%r21957, %r21955, %r21955, 5;
	xor.b32  	%r21958, %r21956, %r21948;
	xor.b32  	%r21959, %r21958, %r21947;
	add.s32 	%r21960, %r21959, %r21940;
	add.s32 	%r21961, %r21960, %r21957;
	add.s32 	%r21962, %r21961, %r21844;
	add.s32 	%r21963, %r21962, %r21255;
	shf.l.wrap.b32 	%r21964, %r21947, %r21947, 30;
	shf.l.wrap.b32 	%r21965, %r21963, %r21963, 5;
	xor.b32  	%r21966, %r21964, %r21956;
	xor.b32  	%r21967, %r21966, %r21955;
	add.s32 	%r21968, %r21967, %r21948;
	add.s32 	%r21969, %r21968, %r21965;
	add.s32 	%r21970, %r21969, %r21844;
	add.s32 	%r21971, %r21970, %r21259;
	shf.l.wrap.b32 	%r21972, %r21955, %r21955, 30;
	shf.l.wrap.b32 	%r21973, %r21971, %r21971, 5;
	xor.b32  	%r21974, %r21972, %r21964;
	xor.b32  	%r21975, %r21974, %r21963;
	add.s32 	%r21976, %r21975, %r21956;
	add.s32 	%r21977, %r21976, %r21973;
	add.s32 	%r21978, %r21977, %r21844;
	add.s32 	%r21979, %r21978, %r21263;
	shf.l.wrap.b32 	%r21980, %r21963, %r21963, 30;
	shf.l.wrap.b32 	%r21981, %r21979, %r21979, 5;
	xor.b32  	%r21982, %r21980, %r21972;
	xor.b32  	%r21983, %r21982, %r21971;
	add.s32 	%r21984, %r21983, %r21964;
	add.s32 	%r21985, %r21984, %r21981;
	add.s32 	%r21986, %r21985, %r21844;
	add.s32 	%r21987, %r21986, %r21267;
	shf.l.wrap.b32 	%r21988, %r21971, %r21971, 30;
	shf.l.wrap.b32 	%r21989, %r21987, %r21987, 5;
	xor.b32  	%r21990, %r21988, %r21980;
	xor.b32  	%r21991, %r21990, %r21979;
	add.s32 	%r21992, %r21991, %r21972;
	add.s32 	%r21993, %r21992, %r21989;
	add.s32 	%r21994, %r21993, %r21844;
	add.s32 	%r21995, %r21994, %r21271;
	shf.l.wrap.b32 	%r21996, %r21979, %r21979, 30;
	shf.l.wrap.b32 	%r21997, %r21995, %r21995, 5;
	xor.b32  	%r21998, %r21996, %r21988;
	xor.b32  	%r21999, %r21998, %r21987;
	add.s32 	%r22000, %r21999, %r21980;
	add.s32 	%r22001, %r22000, %r21997;
	add.s32 	%r22002, %r22001, %r21844;
	add.s32 	%r22003, %r22002, %r21275;
	shf.l.wrap.b32 	%r22004, %r21987, %r21987, 30;
	add.s32 	%r242, %r21278, %r22003;
	add.s32 	%r243, %r21279, %r21995;
	add.s32 	%r244, %r21280, %r22004;
	add.s32 	%r245, %r21281, %r21996;
	shr.u32 	%r22005, %r242, 24;
	cvt.u16.u32 	%rs1159, %r22005;
	shr.u32 	%r22006, %r243, 24;
	cvt.u16.u32 	%rs66, %r22006;
	shr.u32 	%r246, %r244, 24;
	ld.shared.u8 	%rs1160, [shPMK_info+20];
	setp.ne.s16 	%p282, %rs1160, %rs1159;
	@%p282 bra 	$L__BB0_522;
	{ .reg .b16 tmp; mov.b32 {tmp, %rs1161}, %r242; }
	and.b16  	%rs1162, %rs1161, 255;
	ld.shared.u8 	%rs1163, [shPMK_info+21];
	setp.ne.s16 	%p283, %rs1163, %rs1162;
	@%p283 bra 	$L__BB0_522;
	ld.shared.u8 	%rs1164, [shPMK_info+22];
	cvt.u16.u32 	%rs1165, %r242;
	shr.u16 	%rs1166, %rs1165, 8;
	setp.ne.s16 	%p284, %rs1164, %rs1166;
	@%p284 bra 	$L__BB0_522;
	ld.shared.u8 	%rs1167, [shPMK_info+23];
	and.b16  	%rs1169, %rs1165, 255;
	setp.ne.s16 	%p285, %rs1167, %rs1169;
	@%p285 bra 	$L__BB0_522;
	ld.shared.u8 	%rs1170, [shPMK_info+24];
	setp.ne.s16 	%p286, %rs1170, %rs66;
	@%p286 bra 	$L__BB0_522;
	ld.shared.u8 	%rs1171, [shPMK_info+25];
	{ .reg .b16 tmp; mov.b32 {tmp, %rs1172}, %r243; }
	and.b16  	%rs1173, %rs1172, 255;
	setp.ne.s16 	%p287, %rs1171, %rs1173;
	@%p287 bra 	$L__BB0_522;
	ld.shared.u8 	%rs1174, [shPMK_info+26];
	cvt.u16.u32 	%rs1175, %r243;
	shr.u16 	%rs1176, %rs1175, 8;
	setp.ne.s16 	%p288, %rs1174, %rs1176;
	@%p288 bra 	$L__BB0_522;
	ld.shared.u8 	%rs1177, [shPMK_info+27];
	and.b16  	%rs1179, %rs1175, 255;
	setp.ne.s16 	%p289, %rs1177, %rs1179;
	@%p289 bra 	$L__BB0_522;
	ld.shared.u8 	%rs1180, [shPMK_info+28];
	cvt.u16.u32 	%rs1181, %r246;
	setp.ne.s16 	%p290, %rs1180, %rs1181;
	@%p290 bra 	$L__BB0_522;
	ld.shared.u8 	%rs1182, [shPMK_info+29];
	{ .reg .b16 tmp; mov.b32 {tmp, %rs1183}, %r244; }
	and.b16  	%rs1184, %rs1183, 255;
	setp.ne.s16 	%p291, %rs1182, %rs1184;
	@%p291 bra 	$L__BB0_522;
	ld.shared.u8 	%rs1185, [shPMK_info+30];
	cvt.u16.u32 	%rs1186, %r244;
	shr.u16 	%rs1187, %rs1186, 8;
	setp.ne.s16 	%p292, %rs1185, %rs1187;
	@%p292 bra 	$L__BB0_522;
	ld.shared.u8 	%rs1188, [shPMK_info+31];
	and.b16  	%rs1190, %rs1186, 255;
	setp.ne.s16 	%p293, %rs1188, %rs1190;
	@%p293 bra 	$L__BB0_522;
	ld.shared.u8 	%rs1191, [shPMK_info+32];
	shr.u32 	%r22007, %r245, 24;
	cvt.u16.u32 	%rs1192, %r22007;
	setp.ne.s16 	%p294, %rs1191, %rs1192;
	@%p294 bra 	$L__BB0_522;
	ld.shared.u8 	%rs1193, [shPMK_info+33];
	{ .reg .b16 tmp; mov.b32 {tmp, %rs1194}, %r245; }
	and.b16  	%rs1195, %rs1194, 255;
	setp.ne.s16 	%p295, %rs1193, %rs1195;
	@%p295 bra 	$L__BB0_522;
	ld.shared.u8 	%rs1196, [shPMK_info+34];
	cvt.u16.u32 	%rs1197, %r245;
	shr.u16 	%rs1198, %rs1197, 8;
	setp.ne.s16 	%p296, %rs1196, %rs1198;
	@%p296 bra 	$L__BB0_522;
	ld.shared.u8 	%rs1199, [shPMK_info+35];
	and.b16  	%rs1201, %rs1197, 255;
	setp.ne.s16 	%p297, %rs1199, %rs1201;
	@%p297 bra 	$L__BB0_522;
	setp.eq.s32 	%p298, %r247, 0;
	@%p298 bra 	$L__BB0_521;
	ld.param.u64 	%rd653, [_Z10El1t3Hax0rPhS_jjS_jS_S_Pb_param_7];
	cvta.to.global.u64 	%rd60, %rd653;
	cvt.u64.u32 	%rd61, %r247;
	mov.b64 	%rd671, 0;
$L__BB0_520:
	add.s64 	%rd650, %rd7, %rd671;
	ld.local.u8 	%rs1202, [%rd650];
	add.s64 	%rd651, %rd60, %rd671;
	st.global.u8 	[%rd651], %rs1202;
	add.s64 	%rd671, %rd671, 1;
	setp.lt.u64 	%p299, %rd671, %rd61;
	@%p299 bra 	$L__BB0_520;
$L__BB0_521:
	ld.param.u64 	%rd654, [_Z10El1t3Hax0rPhS_jjS_jS_S_Pb_param_8];
	cvta.to.global.u64 	%rd652, %rd654;
	mov.b16 	%rs1203, 1;
	st.global.u8 	[%rd652], %rs1203;
$L__BB0_522:
	ret;

}


// ===== COMPILED SASS (sm_100) =====

	.target	sm_100

	.elftype	@"ET_EXEC"


//--------------------- .note.nv.tkinfo           --------------------------
	.section	.note.nv.tkinfo,"",@"SHT_NOTE"
	.sectionflags	@"SHF_NOTE_NV_TKINFO"
	.tkinfo
        /*0018*/ 	.word	0x00000002
        /*0030*/ 	.string	""
        /*0030*/ 	.string	"ptxas"
        /*0030*/ 	.string	"Cuda compilation tools, release 13.0, V13.0.88"
        /*0030*/ 	.string	"Build cuda_13.0.r13.0/compiler.36424714_0"
        /*0030*/ 	.string	"-arch sm_100 -m 64 "



//--------------------- .note.nv.cuinfo           --------------------------
	.section	.note.nv.cuinfo,"",@"SHT_NOTE"
	.sectionflags	@"SHF_NOTE_NV_CUINFO"
        /*0018*/ 	.short	0x0002
        /*001a*/ 	.short	0x0064
        /*001c*/ 	.short	0x0082
	.zero		2


//--------------------- .nv.info                  --------------------------
	.section	.nv.info,"",@"SHT_CUDA_INFO"
	.align	4


	//----- nvinfo : EIATTR_REGCOUNT
	.align		4
        /*0000*/ 	.byte	0x04, 0x2f
        /*0002*/ 	.short	(.L_1 - .L_0)
	.align		4
.L_0:
        /*0004*/ 	.word	index@(_Z10El1t3Hax0rPhS_jjS_jS_S_Pb)
        /*0008*/ 	.word	0x00000038


	//----- nvinfo : EIATTR_FRAME_SIZE
	.align		4
.L_1:
        /*000c*/ 	.byte	0x04, 0x11
        /*000e*/ 	.short	(.L_3 - .L_2)
	.align		4
.L_2:
        /*0010*/ 	.word	index@(_Z10El1t3Hax0rPhS_jjS_jS_S_Pb)
        /*0014*/ 	.word	0x000000d8


	//----- nvinfo : EIATTR_MIN_STACK_SIZE
	.align		4
.L_3:
        /*0018*/ 	.byte	0x04, 0x12
        /*001a*/ 	.short	(.L_5 - .L_4)
	.align		4
.L_4:
        /*001c*/ 	.word	index@(_Z10El1t3Hax0rPhS_jjS_jS_S_Pb)
        /*0020*/ 	.word	0x000000d8
.L_5:


//--------------------- .nv.compat                --------------------------
	.section	.nv.compat,"",@"SHT_CUDA_COMPAT_INFO"
	.align	4
        /*0000*/ 	.byte	0x02, 0x09, 0x00, 0x00, 0x02, 0x02, 0x01, 0x00, 0x02, 0x05, 0x05, 0x00, 0x03, 0x07, 0x01, 0x01
        /*0010*/ 	.byte	0x02, 0x03, 0x00, 0x00, 0x02, 0x06, 0x01, 0x00, 0x04, 0x0b, 0x08, 0x00, 0x09, 0x00, 0x00, 0x00
        /*0020*/ 	.byte	0x00, 0x00, 0x00, 0x00


//--------------------- .nv.info._Z10El1t3Hax0rPhS_jjS_jS_S_Pb --------------------------
	.section	.nv.info._Z10El1t3Hax0rPhS_jjS_jS_S_Pb,"",@"SHT_CUDA_INFO"
	.sectionflags	@""
	.align	4


	//----- nvinfo : EIATTR_CUDA_API_VERSION
	.align		4
        /*0000*/ 	.byte	0x04, 0x37
        /*0002*/ 	.short	(.L_7 - .L_6)
.L_6:
        /*0004*/ 	.word	0x00000082


	//----- nvinfo : EIATTR_KPARAM_INFO
	.align		4
.L_7:
        /*0008*/ 	.byte	0x04, 0x17
        /*000a*/ 	.short	(.L_9 - .L_8)
.L_8:
        /*000c*/ 	.word	0x00000000
        /*0010*/ 	.short	0x0008
        /*0012*/ 	.short	0x0038
        /*0014*/ 	.byte	0x00, 0xf5, 0x21, 0x00


	//----- nvinfo : EIATTR_KPARAM_INFO
	.align		4
.L_9:
        /*0018*/ 	.byte	0x04, 0x17
        /*001a*/ 	.short	(.L_11 - .L_10)
.L_10:
        /*001c*/ 	.word	0x00000000
        /*0020*/ 	.short	0x0007
        /*0022*/ 	.short	0x0030
        /*0024*/ 	.byte	0x00, 0xf5, 0x21, 0x00


	//----- nvinfo : EIATTR_KPARAM_INFO
	.align		4
.L_11:
        /*0028*/ 	.byte	0x04, 0x17
        /*002a*/ 	.short	(.L_13 - .L_12)
.L_12:
        /*002c*/ 	.word	0x00000000
        /*0030*/ 	.short	0x0006
        /*0032*/ 	.short	0x0028
        /*0034*/ 	.byte	0x00, 0xf5, 0x21, 0x00


	//----- nvinfo : EIATTR_KPARAM_INFO
	.align		4
.L_13:
        /*0038*/ 	.byte	0x04, 0x17
        /*003a*/ 	.short	(.L_15 - .L_14)
.L_14:
        /*003c*/ 	.word	0x00000000
        /*0040*/ 	.short	0x0005
        /*0042*/ 	.short	0x0020
        /*0044*/ 	.byte	0x00, 0xf0, 0x11, 0x00


	//----- nvinfo : EIATTR_KPARAM_INFO
	.align		4
.L_15:
        /*0048*/ 	.byte	0x04, 0x17
        /*004a*/ 	.short	(.L_17 - .L_16)
.L_16:
        /*004c*/ 	.word	0x00000000
        /*0050*/ 	.short	0x0004
        /*0052*/ 	.short	0x0018
        /*0054*/ 	.byte	0x00, 0xf5, 0x21, 0x00


	//----- nvinfo : EIATTR_KPARAM_INFO
	.align		4
.L_17:
        /*0058*/ 	.byte	0x04, 0x17
        /*005a*/ 	.short	(.L_19 - .L_18)
.L_18:
        /*005c*/ 	.word	0x00000000
        /*0060*/ 	.short	0x0003
        /*0062*/ 	.short	0x0014
        /*0064*/ 	.byte	0x00, 0xf0, 0x11, 0x00


	//----- nvinfo : EIATTR_KPARAM_INFO
	.align		4
.L_19:
        /*0068*/ 	.byte	0x04, 0x17
        /*006a*/ 	.short	(.L_21 - .L_20)
.L_20:
        /*006c*/ 	.word	0x00000000
        /*0070*/ 	.short	0x0002
        /*0072*/ 	.short	0x0010
        /*0074*/ 	.byte	0x00, 0xf0, 0x11, 0x00


	//----- nvinfo : EIATTR_KPARAM_INFO
	.align		4
.L_21:
        /*0078*/ 	.byte	0x04, 0x17
        /*007a*/ 	.short	(.L_23 - .L_22)
.L_22:
        /*007c*/ 	.word	0x00000000
        /*0080*/ 	.short	0x0001
        /*0082*/ 	.short	0x0008
        /*0084*/ 	.byte	0x00, 0xf5, 0x21, 0x00


	//----- nvinfo : EIATTR_KPARAM_INFO
	.align		4
.L_23:
        /*0088*/ 	.byte	0x04, 0x17
        /*008a*/ 	.short	(.L_25 - .L_24)
.L_24:
        /*008c*/ 	.word	0x00000000
        /*0090*/ 	.short	0x0000
        /*0092*/ 	.short	0x0000
        /*0094*/ 	.byte	0x00, 0xf5, 0x21, 0x00


	//----- nvinfo : EIATTR_SPARSE_MMA_MASK
	.align		4
.L_25:
        /*0098*/ 	.byte	0x03, 0x50
        /*009a*/ 	.short	0x0000


	//----- nvinfo : EIATTR_MAXREG_COUNT
	.align		4
        /*009c*/ 	.byte	0x03, 0x1b
        /*009e*/ 	.short	0x00ff


	//----- nvinfo : EIATTR_NUM_BARRIERS
	.align		4
        /*00a0*/ 	.byte	0x02, 0x4c
        /*00a2*/ 	.byte	0x01
	.zero		1


	//----- nvinfo : EIATTR_EXTERNS
	.align		4
        /*00a4*/ 	.byte	0x04, 0x0f
        /*00a6*/ 	.short	(.L_27 - .L_26)


	//   ....[0]....
	.align		4
.L_26:
        /*00a8*/ 	.word	index@(malloc)


	//   ....[1]....
	.align		4
        /*00ac*/ 	.word	index@(free)


	//----- nvinfo : EIATTR_MERCURY_ISA_VERSION
	.align		4
.L_27:
        /*00b0*/ 	.byte	0x03, 0x5f
        /*00b2*/ 	.short	0x0101


	//----- nvinfo : EIATTR_VRC_CTA_INIT_COUNT
	.align		4
        /*00b4*/ 	.byte	0x02, 0x4a
	.zero		1
	.zero		1


	//----- nvinfo : EIATTR_SYSCALL_OFFSETS
	.align		4
        /*00b8*/ 	.byte	0x04, 0x46
        /*00ba*/ 	.short	(.L_29 - .L_28)


	//   ....[0]....
.L_28:
        /*00bc*/ 	.word	0x00000c20


	//   ....[1]....
        /*00c0*/ 	.word	0x00000e70


	//   ....[2]....
        /*00c4*/ 	.word	0x00001130


	//   ....[3]....
        /*00c8*/ 	.word	0x0000c870


	//   ....[4]....
        /*00cc*/ 	.word	0x00016560


	//   ....[5]....
        /*00d0*/ 	.word	0x00016600


	//   ....[6]....
        /*00d4*/ 	.word	0x00021d20


	//   ....[7]....
        /*00d8*/ 	.word	0x0002c1b0


	//   ....[8]....
        /*00dc*/ 	.word	0x0002c210


	//   ....[9]....
        /*00e0*/ 	.word	0x00036d90


	//----- nvinfo : EIATTR_EXIT_INSTR_OFFSETS
	.align		4
.L_29:
        /*00e4*/ 	.byte	0x04, 0x1c
        /*00e6*/ 	.short	(.L_31 - .L_30)


	//   ....[0]....
.L_30:
        /*00e8*/ 	.word	0x00000a50


	//   ....[1]....
        /*00ec*/ 	.word	0x000409c0


	//   ....[2]....
        /*00f0*/ 	.word	0x00040a10


	//   ....[3]....
        /*00f4*/ 	.word	0x00040a70


	//   ....[4]....
        /*00f8*/ 	.word	0x00040ab0


	//   ....[5]....
        /*00fc*/ 	.word	0x00040b10


	//   ....[6]....
        /*0100*/ 	.word	0x00040b60


	//   ....[7]....
        /*0104*/ 	.word	0x00040bc0


	//   ....[8]....
        /*0108*/ 	.word	0x00040c00


	//   ....[9]....
        /*010c*/ 	.word	0x00040c60


	//   ....[10]....
        /*0110*/ 	.word	0x00040cb0


	//   ....[11]....
        /*0114*/ 	.word	0x00040d10


	//   ....[12]....
        /*0118*/ 	.word	0x00040d50


	//   ....[13]....
        /*011c*/ 	.word	0x00040db0


	//   ....[14]....
        /*0120*/ 	.word	0x00040e00


	//   ....[15]....
        /*0124*/ 	.word	0x00040e60


	//   ....[16]....
        /*0128*/ 	.word	0x00040ea0


	//   ....[17]....
        /*012c*/ 	.word	0x00041330


	//----- nvinfo : EIATTR_CRS_STACK_SIZE
	.align		4
.L_31:
        /*0130*/ 	.byte	0x04, 0x1e
        /*0132*/ 	.short	(.L_33 - .L_32)
.L_32:
        /*0134*/ 	.word	0x00000000


	//----- nvinfo : EIATTR_CBANK_PARAM_SIZE
	.align		4
.L_33:
        /*0138*/ 	.byte	0x03, 0x19
        /*013a*/ 	.short	0x0040


	//----- nvinfo : EIATTR_PARAM_CBANK
	.align		4
        /*013c*/ 	.byte	0x04, 0x0a
        /*013e*/ 	.short	(.L_35 - .L_34)
	.align		4
.L_34:
        /*0140*/ 	.word	index@(.nv.constant0._Z10El1t3Hax0rPhS_jjS_jS_S_Pb)
        /*0144*/ 	.short	0x0380
        /*0146*/ 	.short	0x0040


	//----- nvinfo : EIATTR_SW_WAR
	.align		4
.L_35:
        /*0148*/ 	.byte	0x04, 0x36
        /*014a*/ 	.short	(.L_37 - .L_36)
.L_36:
        /*014c*/ 	.word	0x00000008
.L_37:


//--------------------- .nv.callgraph             --------------------------
	.section	.nv.callgraph,"",@"SHT_CUDA_CALLGRAPH"
	.align	4
	.sectionentsize	8
	.align		4
        /*0000*/ 	.word	0x00000000
	.align		4
        /*0004*/ 	.word	0xffffffff
	.align		4
        /*0008*/ 	.word	index@(_Z10El1t3Hax0rPhS_jjS_jS_S_Pb)
	.align		4
        /*000c*/ 	.word	index@(free)
	.align		4
        /*0010*/ 	.word	index@(_Z10El1t3Hax0rPhS_jjS_jS_S_Pb)
	.align		4
        /*0014*/ 	.word	index@(malloc)
	.align		4
        /*0018*/ 	.word	0x00000000
	.align		4
        /*001c*/ 	.word	0xfffffffe
	.align		4
        /*0020*/ 	.word	0x00000000
	.align		4
        /*0024*/ 	.word	0xfffffffd
	.align		4
        /*0028*/ 	.word	0x00000000
	.align		4
        /*002c*/ 	.word	0xfffffffc


//--------------------- .nv.constant4             --------------------------
	.section	.nv.constant4,"a",@progbits
	.align	8
	.align		8
.nv.constant4:
        /*0000*/ 	.dword	malloc
	.align		8
        /*0008*/ 	.dword	free


//--------------------- .text._Z10El1t3Hax0rPhS_jjS_jS_S_Pb --------------------------
	.section	.text._Z10El1t3Hax0rPhS_jjS_jS_S_Pb,"ax",@progbits
	.align	128
        .global         _Z10El1t3Hax0rPhS_jjS_jS_S_Pb
        .type           _Z10El1t3Hax0rPhS_jjS_jS_S_Pb,@function
        .size           _Z10El1t3Hax0rPhS_jjS_jS_S_Pb,(.L_x_172 - _Z10El1t3Hax0rPhS_jjS_jS_S_Pb)
        .other          _Z10El1t3Hax0rPhS_jjS_jS_S_Pb,@"STO_CUDA_ENTRY STV_DEFAULT"
_Z10El1t3Hax0rPhS_jjS_jS_S_Pb:
.text._Z10El1t3Hax0rPhS_jjS_jS_S_Pb:
[----:B------:R-:W0:Y:S01]  /*0000*/  LDC R1, c[0x0][0x37c] ;  /* 0x0000df00ff017b82 */ /* 0x000e220000000800 */
[----:B------:R-:W1:Y:S07]  /*0010*/  S2R R2, SR_TID.X ;  /* 0x0000000000027919 */ /* 0x000e6e0000002100 */
[----:B------:R-:W2:Y:S01]  /*0020*/  S2UR UR4, SR_CTAID.X ;  /* 0x00000000000479c3 */ /* 0x000ea20000002500 */
[----:B------:R-:W3:Y:S01]  /*0030*/  LDCU.64 UR36, c[0x0][0x358] ;  /* 0x00006b00ff2477ac */ /* 0x000ee20008000a00 */
[----:B------:R-:W-:Y:S01]  /*0040*/  BSSY.RECONVERGENT B0, `(.L_x_0) ;  /* 0x000008a000007945 */ /* 0x000fe20003800200 */
[----:B0-----:R-:W-:-:S05]  /*0050*/  VIADD R1, R1, 0xffffff28 ;  /* 0xffffff2801017836 */ /* 0x001fca0000000000 */
[----:B------:R-:W2:Y:S01]  /*0060*/  LDC R3, c[0x0][0x360] ;  /* 0x0000d800ff037b82 */ /* 0x000ea20000000800 */
[----:B-1----:R-:W-:Y:S01]  /*0070*/  ISETP.NE.AND P0, PT, R2, 0x2, PT ;  /* 0x000000020200780c */ /* 0x002fe20003f05270 */
[----:B--2---:R-:W-:-:S12]  /*0080*/  IMAD R0, R3, UR4, R2 ;  /* 0x0000000403007c24 */ /* 0x004fd8000f8e0202 */
[----:B---3--:R-:W-:Y:S05]  /*0090*/  @!P0 BRA `(.L_x_1) ;  /* 0x0000000000f48947 */ /* 0x008fea0003800000 */
[----:B------:R-:W-:-:S13]  /*00a0*/  ISETP.NE.AND P0, PT, R2, 0x1, PT ;  /* 0x000000010200780c */ /* 0x000fda0003f05270 */
[----:B------:R-:W-:Y:S05]  /*00b0*/  @!P0 BRA `(.L_x_2) ;  /* 0x00000000005c8947 */ /* 0x000fea0003800000 */
[----:B------:R-:W-:-:S13]  /*00c0*/  ISETP.NE.AND P0, PT, R2, RZ, PT ;  /* 0x000000ff0200720c */ /* 0x000fda0003f05270 */
[----:B------:R-:W-:Y:S05]  /*00d0*/  @P0 BRA `(.L_x_3) ;  /* 0x0000000800000947 */ /* 0x000fea0003800000 */
[----:B------:R-:W0:Y:S01]  /*00e0*/  S2UR UR6, SR_CgaCtaId ;  /* 0x00000000000679c3 */ /* 0x000e220000008800 */
[----:B------:R-:W-:Y:S01]  /*00f0*/  UMOV UR4, 0x400 ;  /* 0x0000040000047882 */ /* 0x000fe20000000000 */
[----:B------:R-:W1:Y:S01]  /*0100*/  LDCU.64 UR10, c[0x0][0x3a8] ;  /* 0x00007500ff0a77ac */ /* 0x000e620008000a00 */
[----:B------:R-:W-:Y:S01]  /*0110*/  UMOV UR5, URZ ;  /* 0x000000ff00057c82 */ /* 0x000fe20008000000 */
[----:B0-----:R-:W-:-:S03]  /*0120*/  ULEA UR6, UR6, UR4, 0x18 ;  /* 0x0000000406067291 */ /* 0x001fc6000f8ec0ff */
[----:B-1----:R-:W-:-:S09]  /*0130*/  UMOV UR4, URZ ;  /* 0x000000ff00047c82 */ /* 0x002fd20008000000 */
.L_x_4:
[----:B------:R-:W-:-:S04]  /*0140*/  UIADD3 UR7, UP0, UPT, UR4, UR10, URZ ;  /* 0x0000000a04077290 */ /* 0x000fc8000ff1e0ff */
[----:B------:R-:W-:Y:S02]  /*0150*/  UIADD3.X UR8, UPT, UPT, UR5, UR11, URZ, UP0, !UPT ;  /* 0x0000000b05087290 */ /* 0x000fe400087fe4ff */
[----:B0-----:R-:W-:-:S04]  /*0160*/  IMAD.U32 R2, RZ, RZ, UR7 ;  /* 0x00000007ff027e24 */ /* 0x001fc8000f8e00ff */
[----:B------:R-:W-:-:S05]  /*0170*/  IMAD.U32 R3, RZ, RZ, UR8 ;  /* 0x00000008ff037e24 */ /* 0x000fca000f8e00ff */
[----:B------:R-:W2:Y:S01]  /*0180*/  LDG.E.U8 R2, desc[UR36][R2.64] ;  /* 0x0000002402027981 */ /* 0x000ea2000c1e1100 */
[----:B------:R-:W-:Y:S02]  /*0190*/  UISETP.GE.U32.AND UP0, UPT, UR4, 0x13, UPT ;  /* 0x000000130400788c */ /* 0x000fe4000bf06070 */
[----:B------:R-:W-:Y:S02]  /*01a0*/  UIADD3 UR7, UP1, UPT, UR4, 0x1, URZ ;  /* 0x0000000104077890 */ /* 0x000fe4000ff3e0ff */
[----:B------:R-:W-:Y:S02]  /*01b0*/  UISETP.GE.U32.AND.EX UP0, UPT, UR5, URZ, UPT, UP0 ;  /* 0x000000ff0500728c */ /* 0x000fe4000bf06100 */
[----:B------:R-:W-:-:S03]  /*01c0*/  UIADD3.X UR8, UPT, UPT, URZ, UR5, URZ, UP1, !UPT ;  /* 0x00000005ff087290 */ /* 0x000fc60008ffe4ff */
[----:B------:R-:W-:-:S04]  /*01d0*/  UMOV UR4, UR7 ;  /* 0x0000000700047c82 */ /* 0x000fc80008000000 */
[----:B------:R-:W-:Y:S01]  /*01e0*/  UMOV UR5, UR8 ;  /* 0x0000000800057c82 */ /* 0x000fe20008000000 */
[----:B--2---:R0:W-:Y:S01]  /*01f0*/  STS.U8 [UR6], R2 ;  /* 0x00000002ff007988 */ /* 0x0041e20008000006 */
[----:B------:R-:W-:Y:S01]  /*0200*/  UIADD3 UR6, UPT, UPT, UR6, 0x1, URZ ;  /* 0x0000000106067890 */ /* 0x000fe2000fffe0ff */
[----:B------:R-:W-:Y:S11]  /*0210*/  BRA.U !UP0, `(.L_x_4) ;  /* 0xfffffffd08c87547 */ /* 0x000ff6000b83ffff */
[----:B------:R-:W-:Y:S05]  /*0220*/  BRA `(.L_x_3) ;  /* 0x0000000400ac7947 */ /* 0x000fea0003800000 */
.L_x_2:
[----:B------:R-:W0:Y:S02]  /*0230*/  LDC.64 R2, c[0x0][0x380] ;  /* 0x0000e000ff027b82 */ /* 0x000e240000000a00 */
[----:B0-----:R-:W2:Y:S04]  /*0240*/  LDG.E.U8 R8, desc[UR36][R2.64+0x5] ;  /* 0x0000052402087981 */ /* 0x001ea8000c1e1100 */
[----:B------:R-:W2:Y:S04]  /*0250*/  LDG.E.U8 R9, desc[UR36][R2.64+0x4] ;  /* 0x0000042402097981 */ /* 0x000ea8000c1e1100 */
[----:B------:R-:W3:Y:S04]  /*0260*/  LDG.E.U8 R10, desc[UR36][R2.64+0x7] ;  /* 0x00000724020a7981 */ /* 0x000ee8000c1e1100 */
[----:B------:R-:W3:Y:S04]  /*0270*/  LDG.E.U8 R11, desc[UR36][R2.64+0x6] ;  /* 0x00000624020b7981 */ /* 0x000ee8000c1e1100 */
[----:B------:R-:W4:Y:S04]  /*0280*/  LDG.E.U8 R12, desc[UR36][R2.64+0x9] ;  /* 0x00000924020c7981 */ /* 0x000f28000c1e1100 */
[----:B------:R-:W4:Y:S04]  /*0290*/  LDG.E.U8 R13, desc[UR36][R2.64+0x8] ;  /* 0x00000824020d7981 */ /* 0x000f28000c1e1100 */
[----:B------:R-:W5:Y:S04]  /*02a0*/  LDG.E.U8 R14, desc[UR36][R2.64+0xb] ;  /* 0x00000b24020e7981 */ /* 0x000f68000c1e1100 */
        /* <DEDUP_REMOVED lines=8> */
[----:B------:R-:W5:Y:S01]  /*0330*/  LDG.E.U8 R19, desc[UR36][R2.64+0xe] ;  /* 0x00000e2402137981 */ /* 0x000f62000c1e1100 */
[----:B------:R-:W0:Y:S01]  /*0340*/  S2UR UR5, SR_CgaCtaId ;  /* 0x00000000000579c3 */ /* 0x000e220000008800 */
[----:B------:R-:W-:-:S02]  /*0350*/  UMOV UR4, 0x400 ;  /* 0x0000040000047882 */ /* 0x000fc40000000000 */
[----:B0-----:R-:W-:Y:S01]  /*0360*/  ULEA UR4, UR5, UR4, 0x18 ;  /* 0x0000000405047291 */ /* 0x001fe2000f8ec0ff */
[----:B--2---:R-:W-:Y:S02]  /*0370*/  PRMT R9, R9, 0x3340, R8 ;  /* 0x0000334009097816 */ /* 0x004fe40000000008 */
[----:B---3--:R-:W-:-:S04]  /*0380*/  PRMT R10, R11, 0x3340, R10 ;  /* 0x000033400b0a7816 */ /* 0x008fc8000000000a */
[----:B------:R-:W-:Y:S02]  /*0390*/  PRMT R10, R9, 0x5410, R10 ;  /* 0x00005410090a7816 */ /* 0x000fe4000000000a */
[----:B----4-:R-:W-:Y:S02]  /*03a0*/  PRMT R13, R13, 0x3340, R12 ;  /* 0x000033400d0d7816 */ /* 0x010fe4000000000c */
[----:B-----5:R-:W-:-:S04]  /*03b0*/  PRMT R14, R15, 0x3340, R14 ;  /* 0x000033400f0e7816 */ /* 0x020fc8000000000e */
[----:B------:R-:W-:Y:S02]  /*03c0*/  PRMT R11, R13, 0x5410, R14 ;  /* 0x000054100d0b7816 */ /* 0x000fe4000000000e */
[----:B------:R-:W-:-:S03]  /*03d0*/  PRMT R4, R5, 0x3340, R4 ;  /* 0x0000334005047816 */ /* 0x000fc60000000004 */
[----:B------:R1:W-:Y:S01]  /*03e0*/  STS.64 [UR4+0x18], R10 ;  /* 0x0000180aff007988 */ /* 0x0003e20008000a04 */
[----:B------:R-:W-:-:S04]  /*03f0*/  PRMT R7, R7, 0x3340, R6 ;  /* 0x0000334007077816 */ /* 0x000fc80000000006 */
[----:B------:R-:W-:Y:S02]  /*0400*/  PRMT R4, R7, 0x5410, R4 ;  /* 0x0000541007047816 */ /* 0x000fe40000000004 */
[----:B------:R-:W-:-:S03]  /*0410*/  PRMT R17, R17, 0x3340, R16 ;  /* 0x0000334011117816 */ /* 0x000fc60000000010 */
[----:B------:R1:W-:Y:S01]  /*0420*/  STS [UR4+0x14], R4 ;  /* 0x00001404ff007988 */ /* 0x0003e20008000804 */
[----:B------:R-:W-:-:S04]  /*0430*/  PRMT R18, R19, 0x3340, R18 ;  /* 0x0000334013127816 */ /* 0x000fc80000000012 */
[----:B------:R-:W-:-:S05]  /*0440*/  PRMT R17, R17, 0x5410, R18 ;  /* 0x0000541011117816 */ /* 0x000fca0000000012 */
[----:B------:R1:W-:Y:S01]  /*0450*/  STS [UR4+0x20], R17 ;  /* 0x00002011ff007988 */ /* 0x0003e20008000804 */
[----:B------:R-:W-:Y:S05]  /*0460*/  BRA `(.L_x_3) ;  /* 0x00000004001c7947 */ /* 0x000fea0003800000 */
.L_x_1:
[----:B------:R-:W0:Y:S02]  /*0470*/  LDCU UR6, c[0x0][0x3a0] ;  /* 0x00007400ff0677ac */ /* 0x000e240008000800 */
[----:B0-----:R-:W-:-:S09]  /*0480*/  UISETP.NE.AND UP0, UPT, UR6, URZ, UPT ;  /* 0x000000ff0600728c */ /* 0x001fd2000bf05270 */
[----:B------:R-:W-:Y:S05]  /*0490*/  BRA.U !UP0, `(.L_x_3) ;  /* 0x0000000508107547 */ /* 0x000fea000b800000 */
[----:B------:R-:W-:Y:S01]  /*04a0*/  ISETP.LT.U32.AND P0, PT, RZ, UR6, PT ;  /* 0x00000006ff007c0c */ /* 0x000fe2000bf01070 */
[----:B------:R-:W-:Y:S02]  /*04b0*/  IMAD.MOV.U32 R13, RZ, RZ, RZ ;  /* 0x000000ffff0d7224 */ /* 0x000fe400078e00ff */
[----:B------:R-:W-:Y:S01]  /*04c0*/  IMAD.MOV.U32 R8, RZ, RZ, RZ ;  /* 0x000000ffff087224 */ /* 0x000fe200078e00ff */
[----:B------:R-:W-:-:S13]  /*04d0*/  ISETP.GT.U32.AND.EX P0, PT, RZ, RZ, PT, P0 ;  /* 0x000000ffff00720c */ /* 0x000fda0003f04100 */
[----:B------:R-:W0:Y:S02]  /*04e0*/  @!P0 LDC.64 R2, c[0x0][0x398] ;  /* 0x0000e600ff028b82 */ /* 0x000e240000000a00 */
[----:B0-----:R-:W-:-:S05]  /*04f0*/  @!P0 IADD3 R2, P1, PT, R13, R2, RZ ;  /* 0x000000020d028210 */ /* 0x001fca0007f3e0ff */
[----:B------:R-:W-:-:S06]  /*0500*/  @!P0 IMAD.X R3, R8, 0x1, R3, P1 ;  /* 0x0000000108038824 */ /* 0x000fcc00008e0603 */
[----:B------:R0:W2:Y:S01]  /*0510*/  @!P0 LDG.E.U8 R3, desc[UR36][R2.64] ;  /* 0x0000002402038981 */ /* 0x0000a2000c1e1100 */
[----:B------:R-:W1:Y:S01]  /*0520*/  S2UR UR5, SR_CgaCtaId ;  /* 0x00000000000579c3 */ /* 0x000e620000008800 */
[----:B------:R-:W-:Y:S01]  /*0530*/  @!P0 IMAD.MOV.U32 R13, RZ, RZ, 0x1 ;  /* 0x00000001ff0d8424 */ /* 0x000fe200078e00ff */
[----:B------:R-:W-:Y:S01]  /*0540*/  UMOV UR4, 0x400 ;  /* 0x0000040000047882 */ /* 0x000fe20000000000 */
[----:B------:R-:W-:-:S03]  /*0550*/  @!P0 IMAD.MOV.U32 R8, RZ, RZ, RZ ;  /* 0x000000ffff088224 */ /* 0x000fc600078e00ff */
[C---:B------:R-:W-:Y:S02]  /*0560*/  IADD3 R4, P3, PT, -R13.reuse, UR6, RZ ;  /* 0x000000060d047c10 */ /* 0x040fe4000ff7e1ff */
[----:B------:R-:W-:Y:S02]  /*0570*/  ISETP.LT.U32.AND P1, PT, R13, UR6, PT ;  /* 0x000000060d007c0c */ /* 0x000fe4000bf21070 */
[----:B------:R-:W-:Y:S01]  /*0580*/  ISETP.LE.U32.AND P2, PT, R4, 0x3, PT ;  /* 0x000000030400780c */ /* 0x000fe20003f43070 */
[----:B0-----:R-:W-:Y:S01]  /*0590*/  IMAD.X R2, RZ, RZ, ~R8, P3 ;  /* 0x000000ffff027224 */ /* 0x001fe200018e0e08 */
[----:B------:R-:W-:-:S04]  /*05a0*/  ISETP.GT.U32.AND.EX P1, PT, RZ, R8, PT, P1 ;  /* 0x00000008ff00720c */ /* 0x000fc80003f24110 */
[----:B------:R-:W-:Y:S01]  /*05b0*/  ISETP.LE.U32.OR.EX P1, PT, R2, RZ, !P1, P2 ;  /* 0x000000ff0200720c */ /* 0x000fe20004f23520 */
[----:B-1----:R-:W-:-:S04]  /*05c0*/  ULEA UR4, UR5, UR4, 0x18 ;  /* 0x0000000405047291 */ /* 0x002fc8000f8ec0ff */
[----:B------:R-:W-:-:S06]  /*05d0*/  UIADD3 UR4, UPT, UPT, UR4, 0x24, URZ ;  /* 0x0000002404047890 */ /* 0x000fcc000fffe0ff */
[----:B------:R-:W-:-:S05]  /*05e0*/  IMAD.U32 R6, RZ, RZ, UR4 ;  /* 0x00000004ff067e24 */ /* 0x000fca000f8e00ff */
[----:B--2---:R0:W-:Y:S02]  /*05f0*/  @!P0 STS.U8 [R6], R3 ;  /* 0x0000000306008388 */ /* 0x0041e40000000000 */
[----:B0-----:R-:W-:Y:S01]  /*0600*/  @!P0 VIADD R6, R6, 0x1 ;  /* 0x0000000106068836 */ /* 0x001fe20000000000 */
[----:B------:R-:W-:Y:S06]  /*0610*/  @P1 BRA `(.L_x_5) ;  /* 0x0000000000501947 */ /* 0x000fec0003800000 */
[----:B------:R-:W-:Y:S01]  /*0620*/  UIADD3 UR4, UP0, UPT, UR6, -0x3, URZ ;  /* 0xfffffffd06047890 */ /* 0x000fe2000ff1e0ff */
[----:B------:R-:W-:Y:S01]  /*0630*/  PLOP3.LUT P0, PT, PT, PT, PT, 0x8, 0x80 ;  /* 0x000000000080781c */ /* 0x000fe20003f0e170 */
[----:B------:R-:W0:Y:S02]  /*0640*/  LDCU.64 UR8, c[0x0][0x398] ;  /* 0x00007300ff0877ac */ /* 0x000e240008000a00 */
[----:B------:R-:W-:-:S12]  /*0650*/  UIADD3.X UR5, UPT, UPT, URZ, -0x1, URZ, UP0, !UPT ;  /* 0xffffffffff057890 */ /* 0x000fd800087fe4ff */
.L_x_6:
[----:B0-----:R-:W-:-:S04]  /*0660*/  IADD3 R2, P1, PT, R13, UR8, RZ ;  /* 0x000000080d027c10 */ /* 0x001fc8000ff3e0ff */
[----:B------:R-:W-:-:S05]  /*0670*/  IADD3.X R3, PT, PT, R8, UR9, RZ, P1, !PT ;  /* 0x0000000908037c10 */ /* 0x000fca0008ffe4ff */
[----:B------:R-:W2:Y:S04]  /*0680*/  LDG.E.U8 R5, desc[UR36][R2.64] ;  /* 0x0000002402057981 */ /* 0x000ea8000c1e1100 */
[----:B------:R-:W3:Y:S04]  /*0690*/  LDG.E.U8 R7, desc[UR36][R2.64+0x1] ;  /* 0x0000012402077981 */ /* 0x000ee8000c1e1100 */
[----:B------:R-:W4:Y:S04]  /*06a0*/  LDG.E.U8 R9, desc[UR36][R2.64+0x2] ;  /* 0x0000022402097981 */ /* 0x000f28000c1e1100 */
[----:B------:R-:W5:Y:S01]  /*06b0*/  LDG.E.U8 R11, desc[UR36][R2.64+0x3] ;  /* 0x00000324020b7981 */ /* 0x000f62000c1e1100 */
[----:B------:R-:W-:-:S04]  /*06c0*/  IADD3 R13, P2, PT, R13, 0x4, RZ ;  /* 0x000000040d0d7810 */ /* 0x000fc80007f5e0ff */
[----:B------:R-:W-:Y:S01]  /*06d0*/  ISETP.GE.U32.AND P1, PT, R13, UR4, PT ;  /* 0x000000040d007c0c */ /* 0x000fe2000bf26070 */
[----:B------:R-:W-:-:S05]  /*06e0*/  IMAD.X R8, RZ, RZ, R8, P2 ;  /* 0x000000ffff087224 */ /* 0x000fca00010e0608 */
[----:B------:R-:W-:Y:S01]  /*06f0*/  ISETP.GE.U32.AND.EX P1, PT, R8, UR5, PT, P1 ;  /* 0x0000000508007c0c */ /* 0x000fe2000bf26110 */
[----:B--2---:R-:W-:Y:S04]  /*0700*/  STS.U8 [R6], R5 ;  /* 0x0000000506007388 */ /* 0x004fe80000000000 */
[----:B---3--:R-:W-:Y:S04]  /*0710*/  STS.U8 [R6+0x1], R7 ;  /* 0x0000010706007388 */ /* 0x008fe80000000000 */
[----:B----4-:R-:W-:Y:S04]  /*0720*/  STS.U8 [R6+0x2], R9 ;  /* 0x0000020906007388 */ /* 0x010fe80000000000 */
[----:B-----5:R0:W-:Y:S02]  /*0730*/  STS.U8 [R6+0x3], R11 ;  /* 0x0000030b06007388 */ /* 0x0201e40000000000 */
[----:B0-----:R-:W-:Y:S01]  /*0740*/  VIADD R6, R6, 0x4 ;  /* 0x0000000406067836 */ /* 0x001fe20000000000 */
[----:B------:R-:W-:Y:S06]  /*0750*/  @!P1 BRA `(.L_x_6) ;  /* 0xfffffffc00c09947 */ /* 0x000fec000383ffff */
.L_x_5:
[C---:B------:R-:W-:Y:S02]  /*0760*/  IADD3 R2, P3, PT, -R13.reuse, UR6, RZ ;  /* 0x000000060d027c10 */ /* 0x040fe4000ff7e1ff */
[----:B------:R-:W-:Y:S02]  /*0770*/  ISETP.LT.U32.AND P2, PT, R13, UR6, PT ;  /* 0x000000060d007c0c */ /* 0x000fe4000bf41070 */
[----:B------:R-:W-:Y:S01]  /*0780*/  ISETP.LE.U32.AND P1, PT, R2, 0x1, PT ;  /* 0x000000010200780c */ /* 0x000fe20003f23070 */
[----:B------:R-:W-:Y:S01]  /*0790*/  IMAD.X R2, RZ, RZ, ~R8, P3 ;  /* 0x000000ffff027224 */ /* 0x000fe200018e0e08 */
[----:B------:R-:W-:-:S04]  /*07a0*/  ISETP.GT.U32.AND.EX P2, PT, RZ, R8, PT, P2 ;  /* 0x00000008ff00720c */ /* 0x000fc80003f44120 */
[----:B------:R-:W-:-:S13]  /*07b0*/  ISETP.LE.U32.OR.EX P1, PT, R2, RZ, !P2, P1 ;  /* 0x000000ff0200720c */ /* 0x000fda0005723510 */
[----:B------:R-:W0:Y:S01]  /*07c0*/  @!P1 LDC.64 R4, c[0x0][0x398] ;  /* 0x0000e600ff049b82 */ /* 0x000e220000000a00 */
[----:B------:R-:W-:Y:S02]  /*07d0*/  @!P1 PLOP3.LUT P0, PT, PT, PT, PT, 0x8, 0x80 ;  /* 0x000000000080981c */ /* 0x000fe40003f0e170 */
[C---:B0-----:R-:W-:Y:S02]  /*07e0*/  @!P1 IADD3 R4, P3, PT, R13.reuse, R4, RZ ;  /* 0x000000040d049210 */ /* 0x041fe40007f7e0ff */
[----:B------:R-:W-:-:S03]  /*07f0*/  @!P1 IADD3 R13, P2, PT, R13, 0x2, RZ ;  /* 0x000000020d0d9810 */ /* 0x000fc60007f5e0ff */
[----:B------:R-:W-:Y:S02]  /*0800*/  @!P1 IMAD.X R5, R8, 0x1, R5, P3 ;  /* 0x0000000108059824 */ /* 0x000fe400018e0605 */
[----:B------:R-:W-:Y:S01]  /*0810*/  @!P1 IMAD.X R8, RZ, RZ, R8, P2 ;  /* 0x000000ffff089224 */ /* 0x000fe200010e0608 */
[C---:B------:R-:W-:Y:S02]  /*0820*/  ISETP.LT.U32.AND P2, PT, R13.reuse, UR6, PT ;  /* 0x000000060d007c0c */ /* 0x040fe4000bf41070 */
[----:B------:R-:W2:Y:S02]  /*0830*/  @!P1 LDG.E.U8 R7, desc[UR36][R4.64] ;  /* 0x0000002404079981 */ /* 0x000ea4000c1e1100 */
[----:B------:R-:W-:Y:S02]  /*0840*/  ISETP.LT.U32.OR.EX P0, PT, R8, RZ, P0, P2 ;  /* 0x000000ff0800720c */ /* 0x000fe40000701520 */
[----:B------:R-:W3:Y:S11]  /*0850*/  @!P1 LDG.E.U8 R9, desc[UR36][R4.64+0x1] ;  /* 0x0000012404099981 */ /* 0x000ef6000c1e1100 */
[----:B------:R-:W0:Y:S02]  /*0860*/  @P0 LDC.64 R2, c[0x0][0x398] ;  /* 0x0000e600ff020b82 */ /* 0x000e240000000a00 */
[----:B0-----:R-:W-:-:S05]  /*0870*/  @P0 IADD3 R2, P2, PT, R13, R2, RZ ;  /* 0x000000020d020210 */ /* 0x001fca0007f5e0ff */
[----:B------:R-:W-:-:S06]  /*0880*/  @P0 IMAD.X R3, R8, 0x1, R3, P2 ;  /* 0x0000000108030824 */ /* 0x000fcc00010e0603 */
[----:B------:R-:W4:Y:S04]  /*0890*/  @P0 LDG.E.U8 R3, desc[UR36][R2.64] ;  /* 0x0000002402030981 */ /* 0x000f28000c1e1100 */
[----:B--2---:R-:W-:Y:S04]  /*08a0*/  @!P1 STS.U8 [R6], R7 ;  /* 0x0000000706009388 */ /* 0x004fe80000000000 */
[----:B---3--:R0:W-:Y:S02]  /*08b0*/  @!P1 STS.U8 [R6+0x1], R9 ;  /* 0x0000010906009388 */ /* 0x0081e40000000000 */
[----:B0-----:R-:W-:-:S05]  /*08c0*/  @!P1 VIADD R6, R6, 0x2 ;  /* 0x0000000206069836 */ /* 0x001fca0000000000 */
[----:B----4-:R2:W-:Y:S02]  /*08d0*/  @P0 STS.U8 [R6], R3 ;  /* 0x0000000306000388 */ /* 0x0105e40000000000 */
.L_x_3:
[----:B------:R-:W-:Y:S05]  /*08e0*/  BSYNC.RECONVERGENT B0 ;  /* 0x0000000000007941 */ /* 0x000fea0003800200 */
.L_x_0:
[----:B--2---:R-:W1:Y:S02]  /*08f0*/  LDC.64 R6, c[0x0][0x390] ;  /* 0x0000e400ff067b82 */ /* 0x004e640000000a00 */
[----:B-1----:R-:W-:-:S04]  /*0900*/  VIADD R4, R6, 0x1 ;  /* 0x0000000106047836 */ /* 0x002fc80000000000 */
[----:B------:R-:W1:Y:S01]  /*0910*/  I2F.U32.RP R5, R4 ;  /* 0x0000000400057306 */ /* 0x000e620000209000 */
[----:B------:R-:W-:Y:S01]  /*0920*/  IMAD.MOV R9, RZ, RZ, -R4 ;  /* 0x000000ffff097224 */ /* 0x000fe200078e0a04 */
[----:B------:R-:W-:Y:S01]  /*0930*/  BAR.SYNC.DEFER_BLOCKING 0x0 ;  /* 0x0000000000007b1d */ /* 0x000fe20000010000 */
[----:B------:R-:W-:-:S05]  /*0940*/  ISETP.NE.U32.AND P2, PT, R4, RZ, PT ;  /* 0x000000ff0400720c */ /* 0x000fca0003f45070 */
[----:B-1----:R-:W0:Y:S02]  /*0950*/  MUFU.RCP R5, R5 ;  /* 0x0000000500057308 */ /* 0x002e240000001000 */
[----:B0-----:R-:W-:-:S06]  /*0960*/  VIADD R2, R5, 0xffffffe ;  /* 0x0ffffffe05027836 */ /* 0x001fcc0000000000 */
[----:B------:R0:W1:Y:S02]  /*0970*/  F2I.FTZ.U32.TRUNC.NTZ R3, R2 ;  /* 0x0000000200037305 */ /* 0x000064000021f000 */
[----:B0-----:R-:W-:Y:S02]  /*0980*/  IMAD.MOV.U32 R2, RZ, RZ, RZ ;  /* 0x000000ffff027224 */ /* 0x001fe400078e00ff */
[----:B-1----:R-:W-:-:S04]  /*0990*/  IMAD R9, R9, R3, RZ ;  /* 0x0000000309097224 */ /* 0x002fc800078e02ff */
[----:B------:R-:W-:-:S06]  /*09a0*/  IMAD.HI.U32 R6, R3, R9, R2 ;  /* 0x0000000903067227 */ /* 0x000fcc00078e0002 */
[----:B------:R-:W-:-:S04]  /*09b0*/  IMAD.HI.U32 R3, R6, R7, RZ ;  /* 0x0000000706037227 */ /* 0x000fc800078e00ff */
[----:B------:R-:W-:-:S04]  /*09c0*/  IMAD.MOV R6, RZ, RZ, -R3 ;  /* 0x000000ffff067224 */ /* 0x000fc800078e0a03 */
[----:B------:R-:W-:-:S05]  /*09d0*/  IMAD R7, R4, R6, R7 ;  /* 0x0000000604077224 */ /* 0x000fca00078e0207 */
[----:B------:R-:W-:-:S13]  /*09e0*/  ISETP.GE.U32.AND P0, PT, R7, R4, PT ;  /* 0x000000040700720c */ /* 0x000fda0003f06070 */
[----:B------:R-:W-:Y:S02]  /*09f0*/  @P0 IMAD.IADD R7, R7, 0x1, -R4 ;  /* 0x0000000107070824 */ /* 0x000fe400078e0a04 */
[----:B------:R-:W-:-:S03]  /*0a00*/  @P0 VIADD R3, R3, 0x1 ;  /* 0x0000000103030836 */ /* 0x000fc60000000000 */
[----:B------:R-:W-:-:S13]  /*0a10*/  ISETP.GE.U32.AND P1, PT, R7, R4, PT ;  /* 0x000000040700720c */ /* 0x000fda0003f26070 */
[----:B------:R-:W-:Y:S01]  /*0a20*/  @P1 VIADD R3, R3, 0x1 ;  /* 0x0000000103031836 */ /* 0x000fe20000000000 */
[----:B------:R-:W-:-:S04]  /*0a30*/  @!P2 LOP3.LUT R3, RZ, R4, RZ, 0x33, !PT ;  /* 0x00000004ff03a212 */ /* 0x000fc800078e33ff */
[----:B------:R-:W-:-:S13]  /*0a40*/  ISETP.GE.U32.AND P0, PT, R0, R3, PT ;  /* 0x000000030000720c */ /* 0x000fda0003f06070 */
[----:B------:R-:W-:Y:S05]  /*0a50*/  @P0 EXIT ;  /* 0x000000000000094d */ /* 0x000fea0003800000 */
[----:B------:R-:W0:Y:S01]  /*0a60*/  LDCU.64 UR4, c[0x0][0x388] ;  /* 0x00007100ff0477ac */ /* 0x000e220008000a00 */
[----:B------:R-:W-:-:S05]  /*0a70*/  IMAD R4, R0, R4, RZ ;  /* 0x0000000400047224 */ /* 0x000fca00078e02ff */
[----:B0-----:R-:W-:-:S05]  /*0a80*/  IADD3 R4, P0, PT, R4, UR4, RZ ;  /* 0x0000000404047c10 */ /* 0x001fca000ff1e0ff */
[----:B------:R-:W-:-:S05]  /*0a90*/  IMAD.X R5, RZ, RZ, UR5, P0 ;  /* 0x00000005ff057e24 */ /* 0x000fca00080e06ff */
[----:B------:R-:W2:Y:S04]  /*0aa0*/  LDG.E.U8 R7, desc[UR36][R4.64+0x4] ;  /* 0x0000042404077981 */ /* 0x000ea8000c1e1100 */
[----:B------:R-:W2:Y:S04]  /*0ab0*/  LDG.E.U8 R8, desc[UR36][R4.64+0x5] ;  /* 0x0000052404087981 */ /* 0x000ea8000c1e1100 */
[----:B------:R-:W3:Y:S04]  /*0ac0*/  LDG.E.U8 R2, desc[UR36][R4.64+0x2] ;  /* 0x0000022404027981 */ /* 0x000ee8000c1e1100 */
[----:B------:R-:W4:Y:S04]  /*0ad0*/  LDG.E.U8 R6, desc[UR36][R4.64+0x3] ;  /* 0x0000032404067981 */ /* 0x000f28000c1e1100 */
[----:B------:R-:W5:Y:S04]  /*0ae0*/  LDG.E.U8 R0, desc[UR36][R4.64] ;  /* 0x0000002404007981 */ /* 0x000f68000c1e1100 */
[----:B------:R-:W5:Y:S04]  /*0af0*/  LDG.E.U8 R3, desc[UR36][R4.64+0x1] ;  /* 0x0000012404037981 */ /* 0x000f68000c1e1100 */
[----:B------:R-:W5:Y:S04]  /*0b00*/  LDG.E.U8 R9, desc[UR36][R4.64+0x6] ;  /* 0x0000062404097981 */ /* 0x000f68000c1e1100 */
[----:B------:R0:W5:Y:S01]  /*0b10*/  LDG.E.U8 R10, desc[UR36][R4.64+0x7] ;  /* 0x00000724040a7981 */ /* 0x000162000c1e1100 */
[----:B------:R-:W-:-:S02]  /*0b20*/  IMAD.MOV.U32 R17, RZ, RZ, RZ ;  /* 0x000000ffff117224 */ /* 0x000fc400078e00ff */
[----:B------:R-:W-:Y:S02]  /*0b30*/  IMAD.MOV.U32 R19, RZ, RZ, RZ ;  /* 0x000000ffff137224 */ /* 0x000fe400078e00ff */
[----:B0-----:R-:W-:Y:S02]  /*0b40*/  IMAD.MOV.U32 R4, RZ, RZ, 0x28 ;  /* 0x00000028ff047424 */ /* 0x001fe400078e00ff */
[----:B------:R-:W-:Y:S01]  /*0b50*/  IMAD.MOV.U32 R5, RZ, RZ, RZ ;  /* 0x000000ffff057224 */ /* 0x000fe200078e00ff */
[----:B--2---:R-:W-:Y:S01]  /*0b60*/  PRMT R8, R7, 0x6540, R8 ;  /* 0x0000654007087816 */ /* 0x004fe20000000008 */
[----:B---3--:R-:W-:Y:S02]  /*0b70*/  IMAD.U32 R2, R2, 0x10000, RZ ;  /* 0x0001000002027824 */ /* 0x008fe400078e00ff */
[----:B----4-:R-:W-:Y:S01]  /*0b80*/  IMAD.SHL.U32 R7, R6, 0x1000000, RZ ;  /* 0x0100000006077824 */ /* 0x010fe200078e00ff */
[----:B-----5:R-:W-:Y:S01]  /*0b90*/  PRMT R0, R0, 0x6540, R3 ;  /* 0x0000654000007816 */ /* 0x020fe20000000003 */
[----:B------:R-:W-:-:S02]  /*0ba0*/  IMAD.U32 R9, R9, 0x10000, RZ ;  /* 0x0001000009097824 */ /* 0x000fc400078e00ff */
[----:B------:R-:W-:Y:S01]  /*0bb0*/  IMAD.SHL.U32 R10, R10, 0x1000000, RZ ;  /* 0x010000000a0a7824 */ /* 0x000fe200078e00ff */
[----:B------:R-:W-:Y:S02]  /*0bc0*/  LOP3.LUT R6, R0, R7, R2, 0xfe, !PT ;  /* 0x0000000700067212 */ /* 0x000fe400078efe02 */
[----:B------:R-:W-:Y:S02]  /*0bd0*/  MOV R0, 0x0 ;  /* 0x0000000000007802 */ /* 0x000fe40000000f00 */
[----:B------:R-:W-:Y:S02]  /*0be0*/  LOP3.LUT R7, R8, R10, R9, 0xfe, !PT ;  /* 0x0000000a08077212 */ /* 0x000fe400078efe09 */
[----:B------:R0:W1:Y:S03]  /*0bf0*/  LDC.64 R2, c[0x4][R0] ;  /* 0x0100000000027b82 */ /* 0x0000660000000a00 */
[----:B------:R0:W-:Y:S02]  /*0c00*/  STL.64 [R1+0xd0], R6 ;  /* 0x0000d00601007387 */ /* 0x0001e40000100a00 */
[----:B------:R-:W-:-:S07]  /*0c10*/  LEPC R20, `(.L_x_7) ;  /* 0x000000001014794e */ /* 0x000fce0000000000 */
[----:B01----:R-:W-:Y:S05]  /*0c20*/  CALL.ABS.NOINC R2 ;  /* 0x0000000002007343 */ /* 0x003fea0003c00000 */
.L_x_7:
[----:B------:R-:W-:Y:S01]  /*0c30*/  BSSY.RECONVERGENT B0, `(.L_x_8) ;  /* 0x000000b000007945 */ /* 0x000fe20003800200 */
[----:B------:R-:W-:Y:S02]  /*0c40*/  IMAD.MOV.U32 R50, RZ, RZ, R4 ;  /* 0x000000ffff327224 */ /* 0x000fe400078e0004 */
[----:B------:R-:W-:-:S07]  /*0c50*/  IMAD.MOV.U32 R51, RZ, RZ, R5 ;  /* 0x000000ffff337224 */ /* 0x000fce00078e0005 */
.L_x_9:
[----:B------:R-:W-:-:S05]  /*0c60*/  IADD3 R2, P0, PT, R50, R17, RZ ;  /* 0x0000001132027210 */ /* 0x000fca0007f1e0ff */
[--C-:B------:R-:W-:Y:S01]  /*0c70*/  IMAD.X R3, R51, 0x1, R19.reuse, P0 ;  /* 0x0000000133037824 */ /* 0x100fe200000e0613 */
[C---:B------:R-:W-:Y:S02]  /*0c80*/  ISETP.GE.U32.AND P0, PT, R17.reuse, 0x27, PT ;  /* 0x000000271100780c */ /* 0x040fe40003f06070 */
[----:B------:R-:W-:Y:S02]  /*0c90*/  IADD3 R17, P1, PT, R17, 0x1, RZ ;  /* 0x0000000111117810 */ /* 0x000fe40007f3e0ff */
[----:B------:R0:W-:Y:S01]  /*0ca0*/  ST.E.U8 desc[UR36][R2.64], RZ ;  /* 0x000000ff02007985 */ /* 0x0001e2000c101124 */
[----:B------:R-:W-:Y:S02]  /*0cb0*/  ISETP.GE.U32.AND.EX P0, PT, R19, RZ, PT, P0 ;  /* 0x000000ff1300720c */ /* 0x000fe40003f06100 */
[----:B------:R-:W-:-:S11]  /*0cc0*/  IMAD.X R19, RZ, RZ, R19, P1 ;  /* 0x000000ffff137224 */ /* 0x000fd600008e0613 */
[----:B0-----:R-:W-:Y:S05]  /*0cd0*/  @!P0 BRA `(.L_x_9) ;  /* 0xfffffffc00e08947 */ /* 0x001fea000383ffff */
[----:B------:R-:W-:Y:S05]  /*0ce0*/  BSYNC.RECONVERGENT B0 ;  /* 0x0000000000007941 */ /* 0x000fea0003800200 */
.L_x_8:
[----:B------:R-:W0:Y:S01]  /*0cf0*/  LDC R16, c[0x0][0x3a0] ;  /* 0x0000e800ff107b82 */ /* 0x000e220000000800 */
[----:B------:R-:W-:Y:S01]  /*0d00*/  BSSY.RECONVERGENT B8, `(.L_x_10) ;  /* 0x0002b25000087945 */ /* 0x000fe20003800200 */
[----:B------:R-:W-:Y:S01]  /*0d10*/  PLOP3.LUT P0, PT, PT, PT, PT, 0x80, 0x8 ;  /* 0x000000000008781c */ /* 0x000fe20003f0f070 */
[----:B------:R-:W-:Y:S02]  /*0d20*/  IMAD.MOV.U32 R17, RZ, RZ, RZ ;  /* 0x000000ffff117224 */ /* 0x000fe400078e00ff */
[C---:B0-----:R-:W-:Y:S02]  /*0d30*/  VIADD R2, R16.reuse, 0x4 ;  /* 0x0000000410027836 */ /* 0x041fe40000000000 */
[C---:B------:R-:W-:Y:S02]  /*0d40*/  VIADD R31, R16.reuse, 0x2 ;  /* 0x00000002101f7836 */ /* 0x040fe40000000000 */
[C---:B------:R-:W-:Y:S02]  /*0d50*/  VIADD R33, R16.reuse, 0x3 ;  /* 0x0000000310217836 */ /* 0x040fe40000000000 */
[----:B------:R-:W-:-:S07]  /*0d60*/  VIADD R16, R16, 0x44 ;  /* 0x0000004410107836 */ /* 0x000fce0000000000 */
.L_x_110:
[C---:B0-----:R-:W-:Y:S01]  /*0d70*/  IMAD R23, R17.reuse, 0x14, RZ ;  /* 0x0000001411177824 */ /* 0x041fe200078e02ff */
[----:B------:R-:W-:Y:S01]  /*0d80*/  P2R R32, PR, RZ, 0x1 ;  /* 0x00000001ff207803 */ /* 0x000fe20000000000 */
[----:B------:R-:W-:Y:S01]  /*0d90*/  BSSY.RECONVERGENT B7, `(.L_x_11) ;  /* 0x0002b17000077945 */ /* 0x000fe20003800200 */
[----:B------:R-:W-:Y:S02]  /*0da0*/  VIADD R17, R17, 0x1 ;  /* 0x0000000111117836 */ /* 0x000fe40000000000 */
[----:B------:R-:W-:Y:S01]  /*0db0*/  IADD3 R22, P0, PT, R23, R50, RZ ;  /* 0x0000003217167210 */ /* 0x000fe20007f1e0ff */
[----:B------:R-:W-:-:S04]  /*0dc0*/  IMAD.MOV.U32 R30, RZ, RZ, RZ ;  /* 0x000000ffff1e7224 */ /* 0x000fc800078e00ff */
[----:B------:R-:W-:-:S08]  /*0dd0*/  IMAD.X R23, RZ, RZ, R51, P0 ;  /* 0x000000ffff177224 */ /* 0x000fd000000e0633 */
.L_x_109:
[----:B------:R-:W-:Y:S01]  /*0de0*/  ISETP.NE.AND P0, PT, R30, RZ, PT ;  /* 0x000000ff1e00720c */ /* 0x000fe20003f05270 */
[----:B------:R-:W-:Y:S01]  /*0df0*/  BSSY.RECONVERGENT B6, `(.L_x_12) ;  /* 0x0002abd000067945 */ /* 0x000fe20003800200 */
[----:B0-----:R-:W-:-:S11]  /*0e00*/  IMAD.MOV.U32 R19, RZ, RZ, R40 ;  /* 0x000000ffff137224 */ /* 0x001fd600078e0028 */
[----:B------:R-:W-:Y:S05]  /*0e10*/  @P0 BRA `(.L_x_13) ;  /* 0x0000015400d80947 */ /* 0x000fea0003800000 */
[----:B------:R-:W-:Y:S01]  /*0e20*/  MOV R0, 0x0 ;  /* 0x0000000000007802 */ /* 0x000fe20000000f00 */
[----:B------:R-:W-:Y:S02]  /*0e30*/  IMAD.MOV.U32 R4, RZ, RZ, R2 ;  /* 0x000000ffff047224 */ /* 0x000fe400078e0002 */
[----:B------:R-:W-:Y:S01]  /*0e40*/  IMAD.MOV.U32 R5, RZ, RZ, RZ ;  /* 0x000000ffff057224 */ /* 0x000fe200078e00ff */
[----:B------:R0:W1:Y:S06]  /*0e50*/  LDC.64 R6, c[0x4][R0] ;  /* 0x0100000000067b82 */ /* 0x00006c0000000a00 */
[----:B------:R-:W-:-:S07]  /*0e60*/  LEPC R20, `(.L_x_14) ;  /* 0x000000001014794e */ /* 0x000fce0000000000 */
[----:B01----:R-:W-:Y:S05]  /*0e70*/  CALL.ABS.NOINC R6 ;  /* 0x0000000006007343 */ /* 0x003fea0003c00000 */
.L_x_14:
[----:B------:R-:W0:Y:S01]  /*0e80*/  LDC R8, c[0x0][0x3a0] ;  /* 0x0000e800ff087b82 */ /* 0x000e220000000800 */
[----:B------:R-:W-:Y:S02]  /*0e90*/  IMAD.MOV.U32 R18, RZ, RZ, R4 ;  /* 0x000000ffff127224 */ /* 0x000fe400078e0004 */
[----:B------:R-:W-:Y:S01]  /*0ea0*/  IMAD.MOV.U32 R19, RZ, RZ, R5 ;  /* 0x000000ffff137224 */ /* 0x000fe200078e0005 */
[C---:B0-----:R-:W-:Y:S01]  /*0eb0*/  ISETP.NE.AND P1, PT, R8.reuse, RZ, PT ;  /* 0x000000ff0800720c */ /* 0x041fe20003f25270 */
[----:B------:R-:W-:Y:S01]  /*0ec0*/  VIADD R7, R8, 0x1 ;  /* 0x0000000108077836 */ /* 0x000fe20000000000 */
[----:B------:R-:W-:-:S05]  /*0ed0*/  IADD3 R14, P0, PT, R18, R8, RZ ;  /* 0x00000008120e7210 */ /* 0x000fca0007f1e0ff */
[----:B------:R-:W-:-:S06]  /*0ee0*/  IMAD.X R15, RZ, RZ, R19, P0 ;  /* 0x000000ffff0f7224 */ /* 0x000fcc00000e0613 */
[----:B------:R-:W-:Y:S05]  /*0ef0*/  @!P1 BRA `(.L_x_15) ;  /* 0x0000000000449947 */ /* 0x000fea0003800000 */
[----:B------:R-:W0:Y:S01]  /*0f00*/  S2R R3, SR_CgaCtaId ;  /* 0x0000000000037919 */ /* 0x000e220000008800 */
[----:B------:R-:W-:Y:S01]  /*0f10*/  MOV R0, 0x400 ;  /* 0x0000040000007802 */ /* 0x000fe20000000f00 */
[----:B------:R-:W-:Y:S01]  /*0f20*/  BSSY.RECONVERGENT B0, `(.L_x_15) ;  /* 0x000000e000007945 */ /* 0x000fe20003800200 */
[----:B------:R-:W-:Y:S02]  /*0f30*/  IMAD.MOV.U32 R9, RZ, RZ, RZ ;  /* 0x000000ffff097224 */ /* 0x000fe400078e00ff */
[----:B------:R-:W-:Y:S01]  /*0f40*/  IMAD.MOV.U32 R6, RZ, RZ, RZ ;  /* 0x000000ffff067224 */ /* 0x000fe200078e00ff */
[----:B0-----:R-:W-:-:S07]  /*0f50*/  LEA R10, R3, R0, 0x18 ;  /* 0x00000000030a7211 */ /* 0x001fce00078ec0ff */
.L_x_16:
[----:B------:R-:W-:Y:S01]  /*0f60*/  IMAD.IADD R0, R10, 0x1, R9 ;  /* 0x000000010a007824 */ /* 0x000fe200078e0209 */
[----:B0-----:R-:W-:-:S04]  /*0f70*/  IADD3 R4, P0, PT, R9, R18, RZ ;  /* 0x0000001209047210 */ /* 0x001fc80007f1e0ff */
[----:B------:R-:W0:Y:S01]  /*0f80*/  LDS.U8 R3, [R0+0x24] ;  /* 0x0000240000037984 */ /* 0x000e220000000000 */
[----:B------:R-:W-:Y:S01]  /*0f90*/  IMAD.X R5, R6, 0x1, R19, P0 ;  /* 0x0000000106057824 */ /* 0x000fe200000e0613 */
[----:B------:R-:W-:-:S05]  /*0fa0*/  IADD3 R9, P0, PT, R9, 0x1, RZ ;  /* 0x0000000109097810 */ /* 0x000fca0007f1e0ff */
[----:B------:R-:W-:Y:S01]  /*0fb0*/  IMAD.X R6, RZ, RZ, R6, P0 ;  /* 0x000000ffff067224 */ /* 0x000fe200000e0606 */
[----:B------:R-:W-:-:S04]  /*0fc0*/  ISETP.GE.U32.AND P0, PT, R9, R8, PT ;  /* 0x000000080900720c */ /* 0x000fc80003f06070 */
[----:B------:R-:W-:Y:S01]  /*0fd0*/  ISETP.GE.U32.AND.EX P0, PT, R6, RZ, PT, P0 ;  /* 0x000000ff0600720c */ /* 0x000fe20003f06100 */
[----:B0-----:R0:W-:-:S12]  /*0fe0*/  ST.E.U8 desc[UR36][R4.64], R3 ;  /* 0x0000000304007985 */ /* 0x0011d8000c101124 */
[----:B------:R-:W-:Y:S05]  /*0ff0*/  @!P0 BRA `(.L_x_16) ;  /* 0xfffffffc00d88947 */ /* 0x000fea000383ffff */
[----:B------:R-:W-:Y:S05]  /*1000*/  BSYNC.RECONVERGENT B0 ;  /* 0x0000000000007941 */ /* 0x000fea0003800200 */
.L_x_15:
[-C--:B------:R-:W-:Y:S01]  /*1010*/  IADD3 R6, P0, PT, R7, R18.reuse, RZ ;  /* 0x0000001207067210 */ /* 0x080fe20007f1e0ff */
[----:B------:R1:W-:Y:S01]  /*1020*/  ST.E.U8 desc[UR36][R14.64], RZ ;  /* 0x000000ff0e007985 */ /* 0x0003e2000c101124 */
[-C--:B------:R-:W-:Y:S01]  /*1030*/  IADD3 R8, P1, PT, R31, R18.reuse, RZ ;  /* 0x000000121f087210 */ /* 0x080fe20007f3e0ff */
[----:B------:R-:W2:Y:S01]  /*1040*/  LDCU UR4, c[0x0][0x390] ;  /* 0x00007200ff0477ac */ /* 0x000ea20008000800 */
[----:B------:R-:W-:Y:S01]  /*1050*/  IADD3 R10, P2, PT, R33, R18, RZ ;  /* 0x00000012210a7210 */ /* 0x000fe20007f5e0ff */
[--C-:B------:R-:W-:Y:S01]  /*1060*/  IMAD.X R7, RZ, RZ, R19.reuse, P0 ;  /* 0x000000ffff077224 */ /* 0x100fe200000e0613 */
[----:B------:R-:W-:Y:S01]  /*1070*/  MOV R0, 0x0 ;  /* 0x0000000000007802 */ /* 0x000fe20000000f00 */
[--C-:B------:R-:W-:Y:S02]  /*1080*/  IMAD.X R9, RZ, RZ, R19.reuse, P1 ;  /* 0x000000ffff097224 */ /* 0x100fe400008e0613 */
[----:B------:R-:W-:Y:S01]  /*1090*/  IMAD.X R11, RZ, RZ, R19, P2 ;  /* 0x000000ffff0b7224 */ /* 0x000fe200010e0613 */
[----:B------:R1:W-:Y:S01]  /*10a0*/  ST.E.U8 desc[UR36][R6.64], RZ ;  /* 0x000000ff06007985 */ /* 0x0003e2000c101124 */
[----:B------:R1:W3:Y:S01]  /*10b0*/  LDC.64 R12, c[0x4][R0] ;  /* 0x01000000000c7b82 */ /* 0x0002e20000000a00 */
[----:B0-----:R-:W-:-:S02]  /*10c0*/  IMAD.MOV.U32 R4, RZ, RZ, R16 ;  /* 0x000000ffff047224 */ /* 0x001fc400078e0010 */
[----:B------:R1:W-:Y:S01]  /*10d0*/  ST.E.U8 desc[UR36][R8.64], RZ ;  /* 0x000000ff08007985 */ /* 0x0003e2000c101124 */
[----:B------:R-:W-:-:S03]  /*10e0*/  IMAD.MOV.U32 R5, RZ, RZ, RZ ;  /* 0x000000ffff057224 */ /* 0x000fc600078e00ff */
[----:B------:R1:W-:Y:S01]  /*10f0*/  ST.E.U8 desc[UR36][R10.64], R17 ;  /* 0x000000110a007985 */ /* 0x0003e2000c101124 */
[----:B--2---:R-:W-:-:S04]  /*1100*/  ISETP.NE.AND P0, PT, RZ, UR4, PT ;  /* 0x00000004ff007c0c */ /* 0x004fc8000bf05270 */
[----:B------:R-:W-:-:S09]  /*1110*/  P2R R24, PR, RZ, 0x1 ;  /* 0x00000001ff187803 */ /* 0x000fd20000000000 */
[----:B------:R-:W-:-:S07]  /*1120*/  LEPC R20, `(.L_x_17) ;  /* 0x000000001014794e */ /* 0x000fce0000000000 */
[----:B-1-3--:R-:W-:Y:S05]  /*1130*/  CALL.ABS.NOINC R12 ;  /* 0x000000000c007343 */ /* 0x00afea0003c00000 */
.L_x_17:
[----:B------:R-:W-:Y:S01]  /*1140*/  ISETP.NE.AND P6, PT, R24, RZ, PT ;  /* 0x000000ff1800720c */ /* 0x000fe20003fc5270 */
[----:B------:R-:W0:-:S12]  /*1150*/  LDC R0, c[0x0][0x390] ;  /* 0x0000e400ff007b82 */ /* 0x000e180000000800 */
[----:B------:R-:W2:Y:S01]  /*1160*/  @P6 LDL.U8 R3, [R1+0xd0] ;  /* 0x0000d00001036983 */ /* 0x000ea20000100000 */
[----:B------:R-:W-:Y:S02]  /*1170*/  IMAD.MOV.U32 R7, RZ, RZ, 0x5c ;  /* 0x0000005cff077424 */ /* 0x000fe400078e00ff */
[----:B------:R-:W-:Y:S02]  /*1180*/  IMAD.MOV.U32 R10, RZ, RZ, 0x36 ;  /* 0x00000036ff0a7424 */ /* 0x000fe400078e00ff */
[----:B------:R-:W-:Y:S01]  /*1190*/  IMAD.MOV.U32 R12, RZ, RZ, 0x36 ;  /* 0x00000036ff0c7424 */ /* 0x000fe200078e00ff */
[----:B0-----:R-:W-:Y:S02]  /*11a0*/  ISETP.GT.U32.AND P0, PT, R0, 0x1, PT ;  /* 0x000000010000780c */ /* 0x001fe40003f04070 */
[C---:B--2---:R-:W-:Y:S02]  /*11b0*/  @P6 LOP3.LUT R6, R3.reuse, 0x5c, RZ, 0x3c, !PT ;  /* 0x0000005c03066812 */ /* 0x044fe400078e3cff */
[----:B------:R-:W-:-:S02]  /*11c0*/  @P6 LOP3.LUT R3, R3, 0x36, RZ, 0x3c, !PT ;  /* 0x0000003603036812 */ /* 0x000fc400078e3cff */
[----:B------:R-:W-:-:S03]  /*11d0*/  @!P6 PRMT R6, R7, 0x7610, R6 ;  /* 0x000076100706e816 */ /* 0x000fc60000000006 */
[----:B------:R0:W-:Y:S04]  /*11e0*/  @P6 ST.E.U8 desc[UR36][R4.64], R3 ;  /* 0x0000000304006985 */ /* 0x0001e8000c101124 */
[----:B------:R1:W-:Y:S04]  /*11f0*/  @!P6 ST.E.U8 desc[UR36][R4.64], R10 ;  /* 0x0000000a0400e985 */ /* 0x0003e8000c101124 */
[----:B------:R-:W-:Y:S04]  /*1200*/  STL.U8 [R1+0x78], R6 ;  /* 0x0000780601007387 */ /* 0x000fe80000100000 */
[----:B------:R-:W-:Y:S04]  /*1210*/  @!P0 ST.E.U8 desc[UR36][R4.64+0x1], R12 ;  /* 0x0000010c04008985 */ /* 0x000fe8000c101124 */
[----:B------:R-:W2:Y:S01]  /*1220*/  @P0 LDL.U8 R7, [R1+0xd1] ;  /* 0x0000d10001070983 */ /* 0x000ea20000100000 */
[----:B------:R-:W-:Y:S01]  /*1230*/  ISETP.GT.U32.AND P1, PT, R0, 0x2, PT ;  /* 0x000000020000780c */ /* 0x000fe20003f24070 */
[----:B------:R-:W-:-:S02]  /*1240*/  IMAD.MOV.U32 R11, RZ, RZ, 0x5c ;  /* 0x0000005cff0b7424 */ /* 0x000fc400078e00ff */
[----:B------:R-:W-:-:S03]  /*1250*/  IMAD.MOV.U32 R13, RZ, RZ, 0x36 ;  /* 0x00000036ff0d7424 */ /* 0x000fc600078e00ff */
[----:B------:R3:W-:Y:S01]  /*1260*/  @!P0 STL.U8 [R1+0x79], R11 ;  /* 0x0000790b01008387 */ /* 0x0007e20000100000 */
[C---:B--2---:R-:W-:Y:S02]  /*1270*/  @P0 LOP3.LUT R9, R7.reuse, 0x36, RZ, 0x3c, !PT ;  /* 0x0000003607090812 */ /* 0x044fe400078e3cff */
[----:B------:R-:W-:-:S03]  /*1280*/  @P0 LOP3.LUT R8, R7, 0x5c, RZ, 0x3c, !PT ;  /* 0x0000005c07080812 */ /* 0x000fc600078e3cff */
[----:B------:R-:W-:Y:S04]  /*1290*/  @P0 ST.E.U8 desc[UR36][R4.64+0x1], R9 ;  /* 0x0000010904000985 */ /* 0x000fe8000c101124 */
[----:B------:R-:W-:Y:S04]  /*12a0*/  @P0 STL.U8 [R1+0x79], R8 ;  /* 0x0000790801000387 */ /* 0x000fe80000100000 */
[----:B------:R-:W-:Y:S04]  /*12b0*/  @!P1 ST.E.U8 desc[UR36][R4.64+0x2], R13 ;  /* 0x0000020d04009985 */ /* 0x000fe8000c101124 */
[----:B0-----:R-:W2:Y:S01]  /*12c0*/  @P1 LDL.U8 R3, [R1+0xd2] ;  /* 0x0000d20001031983 */ /* 0x001ea20000100000 */
[----:B------:R-:W-:Y:S01]  /*12d0*/  ISETP.GT.U32.AND P0, PT, R0, 0x3, PT ;  /* 0x000000030000780c */ /* 0x000fe20003f04070 */
[----:B-1----:R-:W-:-:S05]  /*12e0*/  IMAD.MOV.U32 R10, RZ, RZ, 0x5c ;  /* 0x0000005cff0a7424 */ /* 0x002fca00078e00ff */
[----:B------:R0:W-:Y:S07]  /*12f0*/  @!P1 STL.U8 [R1+0x7a], R10 ;  /* 0x00007a0a01009387 */ /* 0x0001ee0000100000 */
[----:B---3--:R-:W-:Y:S02]  /*1300*/  @!P0 PRMT R11, R12, 0x7610, R11 ;  /* 0x000076100c0b8816 */ /* 0x008fe4000000000b */
[C---:B--2---:R-:W-:Y:S02]  /*1310*/  @P1 LOP3.LUT R7, R3.reuse, 0x36, RZ, 0x3c, !PT ;  /* 0x0000003603071812 */ /* 0x044fe400078e3cff */
[----:B------:R-:W-:-:S03]  /*1320*/  @P1 LOP3.LUT R6, R3, 0x5c, RZ, 0x3c, !PT ;  /* 0x0000005c03061812 */ /* 0x000fc600078e3cff */
[----:B------:R-:W-:Y:S04]  /*1330*/  @P1 ST.E.U8 desc[UR36][R4.64+0x2], R7 ;  /* 0x0000020704001985 */ /* 0x000fe8000c101124 */
[----:B------:R-:W-:Y:S04]  /*1340*/  @P1 STL.U8 [R1+0x7a], R6 ;  /* 0x00007a0601001387 */ /* 0x000fe80000100000 */
[----:B------:R1:W-:Y:S04]  /*1350*/  @!P0 ST.E.U8 desc[UR36][R4.64+0x3], R11 ;  /* 0x0000030b04008985 */ /* 0x0003e8000c101124 */
[----:B------:R-:W2:Y:S01]  /*1360*/  @P0 LDL.U8 R3, [R1+0xd3] ;  /* 0x0000d30001030983 */ /* 0x000ea20000100000 */
[----:B------:R-:W-:Y:S01]  /*1370*/  ISETP.GT.U32.AND P1, PT, R0, 0x4, PT ;  /* 0x000000040000780c */ /* 0x000fe20003f24070 */
[----:B------:R-:W-:-:S05]  /*1380*/  IMAD.MOV.U32 R12, RZ, RZ, 0x5c ;  /* 0x0000005cff0c7424 */ /* 0x000fca00078e00ff */
[----:B------:R3:W-:Y:S07]  /*1390*/  @!P0 STL.U8 [R1+0x7b], R12 ;  /* 0x00007b0c01008387 */ /* 0x0007ee0000100000 */
[----:B0-----:R-:W-:Y:S02]  /*13a0*/  @!P1 PRMT R10, R13, 0x7610, R10 ;  /* 0x000076100d0a9816 */ /* 0x001fe4000000000a */
[C---:B--2---:R-:W-:Y:S02]  /*13b0*/  @P0 LOP3.LUT R9, R3.reuse, 0x36, RZ, 0x3c, !PT ;  /* 0x0000003603090812 */ /* 0x044fe400078e3cff */
[----:B------:R-:W-:-:S03]  /*13c0*/  @P0 LOP3.LUT R8, R3, 0x5c, RZ, 0x3c, !PT ;  /* 0x0000005c03080812 */ /* 0x000fc600078e3cff */
[----:B------:R-:W-:Y:S04]  /*13d0*/  @P0 ST.E.U8 desc[UR36][R4.64+0x3], R9 ;  /* 0x0000030904000985 */ /* 0x000fe8000c101124 */
[----:B------:R-:W-:Y:S04]  /*13e0*/  @P0 STL.U8 [R1+0x7b], R8 ;  /* 0x00007b0801000387 */ /* 0x000fe80000100000 */
[----:B------:R0:W-:Y:S04]  /*13f0*/  @!P1 ST.E.U8 desc[UR36][R4.64+0x4], R10 ;  /* 0x0000040a04009985 */ /* 0x0001e8000c101124 */
[----:B------:R-:W2:Y:S01]  /*1400*/  @P1 LDL.U8 R3, [R1+0xd4] ;  /* 0x0000d40001031983 */ /* 0x000ea20000100000 */
        /* <DEDUP_REMOVED lines=9> */
[----:B------:R-:W3:Y:S01]  /*14a0*/  @P0 LDL.U8 R3, [R1+0xd5] ;  /* 0x0000d50001030983 */ /* 0x000ee20000100000 */
[----:B------:R-:W-:Y:S01]  /*14b0*/  ISETP.GT.U32.AND P1, PT, R0, 0x6, PT ;  /* 0x000000060000780c */ /* 0x000fe20003f24070 */
[----:B0-----:R-:W-:-:S05]  /*14c0*/  IMAD.MOV.U32 R10, RZ, RZ, 0x5c ;  /* 0x0000005cff0a7424 */ /* 0x001fca00078e00ff */
[----:B------:R0:W-:Y:S07]  /*14d0*/  @!P0 STL.U8 [R1+0x7d], R10 ;  /* 0x00007d0a01008387 */ /* 0x0001ee0000100000 */
[----:B-1----:R-:W-:Y:S02]  /*14e0*/  @!P1 PRMT R11, R13, 0x7610, R11 ;  /* 0x000076100d0b9816 */ /* 0x002fe4000000000b */
[C---:B---3--:R-:W-:Y:S02]  /*14f0*/  @P0 LOP3.LUT R9, R3.reuse, 0x36, RZ, 0x3c, !PT ;  /* 0x0000003603090812 */ /* 0x048fe400078e3cff */
[----:B------:R-:W-:-:S03]  /*1500*/  @P0 LOP3.LUT R8, R3, 0x5c, RZ, 0x3c, !PT ;  /* 0x0000005c03080812 */ /* 0x000fc600078e3cff */
[----:B------:R-:W-:Y:S04]  /*1510*/  @P0 ST.E.U8 desc[UR36][R4.64+0x5], R9 ;  /* 0x0000050904000985 */ /* 0x000fe8000c101124 */
[----:B------:R-:W-:Y:S04]  /*1520*/  @P0 STL.U8 [R1+0x7d], R8 ;  /* 0x00007d0801000387 */ /* 0x000fe80000100000 */
[----:B------:R1:W-:Y:S04]  /*1530*/  @!P1 ST.E.U8 desc[UR36][R4.64+0x6], R11 ;  /* 0x0000060b04009985 */ /* 0x0003e8000c101124 */
[----:B------:R-:W3:Y:S01]  /*1540*/  @P1 LDL.U8 R3, [R1+0xd6] ;  /* 0x0000d60001031983 */ /* 0x000ee20000100000 */
[----:B------:R-:W-:Y:S01]  /*1550*/  ISETP.GT.U32.AND P0, PT, R0, 0x7, PT ;  /* 0x000000070000780c */ /* 0x000fe20003f04070 */
[----:B--2---:R-:W-:-:S05]  /*1560*/  IMAD.MOV.U32 R12, RZ, RZ, 0x5c ;  /* 0x0000005cff0c7424 */ /* 0x004fca00078e00ff */
[----:B------:R2:W-:Y:S07]  /*1570*/  @!P1 STL.U8 [R1+0x7e], R12 ;  /* 0x00007e0c01009387 */ /* 0x0005ee0000100000 */
[----:B0-----:R-:W-:Y:S02]  /*1580*/  @!P0 PRMT R10, R13, 0x7610, R10 ;  /* 0x000076100d0a8816 */ /* 0x001fe4000000000a */
[C---:B---3--:R-:W-:Y:S02]  /*1590*/  @P1 LOP3.LUT R7, R3.reuse, 0x36, RZ, 0x3c, !PT ;  /* 0x0000003603071812 */ /* 0x048fe400078e3cff */
[----:B------:R-:W-:-:S03]  /*15a0*/  @P1 LOP3.LUT R6, R3, 0x5c, RZ, 0x3c, !PT ;  /* 0x0000005c03061812 */ /* 0x000fc600078e3cff */
[----:B------:R-:W-:Y:S04]  /*15b0*/  @P1 ST.E.U8 desc[UR36][R4.64+0x6], R7 ;  /* 0x0000060704001985 */ /* 0x000fe8000c101124 */
[----:B------:R-:W-:Y:S04]  /*15c0*/  @P1 STL.U8 [R1+0x7e], R6 ;  /* 0x00007e0601001387 */ /* 0x000fe80000100000 */
[----:B------:R0:W-:Y:S04]  /*15d0*/  @!P0 ST.E.U8 desc[UR36][R4.64+0x7], R10 ;  /* 0x0000070a04008985 */ /* 0x0001e8000c101124 */
[----:B------:R-:W3:Y:S01]  /*15e0*/  @P0 LDL.U8 R3, [R1+0xd7] ;  /* 0x0000d70001030983 */ /* 0x000ee20000100000 */
[C---:B------:R-:W-:Y:S01]  /*15f0*/  ISETP.GT.U32.AND P3, PT, R0.reuse, 0x8, PT ;  /* 0x000000080000780c */ /* 0x040fe20003f64070 */
[----:B-1----:R-:W-:Y:S01]  /*1600*/  IMAD.MOV.U32 R11, RZ, RZ, 0x36 ;  /* 0x00000036ff0b7424 */ /* 0x002fe200078e00ff */
[C---:B------:R-:W-:Y:S01]  /*1610*/  ISETP.GT.U32.AND P1, PT, R0.reuse, 0x9, PT ;  /* 0x000000090000780c */ /* 0x040fe20003f24070 */
[----:B------:R-:W-:Y:S01]  /*1620*/  IMAD.MOV.U32 R8, RZ, RZ, 0x5c ;  /* 0x0000005cff087424 */ /* 0x000fe200078e00ff */
[C---:B------:R-:W-:Y:S01]  /*1630*/  ISETP.GT.U32.AND P4, PT, R0.reuse, 0xa, PT ;  /* 0x0000000a0000780c */ /* 0x040fe20003f84070 */
[----:B--2---:R-:W-:Y:S01]  /*1640*/  IMAD.MOV.U32 R12, RZ, RZ, 0x36 ;  /* 0x00000036ff0c7424 */ /* 0x004fe200078e00ff */
[C---:B------:R-:W-:Y:S01]  /*1650*/  ISETP.GT.U32.AND P2, PT, R0.reuse, 0xb, PT ;  /* 0x0000000b0000780c */ /* 0x040fe20003f44070 */
[----:B0-----:R-:W-:Y:S01]  /*1660*/  IMAD.MOV.U32 R10, RZ, RZ, 0x5c ;  /* 0x0000005cff0a7424 */ /* 0x001fe200078e00ff */
[----:B------:R-:W-:Y:S01]  /*1670*/  @!P0 STL.U8 [R1+0x7f], R8 ;  /* 0x00007f0801008387 */ /* 0x000fe20000100000 */
[----:B------:R-:W-:Y:S01]  /*1680*/  ISETP.GT.U32.AND P5, PT, R0, 0x3e, PT ;  /* 0x0000003e0000780c */ /* 0x000fe20003fa4070 */
[----:B------:R-:W-:-:S02]  /*1690*/  IMAD.MOV.U32 R15, RZ, RZ, 0x5c ;  /* 0x0000005cff0f7424 */ /* 0x000fc400078e00ff */
[----:B------:R-:W-:Y:S01]  /*16a0*/  IMAD.MOV.U32 R14, RZ, RZ, -0x359d3e2a ;  /* 0xca62c1d6ff0e7424 */ /* 0x000fe200078e00ff */
[----:B------:R-:W-:Y:S01]  /*16b0*/  @!P3 PRMT R7, R11, 0x7610, R7 ;  /* 0x000076100b07b816 */ /* 0x000fe20000000007 */
[----:B------:R-:W-:Y:S01]  /*16c0*/  IMAD.MOV.U32 R13, RZ, RZ, -0x70e44324 ;  /* 0x8f1bbcdcff0d7424 */ /* 0x000fe200078e00ff */
[C---:B---3--:R-:W-:Y:S02]  /*16d0*/  @P0 LOP3.LUT R9, R3.reuse, 0x36, RZ, 0x3c, !PT ;  /* 0x0000003603090812 */ /* 0x048fe400078e3cff */
[----:B------:R-:W-:Y:S02]  /*16e0*/  @P0 LOP3.LUT R6, R3, 0x5c, RZ, 0x3c, !PT ;  /* 0x0000005c03060812 */ /* 0x000fe400078e3cff */
[----:B------:R-:W-:Y:S01]  /*16f0*/  @!P3 PRMT R3, R10, 0x7610, R3 ;  /* 0x000076100a03b816 */ /* 0x000fe20000000003 */
[----:B------:R0:W-:Y:S01]  /*1700*/  @P0 ST.E.U8 desc[UR36][R4.64+0x7], R9 ;  /* 0x0000070904000985 */ /* 0x0001e2000c101124 */
[----:B------:R-:W-:Y:S01]  /*1710*/  @!P1 PRMT R10, R11, 0x7610, R10 ;  /* 0x000076100b0a9816 */ /* 0x000fe2000000000a */
[----:B------:R-:W-:-:S02]  /*1720*/  IMAD.MOV.U32 R11, RZ, RZ, 0x5c ;  /* 0x0000005cff0b7424 */ /* 0x000fc400078e00ff */
[----:B------:R1:W-:Y:S01]  /*1730*/  @P0 STL.U8 [R1+0x7f], R6 ;  /* 0x00007f0601000387 */ /* 0x0003e20000100000 */
[----:B------:R-:W-:-:S03]  /*1740*/  ISETP.GT.U32.AND P0, PT, R0, 0xd, PT ;  /* 0x0000000d0000780c */ /* 0x000fc60003f04070 */
[----:B------:R2:W-:Y:S01]  /*1750*/  @!P3 ST.E.U8 desc[UR36][R4.64+0x8], R7 ;  /* 0x000008070400b985 */ /* 0x0005e2000c101124 */
[----:B0-----:R-:W-:-:S03]  /*1760*/  IMAD.MOV.U32 R9, RZ, RZ, 0x36 ;  /* 0x00000036ff097424 */ /* 0x001fc600078e00ff */
[----:B------:R0:W-:Y:S01]  /*1770*/  @!P3 STL.U8 [R1+0x80], R3 ;  /* 0x000080030100b387 */ /* 0x0001e20000100000 */
[----:B-1----:R-:W-:Y:S02]  /*1780*/  @!P4 PRMT R6, R11, 0x7610, R6 ;  /* 0x000076100b06c816 */ /* 0x002fe40000000006 */
[----:B------:R-:W-:Y:S01]  /*1790*/  ISETP.GT.U32.AND P3, PT, R0, 0xc, PT ;  /* 0x0000000c0000780c */ /* 0x000fe20003f64070 */
[----:B------:R1:W-:Y:S01]  /*17a0*/  @!P1 ST.E.U8 desc[UR36][R4.64+0x9], R10 ;  /* 0x0000090a04009985 */ /* 0x0003e2000c101124 */
[----:B--2---:R-:W-:-:S03]  /*17b0*/  @!P2 PRMT R7, R12, 0x7610, R7 ;  /* 0x000076100c07a816 */ /* 0x004fc60000000007 */
[----:B------:R2:W-:Y:S01]  /*17c0*/  @!P1 STL.U8 [R1+0x81], R8 ;  /* 0x0000810801009387 */ /* 0x0005e20000100000 */
[C---:B------:R-:W-:Y:S01]  /*17d0*/  ISETP.GT.U32.AND P1, PT, R0.reuse, 0xf, PT ;  /* 0x0000000f0000780c */ /* 0x040fe20003f24070 */
[----:B0-----:R-:W-:Y:S02]  /*17e0*/  IMAD.MOV.U32 R3, RZ, RZ, 0x5c ;  /* 0x0000005cff037424 */ /* 0x001fe400078e00ff */
[----:B------:R0:W-:Y:S04]  /*17f0*/  @!P4 ST.E.U8 desc[UR36][R4.64+0xa], R9 ;  /* 0x00000a090400c985 */ /* 0x0001e8000c101124 */
[----:B------:R3:W-:Y:S01]  /*1800*/  @!P4 STL.U8 [R1+0x82], R6 ;  /* 0x000082060100c387 */ /* 0x0007e20000100000 */
[----:B------:R-:W-:Y:S01]  /*1810*/  ISETP.GT.U32.AND P4, PT, R0, 0xe, PT ;  /* 0x0000000e0000780c */ /* 0x000fe20003f84070 */
[----:B-1----:R-:W-:Y:S01]  /*1820*/  IMAD.MOV.U32 R10, RZ, RZ, 0x36 ;  /* 0x00000036ff0a7424 */ /* 0x002fe200078e00ff */
[----:B--2---:R-:W-:Y:S01]  /*1830*/  @!P3 PRMT R8, R11, 0x7610, R8 ;  /* 0x000076100b08b816 */ /* 0x004fe20000000008 */
[----:B------:R1:W-:Y:S01]  /*1840*/  @!P2 ST.E.U8 desc[UR36][R4.64+0xb], R7 ;  /* 0x00000b070400a985 */ /* 0x0003e2000c101124 */
[----:B0-----:R-:W-:-:S03]  /*1850*/  @!P0 PRMT R9, R12, 0x7610, R9 ;  /* 0x000076100c098816 */ /* 0x001fc60000000009 */
[----:B------:R0:W-:Y:S01]  /*1860*/  @!P2 STL.U8 [R1+0x83], R3 ;  /* 0x000083030100a387 */ /* 0x0001e20000100000 */
[----:B---3--:R-:W-:Y:S01]  /*1870*/  IMAD.MOV.U32 R6, RZ, RZ, 0x5c ;  /* 0x0000005cff067424 */ /* 0x008fe200078e00ff */
[----:B------:R-:W-:Y:S02]  /*1880*/  ISETP.GT.U32.AND P2, PT, R0, 0x11, PT ;  /* 0x000000110000780c */ /* 0x000fe40003f44070 */
[----:B------:R2:W-:Y:S01]  /*1890*/  @!P3 ST.E.U8 desc[UR36][R4.64+0xc], R10 ;  /* 0x00000c0a0400b985 */ /* 0x0005e2000c101124 */
[----:B-1----:R-:W-:-:S03]  /*18a0*/  IMAD.MOV.U32 R7, RZ, RZ, 0x36 ;  /* 0x00000036ff077424 */ /* 0x002fc600078e00ff */
[----:B------:R1:W-:Y:S01]  /*18b0*/  @!P3 STL.U8 [R1+0x84], R8 ;  /* 0x000084080100b387 */ /* 0x0003e20000100000 */
[----:B------:R-:W-:Y:S02]  /*18c0*/  ISETP.GT.U32.AND P3, PT, R0, 0x10, PT ;  /* 0x000000100000780c */ /* 0x000fe40003f64070 */
[C---:B0-----:R-:W-:Y:S01]  /*18d0*/  @!P4 PRMT R3, R11.reuse, 0x7610, R3 ;  /* 0x000076100b03c816 */ /* 0x041fe20000000003 */
[----:B------:R0:W-:Y:S04]  /*18e0*/  @!P0 ST.E.U8 desc[UR36][R4.64+0xd], R9 ;  /* 0x00000d0904008985 */ /* 0x0001e8000c101124 */
[----:B------:R3:W-:Y:S01]  /*18f0*/  @!P0 STL.U8 [R1+0x85], R6 ;  /* 0x0000850601008387 */ /* 0x0007e20000100000 */
[----:B--2---:R-:W-:Y:S01]  /*1900*/  @!P1 PRMT R10, R12, 0x7610, R10 ;  /* 0x000076100c0a9816 */ /* 0x004fe2000000000a */
[----:B-1----:R-:W-:Y:S01]  /*1910*/  IMAD.MOV.U32 R8, RZ, RZ, 0x5c ;  /* 0x0000005cff087424 */ /* 0x002fe200078e00ff */
[C---:B------:R-:W-:Y:S01]  /*1920*/  ISETP.GT.U32.AND P0, PT, R0.reuse, 0x13, PT ;  /* 0x000000130000780c */ /* 0x040fe20003f04070 */
[----:B------:R1:W-:Y:S04]  /*1930*/  @!P4 ST.E.U8 desc[UR36][R4.64+0xe], R7 ;  /* 0x00000e070400c985 */ /* 0x0003e8000c101124 */
[----:B------:R2:W-:Y:S01]  /*1940*/  @!P4 STL.U8 [R1+0x86], R3 ;  /* 0x000086030100c387 */ /* 0x0005e20000100000 */
[----:B------:R-:W-:Y:S01]  /*1950*/  ISETP.GT.U32.AND P4, PT, R0, 0x12, PT ;  /* 0x000000120000780c */ /* 0x000fe20003f84070 */
[----:B0-----:R-:W-:Y:S01]  /*1960*/  IMAD.MOV.U32 R9, RZ, RZ, 0x36 ;  /* 0x00000036ff097424 */ /* 0x001fe200078e00ff */
[----:B---3--:R-:W-:Y:S01]  /*1970*/  @!P3 PRMT R6, R11, 0x7610, R6 ;  /* 0x000076100b06b816 */ /* 0x008fe20000000006 */
[----:B------:R0:W-:Y:S01]  /*1980*/  @!P1 ST.E.U8 desc[UR36][R4.64+0xf], R10 ;  /* 0x00000f0a04009985 */ /* 0x0001e2000c101124 */
[----:B-1----:R-:W-:-:S03]  /*1990*/  @!P2 PRMT R7, R12, 0x7610, R7 ;  /* 0x000076100c07a816 */ /* 0x002fc60000000007 */
[----:B------:R1:W-:Y:S01]  /*19a0*/  @!P1 STL.U8 [R1+0x87], R8 ;  /* 0x0000870801009387 */ /* 0x0003e20000100000 */
[----:B--2---:R-:W-:Y:S01]  /*19b0*/  IMAD.MOV.U32 R3, RZ, RZ, 0x5c ;  /* 0x0000005cff037424 */ /* 0x004fe200078e00ff */
[----:B------:R-:W-:Y:S02]  /*19c0*/  ISETP.GT.U32.AND P1, PT, R0, 0x15, PT ;  /* 0x000000150000780c */ /* 0x000fe40003f24070 */
[----:B------:R2:W-:Y:S01]  /*19d0*/  @!P3 ST.E.U8 desc[UR36][R4.64+0x10], R9 ;  /* 0x000010090400b985 */ /* 0x0005e2000c101124 */
[----:B0-----:R-:W-:-:S03]  /*19e0*/  IMAD.MOV.U32 R10, RZ, RZ, 0x36 ;  /* 0x00000036ff0a7424 */ /* 0x001fc600078e00ff */
[----:B------:R0:W-:Y:S01]  /*19f0*/  @!P3 STL.U8 [R1+0x88], R6 ;  /* 0x000088060100b387 */ /* 0x0001e20000100000 */
[----:B------:R-:W-:Y:S02]  /*1a00*/  ISETP.GT.U32.AND P3, PT, R0, 0x14, PT ;  /* 0x000000140000780c */ /* 0x000fe40003f64070 */
[C---:B-1----:R-:W-:Y:S01]  /*1a10*/  @!P4 PRMT R8, R11.reuse, 0x7610, R8 ;  /* 0x000076100b08c816 */ /* 0x042fe20000000008 */
[----:B------:R1:W-:Y:S04]  /*1a20*/  @!P2 ST.E.U8 desc[UR36][R4.64+0x11], R7 ;  /* 0x000011070400a985 */ /* 0x0003e8000c101124 */
[----:B------:R3:W-:Y:S01]  /*1a30*/  @!P2 STL.U8 [R1+0x89], R3 ;  /* 0x000089030100a387 */ /* 0x0007e20000100000 */
[----:B--2---:R-:W-:Y:S01]  /*1a40*/  @!P0 PRMT R9, R12, 0x7610, R9 ;  /* 0x000076100c098816 */ /* 0x004fe20000000009 */
[----:B0-----:R-:W-:Y:S01]  /*1a50*/  IMAD.MOV.U32 R6, RZ, RZ, 0x5c ;  /* 0x0000005cff067424 */ /* 0x001fe200078e00ff */
[C---:B------:R-:W-:Y:S01]  /*1a60*/  ISETP.GT.U32.AND P2, PT, R0.reuse, 0x17, PT ;  /* 0x000000170000780c */ /* 0x040fe20003f44070 */
[----:B------:R0:W-:Y:S04]  /*1a70*/  @!P4 ST.E.U8 desc[UR36][R4.64+0x12], R10 ;  /* 0x0000120a0400c985 */ /* 0x0001e8000c101124 */
[----:B------:R2:W-:Y:S01]  /*1a80*/  @!P4 STL.U8 [R1+0x8a], R8 ;  /* 0x00008a080100c387 */ /* 0x0005e20000100000 */
[----:B------:R-:W-:Y:S01]  /*1a90*/  ISETP.GT.U32.AND P4, PT, R0, 0x16, PT ;  /* 0x000000160000780c */ /* 0x000fe20003f84070 */
[----:B-1----:R-:W-:Y:S01]  /*1aa0*/  IMAD.MOV.U32 R7, RZ, RZ, 0x36 ;  /* 0x00000036ff077424 */ /* 0x002fe200078e00ff */
[----:B---3--:R-:W-:Y:S01]  /*1ab0*/  @!P3 PRMT R3, R11, 0x7610, R3 ;  /* 0x000076100b03b816 */ /* 0x008fe20000000003 */
[----:B------:R1:W-:Y:S01]  /*1ac0*/  @!P0 ST.E.U8 desc[UR36][R4.64+0x13], R9 ;  /* 0x0000130904008985 */ /* 0x0003e2000c101124 */
[----:B0-----:R-:W-:-:S03]  /*1ad0*/  @!P1 PRMT R10, R12, 0x7610, R10 ;  /* 0x000076100c0a9816 */ /* 0x001fc6000000000a */
[----:B------:R0:W-:Y:S01]  /*1ae0*/  @!P0 STL.U8 [R1+0x8b], R6 ;  /* 0x00008b0601008387 */ /* 0x0001e20000100000 */
[----:B--2---:R-:W-:Y:S01]  /*1af0*/  IMAD.MOV.U32 R8, RZ, RZ, 0x5c ;  /* 0x0000005cff087424 */ /* 0x004fe200078e00ff */
        /* <DEDUP_REMOVED lines=41> */
[----:B------:R-:W-:Y:S01]  /*1d90*/  @!P2 ST.E.U8 desc[UR36][R4.64+0x1c], R9 ;  /* 0x00001c090400a985 */ /* 0x000fe2000c101124 */
[----:B-1----:R-:W-:-:S03]  /*1da0*/  IMAD.MOV.U32 R10, RZ, RZ, 0x36 ;  /* 0x00000036ff0a7424 */ /* 0x002fc600078e00ff */
[----:B------:R1:W-:Y:S01]  /*1db0*/  @!P2 STL.U8 [R1+0x94], R6 ;  /* 0x000094060100a387 */ /* 0x0003e20000100000 */
[C---:B------:R-:W-:Y:S02]  /*1dc0*/  ISETP.GT.U32.AND P2, PT, R0.reuse, 0x20, PT ;  /* 0x000000200000780c */ /* 0x040fe40003f44070 */
[C---:B0-----:R-:W-:Y:S01]  /*1dd0*/  @!P4 PRMT R8, R11.reuse, 0x7610, R8 ;  /* 0x000076100b08c816 */ /* 0x041fe20000000008 */
[----:B------:R0:W-:Y:S04]  /*1de0*/  @!P3 ST.E.U8 desc[UR36][R4.64+0x1d], R7 ;  /* 0x00001d070400b985 */ /* 0x0001e8000c101124 */
[----:B------:R2:W-:Y:S01]  /*1df0*/  @!P3 STL.U8 [R1+0x95], R3 ;  /* 0x000095030100b387 */ /* 0x0005e20000100000 */
[----:B------:R-:W-:Y:S01]  /*1e00*/  ISETP.GT.U32.AND P3, PT, R0, 0x23, PT ;  /* 0x000000230000780c */ /* 0x000fe20003f64070 */
[----:B-1----:R-:W-:Y:S01]  /*1e10*/  IMAD.MOV.U32 R6, RZ, RZ, 0x5c ;  /* 0x0000005cff067424 */ /* 0x002fe200078e00ff */
[----:B------:R-:W-:Y:S01]  /*1e20*/  @!P0 PRMT R9, R12, 0x7610, R9 ;  /* 0x000076100c098816 */ /* 0x000fe20000000009 */
[----:B------:R1:W-:Y:S04]  /*1e30*/  @!P4 ST.E.U8 desc[UR36][R4.64+0x1e], R10 ;  /* 0x00001e0a0400c985 */ /* 0x0003e8000c101124 */
[----:B------:R3:W-:Y:S01]  /*1e40*/  @!P4 STL.U8 [R1+0x96], R8 ;  /* 0x000096080100c387 */ /* 0x0007e20000100000 */
[----:B------:R-:W-:Y:S01]  /*1e50*/  ISETP.GT.U32.AND P4, PT, R0, 0x22, PT ;  /* 0x000000220000780c */ /* 0x000fe20003f84070 */
[----:B0-----:R-:W-:Y:S01]  /*1e60*/  IMAD.MOV.U32 R7, RZ, RZ, 0x36 ;  /* 0x00000036ff077424 */ /* 0x001fe200078e00ff */
[----:B--2---:R-:W-:Y:S01]  /*1e70*/  @!P2 PRMT R3, R11, 0x7610, R3 ;  /* 0x000076100b03a816 */ /* 0x004fe20000000003 */
[----:B------:R0:W-:Y:S01]  /*1e80*/  @!P0 ST.E.U8 desc[UR36][R4.64+0x1f], R9 ;  /* 0x00001f0904008985 */ /* 0x0001e2000c101124 */
[----:B-1----:R-:W-:-:S03]  /*1e90*/  @!P1 PRMT R10, R12, 0x7610, R10 ;  /* 0x000076100c0a9816 */ /* 0x002fc6000000000a */
[----:B------:R1:W-:Y:S01]  /*1ea0*/  @!P0 STL.U8 [R1+0x97], R6 ;  /* 0x0000970601008387 */ /* 0x0003e20000100000 */
[----:B---3--:R-:W-:Y:S01]  /*1eb0*/  IMAD.MOV.U32 R8, RZ, RZ, 0x5c ;  /* 0x0000005cff087424 */ /* 0x008fe200078e00ff */
        /* <DEDUP_REMOVED lines=11> */
[----:B------:R-:W-:Y:S04]  /*1f70*/  @!P4 ST.E.U8 desc[UR36][R4.64+0x22], R9 ;  /* 0x000022090400c985 */ /* 0x000fe8000c101124 */
[----:B------:R0:W-:Y:S01]  /*1f80*/  @!P4 STL.U8 [R1+0x9a], R6 ;  /* 0x00009a060100c387 */ /* 0x0001e20000100000 */
[C---:B------:R-:W-:Y:S01]  /*1f90*/  ISETP.GT.U32.AND P4, PT, R0.reuse, 0x26, PT ;  /* 0x000000260000780c */ /* 0x040fe20003f84070 */
[----:B-1----:R-:W-:Y:S01]  /*1fa0*/  IMAD.MOV.U32 R10, RZ, RZ, 0x36 ;  /* 0x00000036ff0a7424 */ /* 0x002fe200078e00ff */
[----:B---3--:R-:W-:Y:S01]  /*1fb0*/  @!P2 PRMT R8, R11, 0x7610, R8 ;  /* 0x000076100b08a816 */ /* 0x008fe20000000008 */
[----:B------:R1:W-:Y:S04]  /*1fc0*/  @!P3 ST.E.U8 desc[UR36][R4.64+0x23], R7 ;  /* 0x000023070400b985 */ /* 0x0003e8000c101124 */
[----:B------:R2:W-:Y:S01]  /*1fd0*/  @!P3 STL.U8 [R1+0x9b], R3 ;  /* 0x00009b030100b387 */ /* 0x0005e20000100000 */
[----:B------:R-:W-:Y:S01]  /*1fe0*/  ISETP.GT.U32.AND P3, PT, R0, 0x28, PT ;  /* 0x000000280000780c */ /* 0x000fe20003f64070 */
[----:B0-----:R-:W-:Y:S01]  /*1ff0*/  IMAD.MOV.U32 R6, RZ, RZ, 0x5c ;  /* 0x0000005cff067424 */ /* 0x001fe200078e00ff */
[----:B------:R-:W-:Y:S01]  /*2000*/  @!P0 PRMT R9, R12, 0x7610, R9 ;  /* 0x000076100c098816 */ /* 0x000fe20000000009 */
[----:B------:R0:W-:Y:S01]  /*2010*/  @!P2 ST.E.U8 desc[UR36][R4.64+0x24], R10 ;  /* 0x0000240a0400a985 */ /* 0x0001e2000c101124 */
[----:B-1----:R-:W-:-:S03]  /*2020*/  IMAD.MOV.U32 R7, RZ, RZ, 0x36 ;  /* 0x00000036ff077424 */ /* 0x002fc600078e00ff */
[----:B------:R1:W-:Y:S01]  /*2030*/  @!P2 STL.U8 [R1+0x9c], R8 ;  /* 0x00009c080100a387 */ /* 0x0003e20000100000 */
[----:B--2---:R-:W-:Y:S02]  /*2040*/  @!P4 PRMT R3, R11, 0x7610, R3 ;  /* 0x000076100b03c816 */ /* 0x004fe40000000003 */
[----:B------:R-:W-:Y:S01]  /*2050*/  ISETP.GT.U32.AND P2, PT, R0, 0x29, PT ;  /* 0x000000290000780c */ /* 0x000fe20003f44070 */
[----:B------:R2:W-:Y:S01]  /*2060*/  @!P0 ST.E.U8 desc[UR36][R4.64+0x25], R9 ;  /* 0x0000250904008985 */ /* 0x0005e2000c101124 */
[----:B0-----:R-:W-:-:S03]  /*2070*/  @!P1 PRMT R10, R12, 0x7610, R10 ;  /* 0x000076100c0a9816 */ /* 0x001fc6000000000a */
[----:B------:R0:W-:Y:S01]  /*2080*/  @!P0 STL.U8 [R1+0x9d], R6 ;  /* 0x00009d0601008387 */ /* 0x0001e20000100000 */
[----:B------:R-:W-:Y:S01]  /*2090*/  ISETP.GT.U32.AND P0, PT, R0, 0x2b, PT ;  /* 0x0000002b0000780c */ /* 0x000fe20003f04070 */
[----:B-1----:R-:W-:Y:S02]  /*20a0*/  IMAD.MOV.U32 R8, RZ, RZ, 0x5c ;  /* 0x0000005cff087424 */ /* 0x002fe400078e00ff */
[----:B------:R1:W-:Y:S01]  /*20b0*/  @!P4 ST.E.U8 desc[UR36][R4.64+0x26], R7 ;  /* 0x000026070400c985 */ /* 0x0003e2000c101124 */
[----:B--2---:R-:W-:-:S03]  /*20c0*/  IMAD.MOV.U32 R9, RZ, RZ, 0x36 ;  /* 0x00000036ff097424 */ /* 0x004fc600078e00ff */
[----:B------:R2:W-:Y:S01]  /*20d0*/  @!P4 STL.U8 [R1+0x9e], R3 ;  /* 0x00009e030100c387 */ /* 0x0005e20000100000 */
[----:B0-----:R-:W-:Y:S02]  /*20e0*/  @!P3 PRMT R6, R11, 0x7610, R6 ;  /* 0x000076100b06b816 */ /* 0x001fe40000000006 */
[----:B------:R-:W-:Y:S01]  /*20f0*/  ISETP.GT.U32.AND P4, PT, R0, 0x2a, PT ;  /* 0x0000002a0000780c */ /* 0x000fe20003f84070 */
[----:B------:R0:W-:Y:S01]  /*2100*/  @!P1 ST.E.U8 desc[UR36][R4.64+0x27], R10 ;  /* 0x0000270a04009985 */ /* 0x0001e2000c101124 */
[----:B-1----:R-:W-:-:S03]  /*2110*/  @!P2 PRMT R7, R12, 0x7610, R7 ;  /* 0x000076100c07a816 */ /* 0x002fc60000000007 */
[----:B------:R1:W-:Y:S01]  /*2120*/  @!P1 STL.U8 [R1+0x9f], R8 ;  /* 0x00009f0801009387 */ /* 0x0003e20000100000 */
[C---:B------:R-:W-:Y:S01]  /*2130*/  ISETP.GT.U32.AND P1, PT, R0.reuse, 0x2d, PT ;  /* 0x0000002d0000780c */ /* 0x040fe20003f24070 */
[----:B--2---:R-:W-:Y:S02]  /*2140*/  IMAD.MOV.U32 R3, RZ, RZ, 0x5c ;  /* 0x0000005cff037424 */ /* 0x004fe400078e00ff */
[----:B------:R2:W-:Y:S04]  /*2150*/  @!P3 ST.E.U8 desc[UR36][R4.64+0x28], R9 ;  /* 0x000028090400b985 */ /* 0x0005e8000c101124 */
[----:B------:R3:W-:Y:S01]  /*2160*/  @!P3 STL.U8 [R1+0xa0], R6 ;  /* 0x0000a0060100b387 */ /* 0x0007e20000100000 */
[----:B------:R-:W-:Y:S01]  /*2170*/  ISETP.GT.U32.AND P3, PT, R0, 0x2c, PT ;  /* 0x0000002c0000780c */ /* 0x000fe20003f64070 */
[----:B0-----:R-:W-:Y:S01]  /*2180*/  IMAD.MOV.U32 R10, RZ, RZ, 0x36 ;  /* 0x00000036ff0a7424 */ /* 0x001fe200078e00ff */
[----:B-1----:R-:W-:Y:S01]  /*2190*/  @!P4 PRMT R8, R11, 0x7610, R8 ;  /* 0x000076100b08c816 */ /* 0x002fe20000000008 */
[----:B------:R0:W-:Y:S01]  /*21a0*/  @!P2 ST.E.U8 desc[UR36][R4.64+0x29], R7 ;  /* 0x000029070400a985 */ /* 0x0001e2000c101124 */
[----:B--2---:R-:W-:-:S03]  /*21b0*/  @!P0 PRMT R9, R12, 0x7610, R9 ;  /* 0x000076100c098816 */ /* 0x004fc60000000009 */
        /* <DEDUP_REMOVED lines=71> */
[C---:B------:R-:W-:Y:S02]  /*2630*/  ISETP.GT.U32.AND P0, PT, R0.reuse, 0x3b, PT ;  /* 0x0000003b0000780c */ /* 0x040fe40003f04070 */
[----:B-1----:R-:W-:Y:S01]  /*2640*/  @!P1 PRMT R8, R11, 0x7610, R8 ;  /* 0x000076100b089816 */ /* 0x002fe20000000008 */
[----:B------:R-:W-:Y:S04]  /*2650*/  @!P3 ST.E.U8 desc[UR36][R4.64+0x38], R7 ;  /* 0x000038070400b985 */ /* 0x000fe8000c101124 */
[----:B------:R1:W-:Y:S01]  /*2660*/  @!P3 STL.U8 [R1+0xb0], R3 ;  /* 0x0000b0030100b387 */ /* 0x0003e20000100000 */
[----:B--2---:R-:W-:Y:S01]  /*2670*/  IMAD.MOV.U32 R9, RZ, RZ, 0x36 ;  /* 0x00000036ff097424 */ /* 0x004fe200078e00ff */
[----:B------:R-:W-:-:S02]  /*2680*/  ISETP.GT.U32.AND P3, PT, R0, 0x3c, PT ;  /* 0x0000003c0000780c */ /* 0x000fc40003f64070 */
[----:B------:R2:W-:Y:S01]  /*2690*/  @!P1 ST.E.U8 desc[UR36][R4.64+0x39], R10 ;  /* 0x0000390a04009985 */ /* 0x0005e2000c101124 */
[----:B0-----:R-:W-:Y:S01]  /*26a0*/  @!P2 PRMT R6, R11, 0x7610, R6 ;  /* 0x000076100b06a816 */ /* 0x001fe20000000006 */
[----:B------:R-:W-:Y:S02]  /*26b0*/  IMAD.MOV.U32 R11, RZ, RZ, 0x36 ;  /* 0x00000036ff0b7424 */ /* 0x000fe400078e00ff */
[----:B------:R0:W-:Y:S01]  /*26c0*/  @!P1 STL.U8 [R1+0xb1], R8 ;  /* 0x0000b10801009387 */ /* 0x0001e20000100000 */
[----:B------:R-:W-:Y:S01]  /*26d0*/  ISETP.GT.U32.AND P1, PT, R0, 0x3f, PT ;  /* 0x0000003f0000780c */ /* 0x000fe20003f24070 */
[----:B------:R-:W-:Y:S02]  /*26e0*/  IMAD.MOV.U32 R0, RZ, RZ, 0x36 ;  /* 0x00000036ff007424 */ /* 0x000fe400078e00ff */
[----:B------:R3:W-:Y:S01]  /*26f0*/  @!P2 ST.E.U8 desc[UR36][R4.64+0x3a], R9 ;  /* 0x00003a090400a985 */ /* 0x0007e2000c101124 */
[----:B-1----:R-:W-:Y:S02]  /*2700*/  IMAD.MOV.U32 R3, RZ, RZ, 0x5c ;  /* 0x0000005cff037424 */ /* 0x002fe400078e00ff */
[----:B--2---:R-:W-:Y:S01]  /*2710*/  IMAD.MOV.U32 R10, RZ, RZ, 0x36 ;  /* 0x00000036ff0a7424 */ /* 0x004fe200078e00ff */
[----:B------:R1:W-:Y:S01]  /*2720*/  @!P2 STL.U8 [R1+0xb2], R6 ;  /* 0x0000b2060100a387 */ /* 0x0003e20000100000 */
[----:B0-----:R-:W-:-:S03]  /*2730*/  IMAD.MOV.U32 R8, RZ, RZ, 0x5c ;  /* 0x0000005cff087424 */ /* 0x001fc600078e00ff */
[----:B------:R0:W-:Y:S01]  /*2740*/  @!P0 ST.E.U8 desc[UR36][R4.64+0x3b], R0 ;  /* 0x00003b0004008985 */ /* 0x0001e2000c101124 */
[----:B---3--:R-:W-:-:S03]  /*2750*/  IMAD.MOV.U32 R9, RZ, RZ, 0x5c ;  /* 0x0000005cff097424 */ /* 0x008fc600078e00ff */
[----:B------:R2:W-:Y:S01]  /*2760*/  @!P0 STL.U8 [R1+0xb3], R3 ;  /* 0x0000b30301008387 */ /* 0x0005e20000100000 */
[----:B------:R-:W-:Y:S02]  /*2770*/  ISETP.NE.AND P0, PT, R2, RZ, PT ;  /* 0x000000ff0200720c */ /* 0x000fe40003f05270 */
[----:B-1----:R-:W-:Y:S01]  /*2780*/  @!P4 PRMT R6, R10, 0x7610, R6 ;  /* 0x000076100a06c816 */ /* 0x002fe20000000006 */
[----:B------:R-:W-:Y:S01]  /*2790*/  IMAD.MOV.U32 R10, RZ, RZ, 0x5c ;  /* 0x0000005cff0a7424 */ /* 0x000fe200078e00ff */
[----:B------:R1:W-:Y:S04]  /*27a0*/  @!P3 ST.E.U8 desc[UR36][R4.64+0x3c], R7 ;  /* 0x00003c070400b985 */ /* 0x0003e8000c101124 */
[----:B0-----:R-:W-:Y:S01]  /*27b0*/  @!P5 PRMT R0, R10, 0x7610, R0 ;  /* 0x000076100a00d816 */ /* 0x001fe20000000000 */
[----:B------:R0:W-:Y:S01]  /*27c0*/  @!P3 STL.U8 [R1+0xb4], R8 ;  /* 0x0000b4080100b387 */ /* 0x0001e20000100000 */
[----:B--2---:R-:W-:Y:S01]  /*27d0*/  @!P1 PRMT R3, R12, 0x7610, R3 ;  /* 0x000076100c039816 */ /* 0x004fe20000000003 */
[----:B------:R-:W-:-:S02]  /*27e0*/  IMAD.MOV.U32 R10, RZ, RZ, -0x3c2d1e10 ;  /* 0xc3d2e1f0ff0a7424 */ /* 0x000fc400078e00ff */
[----:B------:R2:W-:Y:S01]  /*27f0*/  @!P4 ST.E.U8 desc[UR36][R4.64+0x3d], R6 ;  /* 0x00003d060400c985 */ /* 0x0005e2000c101124 */
[----:B------:R-:W-:Y:S02]  /*2800*/  IMAD.MOV.U32 R12, RZ, RZ, 0x6ed9eba1 ;  /* 0x6ed9eba1ff0c7424 */ /* 0x000fe400078e00ff */
[----:B-1----:R-:W-:Y:S01]  /*2810*/  IMAD.MOV.U32 R7, RZ, RZ, -0x10325477 ;  /* 0xefcdab89ff077424 */ /* 0x002fe200078e00ff */
[----:B------:R1:W-:Y:S01]  /*2820*/  @!P4 STL.U8 [R1+0xb5], R9 ;  /* 0x0000b5090100c387 */ /* 0x0003e20000100000 */
[----:B0-----:R-:W-:-:S03]  /*2830*/  IMAD.MOV.U32 R8, RZ, RZ, -0x67452302 ;  /* 0x98badcfeff087424 */ /* 0x001fc600078e00ff */
[----:B------:R0:W-:Y:S04]  /*2840*/  @!P5 ST.E.U8 desc[UR36][R4.64+0x3e], R11 ;  /* 0x00003e0b0400d985 */ /* 0x0001e8000c101124 */
[----:B------:R3:W-:Y:S01]  /*2850*/  @!P5 STL.U8 [R1+0xb6], R0 ;  /* 0x0000b6000100d387 */ /* 0x0007e20000100000 */
[----:B--2---:R-:W-:Y:S02]  /*2860*/  IMAD.MOV.U32 R6, RZ, RZ, 0x67452301 ;  /* 0x67452301ff067424 */ /* 0x004fe400078e00ff */
[----:B-1----:R-:W-:Y:S01]  /*2870*/  IMAD.MOV.U32 R9, RZ, RZ, 0x10325476 ;  /* 0x10325476ff097424 */ /* 0x002fe200078e00ff */
[----:B------:R3:W-:Y:S04]  /*2880*/  @!P1 ST.E.U8 desc[UR36][R4.64+0x3f], R3 ;  /* 0x00003f0304009985 */ /* 0x0007e8000c101124 */
[----:B------:R3:W-:Y:S01]  /*2890*/  @!P1 STL.U8 [R1+0xb7], R15 ;  /* 0x0000b70f01009387 */ /* 0x0007e20000100000 */
[----:B0-----:R-:W-:Y:S01]  /*28a0*/  IMAD.MOV.U32 R11, RZ, RZ, 0x5a827999 ;  /* 0x5a827999ff0b7424 */ /* 0x001fe200078e00ff */
[----:B------:R-:W-:Y:S06]  /*28b0*/  @!P0 BRA `(.L_x_18) ;  /* 0x00000000003c8947 */ /* 0x000fec0003800000 */
[----:B------:R-:W-:Y:S01]  /*28c0*/  BSSY.RECONVERGENT B0, `(.L_x_18) ;  /* 0x000000e000007945 */ /* 0x000fe20003800200 */
[----:B---3--:R-:W-:Y:S02]  /*28d0*/  IMAD.MOV.U32 R3, RZ, RZ, RZ ;  /* 0x000000ffff037224 */ /* 0x008fe400078e00ff */
[----:B------:R-:W-:-:S07]  /*28e0*/  IMAD.MOV.U32 R0, RZ, RZ, RZ ;  /* 0x000000ffff007224 */ /* 0x000fce00078e00ff */
.L_x_19:
[----:B------:R-:W-:-:S05]  /*28f0*/  IADD3 R20, P0, PT, R3, R18, RZ ;  /* 0x0000001203147210 */ /* 0x000fca0007f1e0ff */
[----:B0-----:R-:W-:-:S06]  /*2900*/  IMAD.X R21, R0, 0x1, R19, P0 ;  /* 0x0000000100157824 */ /* 0x001fcc00000e0613 */
[----:B------:R-:W2:Y:S01]  /*2910*/  LD.E.U8 R21, desc[UR36][R20.64] ;  /* 0x0000002414157980 */ /* 0x000ea2000c101100 */
[----:B------:R-:W-:-:S05]  /*2920*/  IADD3 R24, P0, PT, R4, R3, RZ ;  /* 0x0000000304187210 */ /* 0x000fca0007f1e0ff */
[----:B------:R-:W-:Y:S01]  /*2930*/  IMAD.X R25, R5, 0x1, R0, P0 ;  /* 0x0000000105197824 */ /* 0x000fe200000e0600 */
[----:B------:R-:W-:-:S05]  /*2940*/  IADD3 R3, P0, PT, R3, 0x1, RZ ;  /* 0x0000000103037810 */ /* 0x000fca0007f1e0ff */
[----:B------:R-:W-:Y:S01]  /*2950*/  IMAD.X R0, RZ, RZ, R0, P0 ;  /* 0x000000ffff007224 */ /* 0x000fe200000e0600 */
[----:B------:R-:W-:-:S04]  /*2960*/  ISETP.GE.U32.AND P0, PT, R3, R2, PT ;  /* 0x000000020300720c */ /* 0x000fc80003f06070 */
[----:B------:R-:W-:Y:S01]  /*2970*/  ISETP.GE.U32.AND.EX P0, PT, R0, RZ, PT, P0 ;  /* 0x000000ff0000720c */ /* 0x000fe20003f06100 */
[----:B--2---:R0:W-:-:S12]  /*2980*/  ST.E.U8 desc[UR36][R24.64+0x40], R21 ;  /* 0x0000401518007985 */ /* 0x0041d8000c101124 */
[----:B------:R-:W-:Y:S05]  /*2990*/  @!P0 BRA `(.L_x_19) ;  /* 0xfffffffc00d48947 */ /* 0x000fea000383ffff */
[----:B------:R-:W-:Y:S05]  /*29a0*/  BSYNC.RECONVERGENT B0 ;  /* 0x0000000000007941 */ /* 0x000fea0003800200 */
.L_x_18:
[----:B------:R1:W-:Y:S01]  /*29b0*/  STL.64 [R1+0x50], R6 ;  /* 0x0000500601007387 */ /* 0x0003e20000100a00 */
[----:B------:R-:W-:Y:S01]  /*29c0*/  ISETP.NE.AND P0, PT, R16, RZ, PT ;  /* 0x000000ff1000720c */ /* 0x000fe20003f05270 */
[----:B---3--:R-:W-:Y:S02]  /*29d0*/  IMAD.MOV.U32 R0, RZ, RZ, RZ ;  /* 0x000000ffff007224 */ /* 0x008fe400078e00ff */
[----:B------:R1:W-:Y:S04]  /*29e0*/  STL.64 [R1+0x58], R8 ;  /* 0x0000580801007387 */ /* 0x0003e80000100a00 */
[----:B------:R1:W-:Y:S04]  /*29f0*/  STL.64 [R1+0x60], R10 ;  /* 0x0000600a01007387 */ /* 0x0003e80000100a00 */
[----:B------:R1:W-:Y:S04]  /*2a00*/  STL.64 [R1+0x68], R12 ;  /* 0x0000680c01007387 */ /* 0x0003e80000100a00 */
[----:B------:R1:W-:Y:S04]  /*2a10*/  STL [R1+0x70], R14 ;  /* 0x0000700e01007387 */ /* 0x0003e80000100800 */
[----:B------:R1:W-:Y:S04]  /*2a20*/  STL [R1+0x40], RZ ;  /* 0x000040ff01007387 */ /* 0x0003e80000100800 */
[----:B------:R1:W-:Y:S01]  /*2a30*/  STL.64 [R1+0x48], RZ ;  /* 0x000048ff01007387 */ /* 0x0003e20000100a00 */
[----:B------:R-:W-:Y:S05]  /*2a40*/  @!P0 BRA `(.L_x_20) ;  /* 0x0000003000408947 */ /* 0x000fea0003800000 */
[----:B------:R-:W-:Y:S01]  /*2a50*/  BSSY.RECONVERGENT B0, `(.L_x_20) ;  /* 0x000030f000007945 */ /* 0x000fe20003800200 */
[----:B------:R-:W-:Y:S02]  /*2a60*/  IMAD.MOV.U32 R3, RZ, RZ, RZ ;  /* 0x000000ffff037224 */ /* 0x000fe400078e00ff */
[----:B------:R-:W-:Y:S02]  /*2a70*/  IMAD.MOV.U32 R37, RZ, RZ, RZ ;  /* 0x000000ffff257224 */ /* 0x000fe400078e00ff */
[----:B------:R-:W-:-:S07]  /*2a80*/  IMAD.MOV.U32 R0, RZ, RZ, RZ ;  /* 0x000000ffff007224 */ /* 0x000fce00078e00ff */
.L_x_23:
[----:B-1----:R-:W-:-:S05]  /*2a90*/  IADD3 R6, P0, PT, R4, R3, RZ ;  /* 0x0000000304067210 */ /* 0x002fca0007f1e0ff */
[----:B------:R-:W-:-:S05]  /*2aa0*/  IMAD.X R7, R5, 0x1, R37, P0 ;  /* 0x0000000105077824 */ /* 0x000fca00000e0625 */
[----:B------:R-:W2:Y:S01]  /*2ab0*/  LD.E.U8 R6, desc[UR36][R6.64] ;  /* 0x0000002406067980 */ /* 0x000ea2000c101100 */
[----:B------:R-:W-:-:S05]  /*2ac0*/  IMAD.IADD R9, R1, 0x1, R0 ;  /* 0x0000000101097824 */ /* 0x000fca00078e0200 */
[----:B--2---:R1:W-:Y:S04]  /*2ad0*/  STL.U8 [R9], R6 ;  /* 0x0000000609007387 */ /* 0x0043e80000100000 */
[----:B------:R-:W2:Y:S01]  /*2ae0*/  LDL R0, [R1+0x40] ;  /* 0x0000400001007983 */ /* 0x000ea20000100800 */
[----:B------:R-:W-:Y:S01]  /*2af0*/  IADD3 R3, P0, PT, R3, 0x1, RZ ;  /* 0x0000000103037810 */ /* 0x000fe20007f1e0ff */
[----:B------:R-:W-:Y:S04]  /*2b00*/  BSSY.RECONVERGENT B1, `(.L_x_21) ;  /* 0x0000302000017945 */ /* 0x000fe80003800200 */
[----:B------:R-:W-:Y:S01]  /*2b10*/  IMAD.X R37, RZ, RZ, R37, P0 ;  /* 0x000000ffff257224 */ /* 0x000fe200000e0625 */
[----:B------:R-:W-:-:S04]  /*2b20*/  ISETP.NE.U32.AND P0, PT, R3, R16, PT ;  /* 0x000000100300720c */ /* 0x000fc80003f05070 */
[----:B------:R-:W-:Y:S01]  /*2b30*/  ISETP.NE.AND.EX P0, PT, R37, RZ, PT, P0 ;  /* 0x000000ff2500720c */ /* 0x000fe20003f05300 */
[----:B--2---:R-:W-:-:S05]  /*2b40*/  VIADD R0, R0, 0x1 ;  /* 0x0000000100007836 */ /* 0x004fca0000000000 */
[----:B------:R1:W-:Y:S01]  /*2b50*/  STL [R1+0x40], R0 ;  /* 0x0000400001007387 */ /* 0x0003e20000100800 */
[----:B------:R-:W-:-:S13]  /*2b60*/  ISETP.NE.AND P1, PT, R0, 0x40, PT ;  /* 0x000000400000780c */ /* 0x000fda0003f25270 */
[----:B-1----:R-:W-:Y:S05]  /*2b70*/  @P1 BRA `(.L_x_22) ;  /* 0x0000002c00e81947 */ /* 0x002fea0003800000 */
[----:B------:R-:W2:Y:S04]  /*2b80*/  LDL.64 R38, [R1] ;  /* 0x0000000001267983 */ /* 0x000ea80000100a00 */
[----:B------:R-:W3:Y:S04]  /*2b90*/  LDL.64 R6, [R1+0x8] ;  /* 0x0000080001067983 */ /* 0x000ee80000100a00 */
[----:B------:R-:W4:Y:S04]  /*2ba0*/  LDL.64 R34, [R1+0x10] ;  /* 0x0000100001227983 */ /* 0x000f280000100a00 */
[----:B------:R-:W5:Y:S04]  /*2bb0*/  LDL.64 R28, [R1+0x18] ;  /* 0x00001800011c7983 */ /* 0x000f680000100a00 */
[----:B------:R-:W5:Y:S04]  /*2bc0*/  LDL.64 R12, [R1+0x20] ;  /* 0x00002000010c7983 */ /* 0x000f680000100a00 */
[----:B------:R-:W5:Y:S04]  /*2bd0*/  LDL.64 R14, [R1+0x28] ;  /* 0x00002800010e7983 */ /* 0x000f680000100a00 */
[----:B------:R-:W5:Y:S04]  /*2be0*/  LDL.64 R26, [R1+0x30] ;  /* 0x00003000011a7983 */ /* 0x000f680000100a00 */
[----:B------:R-:W5:Y:S04]  /*2bf0*/  LDL.64 R10, [R1+0x58] ;  /* 0x00005800010a7983 */ /* 0x000f680000100a00 */
[----:B------:R-:W5:Y:S04]  /*2c00*/  LDL.64 R8, [R1+0x50] ;  /* 0x0000500001087983 */ /* 0x000f680000100a00 */
[----:B0-----:R-:W5:Y:S04]  /*2c10*/  LDL.64 R20, [R1+0x60] ;  /* 0x0000600001147983 */ /* 0x001f680000100a00 */
[----:B------:R-:W5:Y:S01]  /*2c20*/  LDL.64 R24, [R1+0x38] ;  /* 0x0000380001187983 */ /* 0x000f620000100a00 */
[----:B--2---:R-:W-:-:S02]  /*2c30*/  PRMT R0, R38, 0x7771, RZ ;  /* 0x0000777126007816 */ /* 0x004fc400000000ff */
[----:B------:R-:W-:Y:S02]  /*2c40*/  PRMT R45, R39, 0x7770, RZ ;  /* 0x00007770272d7816 */ /* 0x000fe400000000ff */
[----:B---3--:R-:W-:Y:S01]  /*2c50*/  PRMT R40, R6, 0x7771, RZ ;  /* 0x0000777106287816 */ /* 0x008fe200000000ff */
[----:B------:R-:W-:Y:S01]  /*2c60*/  IMAD.U32 R36, R0, 0x10000, RZ ;  /* 0x0001000000247824 */ /* 0x000fe200078e00ff */
[----:B------:R-:W-:Y:S02]  /*2c70*/  PRMT R0, R38, 0x7770, RZ ;  /* 0x0000777026007816 */ /* 0x000fe400000000ff */
[----:B------:R-:W-:Y:S01]  /*2c80*/  PRMT R42, R7, 0x7771, RZ ;  /* 0x00007771072a7816 */ /* 0x000fe200000000ff */
[----:B------:R-:W-:Y:S01]  /*2c90*/  IMAD.U32 R40, R40, 0x10000, RZ ;  /* 0x0001000028287824 */ /* 0x000fe200078e00ff */
[----:B------:R-:W-:Y:S02]  /*2ca0*/  LOP3.LUT R41, R36, 0xff0000, RZ, 0xc0, !PT ;  /* 0x00ff000024297812 */ /* 0x000fe400078ec0ff */
[----:B------:R-:W-:Y:S01]  /*2cb0*/  PRMT R36, R38, 0x7772, RZ ;  /* 0x0000777226247816 */ /* 0x000fe200000000ff */
[----:B------:R-:W-:Y:S01]  /*2cc0*/  IMAD.U32 R42, R42, 0x10000, RZ ;  /* 0x000100002a2a7824 */ /* 0x000fe200078e00ff */
[----:B------:R-:W-:Y:S01]  /*2cd0*/  PRMT R46, R6, 0x7770, RZ ;  /* 0x00007770062e7816 */ /* 0x000fe200000000ff */
[----:B------:R-:W-:Y:S01]  /*2ce0*/  IMAD R41, R0, 0x1000000, R41 ;  /* 0x0100000000297824 */ /* 0x000fe200078e0229 */
[----:B------:R-:W-:Y:S01]  /*2cf0*/  PRMT R0, R39, 0x7771, RZ ;  /* 0x0000777127007816 */ /* 0x000fe200000000ff */
[----:B------:R-:W-:Y:S01]  /*2d00*/  IMAD.SHL.U32 R36, R36, 0x100, RZ ;  /* 0x0000010024247824 */ /* 0x000fe200078e00ff */
[----:B------:R-:W-:-:S02]  /*2d10*/  LOP3.LUT R43, R40, 0xff0000, RZ, 0xc0, !PT ;  /* 0x00ff0000282b7812 */ /* 0x000fc400078ec0ff */
[----:B------:R-:W-:Y:S01]  /*2d20*/  PRMT R38, R38, 0x7773, RZ ;  /* 0x0000777326267816 */ /* 0x000fe200000000ff */
[----:B------:R-:W-:Y:S01]  /*2d30*/  IMAD.U32 R0, R0, 0x10000, RZ ;  /* 0x0001000000007824 */ /* 0x000fe200078e00ff */
[----:B------:R-:W-:Y:S01]  /*2d40*/  PRMT R47, R39, 0x7773, RZ ;  /* 0x00007773272f7816 */ /* 0x000fe200000000ff */
[----:B------:R-:W-:Y:S01]  /*2d50*/  IMAD R46, R46, 0x1000000, R43 ;  /* 0x010000002e2e7824 */ /* 0x000fe200078e022b */
[----:B------:R-:W-:Y:S02]  /*2d60*/  LOP3.LUT R44, R38, R41, R36, 0xfe, !PT ;  /* 0x00000029262c7212 */ /* 0x000fe400078efe24 */
[----:B------:R-:W-:Y:S02]  /*2d70*/  LOP3.LUT R0, R0, 0xff0000, RZ, 0xc0, !PT ;  /* 0x00ff000000007812 */ /* 0x000fe400078ec0ff */
[----:B------:R-:W-:Y:S02]  /*2d80*/  PRMT R36, R7, 0x7770, RZ ;  /* 0x0000777007247816 */ /* 0x000fe400000000ff */
[----:B------:R-:W-:Y:S01]  /*2d90*/  LOP3.LUT R43, R42, 0xff0000, RZ, 0xc0, !PT ;  /* 0x00ff00002a2b7812 */ /* 0x000fe200078ec0ff */
[----:B------:R-:W-:Y:S01]  /*2da0*/  IMAD R45, R45, 0x1000000, R0 ;  /* 0x010000002d2d7824 */ /* 0x000fe200078e0200 */
[----:B------:R-:W-:-:S02]  /*2db0*/  PRMT R40, R6, 0x7772, RZ ;  /* 0x0000777206287816 */ /* 0x000fc400000000ff */
[----:B------:R-:W-:Y:S01]  /*2dc0*/  PRMT R0, R39, 0x7772, RZ ;  /* 0x0000777227007816 */ /* 0x000fe200000000ff */
[----:B------:R-:W-:Y:S01]  /*2dd0*/  IMAD R36, R36, 0x1000000, R43 ;  /* 0x0100000024247824 */ /* 0x000fe200078e022b */
[----:B------:R-:W-:Y:S01]  /*2de0*/  PRMT R41, R6, 0x7773, RZ ;  /* 0x0000777306297816 */ /* 0x000fe200000000ff */
[----:B------:R-:W2:Y:S01]  /*2df0*/  LDL.64 R38, [R1+0x68] ;  /* 0x0000680001267983 */ /* 0x000ea20000100a00 */
[----:B------:R-:W-:Y:S01]  /*2e00*/  IMAD.SHL.U32 R6, R40, 0x100, RZ ;  /* 0x0000010028067824 */ /* 0x000fe200078e00ff */
[----:B----4-:R-:W-:Y:S01]  /*2e10*/  PRMT R43, R34, 0x7771, RZ ;  /* 0x00007771222b7816 */ /* 0x010fe200000000ff */
[----:B------:R-:W-:Y:S01]  /*2e20*/  IMAD.SHL.U32 R0, R0, 0x100, RZ ;  /* 0x0000010000007824 */ /* 0x000fe200078e00ff */
[----:B------:R-:W-:Y:S02]  /*2e30*/  PRMT R42, R35, 0x7771, RZ ;  /* 0x00007771232a7816 */ /* 0x000fe400000000ff */
[----:B------:R-:W-:Y:S01]  /*2e40*/  PRMT R40, R7, 0x7772, RZ ;  /* 0x0000777207287816 */ /* 0x000fe200000000ff */
[----:B------:R-:W-:Y:S01]  /*2e50*/  IMAD.U32 R43, R43, 0x10000, RZ ;  /* 0x000100002b2b7824 */ /* 0x000fe200078e00ff */
[----:B------:R-:W-:Y:S01]  /*2e60*/  LOP3.LUT R6, R41, R46, R6, 0xfe, !PT ;  /* 0x0000002e29067212 */ /* 0x000fe200078efe06 */
[----:B------:R-:W-:Y:S01]  /*2e70*/  IMAD.U32 R46, R42, 0x10000, RZ ;  /* 0x000100002a2e7824 */ /* 0x000fe200078e00ff */
[----:B------:R-:W-:Y:S01]  /*2e80*/  PRMT R41, R7, 0x7773, RZ ;  /* 0x0000777307297816 */ /* 0x000fe200000000ff */
[----:B------:R-:W-:Y:S01]  /*2e90*/  IMAD.SHL.U32 R7, R40, 0x100, RZ ;  /* 0x0000010028077824 */ /* 0x000fe200078e00ff */
[----:B------:R-:W-:-:S02]  /*2ea0*/  LOP3.LUT R0, R47, R45, R0, 0xfe, !PT ;  /* 0x0000002d2f007212 */ /* 0x000fc400078efe00 */
[----:B------:R-:W-:Y:S02]  /*2eb0*/  PRMT R45, R34, 0x7770, RZ ;  /* 0x00007770222d7816 */ /* 0x000fe400000000ff */
[----:B------:R-:W-:Y:S02]  /*2ec0*/  LOP3.LUT R40, R43, 0xff0000, RZ, 0xc0, !PT ;  /* 0x00ff00002b287812 */ /* 0x000fe400078ec0ff */
[----:B------:R-:W-:Y:S02]  /*2ed0*/  PRMT R42, R35, 0x7770, RZ ;  /* 0x00007770232a7816 */ /* 0x000fe400000000ff */
[----:B------:R-:W-:Y:S02]  /*2ee0*/  LOP3.LUT R43, R46, 0xff0000, RZ, 0xc0, !PT ;  /* 0x00ff00002e2b7812 */ /* 0x000fe400078ec0ff */
[----:B------:R-:W-:Y:S01]  /*2ef0*/  LOP3.LUT R36, R41, R36, R7, 0xfe, !PT ;  /* 0x0000002429247212 */ /* 0x000fe200078efe07 */
[----:B------:R-:W-:Y:S01]  /*2f00*/  IMAD R7, R45, 0x1000000, R40 ;  /* 0x010000002d077824 */ /* 0x000fe200078e0228 */
[----:B------:R-:W-:Y:S01]  /*2f10*/  PRMT R41, R34, 0x7772, RZ ;  /* 0x0000777222297816 */ /* 0x000fe200000000ff */
[----:B------:R-:W-:Y:S01]  /*2f20*/  IMAD R40, R42, 0x1000000, R43 ;  /* 0x010000002a287824 */ /* 0x000fe200078e022b */
[----:B-----5:R-:W-:-:S02]  /*2f30*/  PRMT R42, R28, 0x7771, RZ ;  /* 0x000077711c2a7816 */ /* 0x020fc400000000ff */
[----:B------:R-:W-:Y:S02]  /*2f40*/  PRMT R43, R34, 0x7773, RZ ;  /* 0x00007773222b7816 */ /* 0x000fe400000000ff */
[C---:B------:R-:W-:Y:S02]  /*2f50*/  PRMT R34, R35.reuse, 0x7772, RZ ;  /* 0x0000777223227816 */ /* 0x040fe400000000ff */
[----:B------:R-:W-:Y:S01]  /*2f60*/  PRMT R45, R35, 0x7773, RZ ;  /* 0x00007773232d7816 */ /* 0x000fe200000000ff */
[----:B------:R-:W-:Y:S01]  /*2f70*/  IMAD.U32 R35, R42, 0x10000, RZ ;  /* 0x000100002a237824 */ /* 0x000fe200078e00ff */
[----:B------:R-:W-:Y:S01]  /*2f80*/  PRMT R46, R28, 0x7770, RZ ;  /* 0x000077701c2e7816 */ /* 0x000fe200000000ff */
[----:B------:R-:W-:Y:S02]  /*2f90*/  IMAD.SHL.U32 R42, R41, 0x100, RZ ;  /* 0x00000100292a7824 */ /* 0x000fe400078e00ff */
[----:B------:R-:W-:Y:S01]  /*2fa0*/  IMAD.SHL.U32 R41, R34, 0x100, RZ ;  /* 0x0000010022297824 */ /* 0x000fe200078e00ff */
[----:B------:R-:W-:-:S02]  /*2fb0*/  LOP3.LUT R47, R35, 0xff0000, RZ, 0xc0, !PT ;  /* 0x00ff0000232f7812 */ /* 0x000fc400078ec0ff */
[----:B------:R-:W-:Y:S02]  /*2fc0*/  LOP3.LUT R35, R43, R7, R42, 0xfe, !PT ;  /* 0x000000072b237212 */ /* 0x000fe400078efe2a */
[----:B------:R-:W-:Y:S01]  /*2fd0*/  LOP3.LUT R7, R45, R40, R41, 0xfe, !PT ;  /* 0x000000282d077212 */ /* 0x000fe200078efe29 */
[----:B------:R-:W-:Y:S01]  /*2fe0*/  IMAD R34, R46, 0x1000000, R47 ;  /* 0x010000002e227824 */ /* 0x000fe200078e022f */
[C---:B------:R-:W-:Y:S02]  /*2ff0*/  PRMT R40, R29.reuse, 0x7771, RZ ;  /* 0x000077711d287816 */ /* 0x040fe400000000ff */
[----:B------:R-:W-:Y:S02]  /*3000*/  PRMT R43, R12, 0x7771, RZ ;  /* 0x000077710c2b7816 */ /* 0x000fe400000000ff */
[----:B------:R-:W-:Y:S01]  /*3010*/  PRMT R41, R28, 0x7772, RZ ;  /* 0x000077721c297816 */ /* 0x000fe200000000ff */
[----:B------:R-:W-:Y:S01]  /*3020*/  IMAD.U32 R42, R40, 0x10000, RZ ;  /* 0x00010000282a7824 */ /* 0x000fe200078e00ff */
[----:B------:R-:W-:Y:S01]  /*3030*/  PRMT R40, R29, 0x7770, RZ ;  /* 0x000077701d287816 */ /* 0x000fe200000000ff */
[----:B------:R-:W-:Y:S01]  /*3040*/  IMAD.U32 R46, R43, 0x10000, RZ ;  /* 0x000100002b2e7824 */ /* 0x000fe200078e00ff */
[----:B------:R-:W-:Y:S01]  /*3050*/  PRMT R28, R28, 0x7773, RZ ;  /* 0x000077731c1c7816 */ /* 0x000fe200000000ff */
[----:B------:R-:W-:Y:S01]  /*3060*/  IMAD.SHL.U32 R41, R41, 0x100, RZ ;  /* 0x0000010029297824 */ /* 0x000fe200078e00ff */
[----:B------:R-:W-:-:S02]  /*3070*/  LOP3.LUT R43, R42, 0xff0000, RZ, 0xc0, !PT ;  /* 0x00ff00002a2b7812 */ /* 0x000fc400078ec0ff */
[----:B------:R-:W-:Y:S02]  /*3080*/  PRMT R45, R12, 0x7770, RZ ;  /* 0x000077700c2d7816 */ /* 0x000fe400000000ff */
[----:B------:R-:W-:Y:S01]  /*3090*/  LOP3.LUT R46, R46, 0xff0000, RZ, 0xc0, !PT ;  /* 0x00ff00002e2e7812 */ /* 0x000fe200078ec0ff */
[----:B------:R-:W-:Y:S01]  /*30a0*/  IMAD R40, R40, 0x1000000, R43 ;  /* 0x0100000028287824 */ /* 0x000fe200078e022b */
[----:B------:R-:W-:Y:S02]  /*30b0*/  PRMT R43, R13, 0x7771, RZ ;  /* 0x000077710d2b7816 */ /* 0x000fe400000000ff */
[----:B------:R-:W-:Y:S01]  /*30c0*/  LOP3.LUT R28, R28, R34, R41, 0xfe, !PT ;  /* 0x000000221c1c7212 */ /* 0x000fe200078efe29 */
[----:B------:R-:W-:Y:S01]  /*30d0*/  IMAD R34, R45, 0x1000000, R46 ;  /* 0x010000002d227824 */ /* 0x000fe200078e022e */
[----:B------:R-:W-:Y:S01]  /*30e0*/  PRMT R41, R29, 0x7772, RZ ;  /* 0x000077721d297816 */ /* 0x000fe200000000ff */
[----:B------:R-:W-:Y:S01]  /*30f0*/  IMAD.U32 R46, R43, 0x10000, RZ ;  /* 0x000100002b2e7824 */ /* 0x000fe200078e00ff */
[----:B------:R-:W-:-:S02]  /*3100*/  PRMT R45, R12, 0x7772, RZ ;  /* 0x000077720c2d7816 */ /* 0x000fc400000000ff */
[----:B------:R-:W-:Y:S01]  /*3110*/  PRMT R42, R29, 0x7773, RZ ;  /* 0x000077731d2a7816 */ /* 0x000fe200000000ff */
[----:B------:R-:W-:Y:S01]  /*3120*/  IMAD.SHL.U32 R29, R41, 0x100, RZ ;  /* 0x00000100291d7824 */ /* 0x000fe200078e00ff */
[----:B------:R-:W-:Y:S01]  /*3130*/  PRMT R43, R12, 0x7773, RZ ;  /* 0x000077730c2b7816 */ /* 0x000fe200000000ff */
[----:B------:R-:W-:Y:S01]  /*3140*/  IMAD.SHL.U32 R45, R45, 0x100, RZ ;  /* 0x000001002d2d7824 */ /* 0x000fe200078e00ff */
[----:B------:R-:W-:Y:S02]  /*3150*/  PRMT R12, R13, 0x7770, RZ ;  /* 0x000077700d0c7816 */ /* 0x000fe400000000ff */
[----:B------:R-:W-:Y:S02]  /*3160*/  LOP3.LUT R41, R46, 0xff0000, RZ, 0xc0, !PT ;  /* 0x00ff00002e297812 */ /* 0x000fe400078ec0ff */
[----:B------:R-:W-:Y:S02]  /*3170*/  LOP3.LUT R29, R42, R40, R29, 0xfe, !PT ;  /* 0x000000282a1d7212 */ /* 0x000fe400078efe1d */
[----:B------:R-:W-:Y:S01]  /*3180*/  PRMT R42, R15, 0x7771, RZ ;  /* 0x000077710f2a7816 */ /* 0x000fe200000000ff */
[----:B------:R-:W-:Y:S01]  /*3190*/  IMAD R40, R12, 0x1000000, R41 ;  /* 0x010000000c287824 */ /* 0x000fe200078e0229 */
[----:B------:R-:W-:-:S02]  /*31a0*/  LOP3.LUT R12, R43, R34, R45, 0xfe, !PT ;  /* 0x000000222b0c7212 */ /* 0x000fc400078efe2d */
[----:B------:R-:W-:Y:S01]  /*31b0*/  PRMT R43, R14, 0x7771, RZ ;  /* 0x000077710e2b7816 */ /* 0x000fe200000000ff */
[----:B------:R-:W-:Y:S01]  /*31c0*/  IMAD.U32 R46, R42, 0x10000, RZ ;  /* 0x000100002a2e7824 */ /* 0x000fe200078e00ff */
[C---:B------:R-:W-:Y:S02]  /*31d0*/  PRMT R34, R13.reuse, 0x7772, RZ ;  /* 0x000077720d227816 */ /* 0x040fe400000000ff */
[----:B------:R-:W-:Y:S01]  /*31e0*/  PRMT R41, R13, 0x7773, RZ ;  /* 0x000077730d297816 */ /* 0x000fe200000000ff */
[----:B------:R-:W-:Y:S01]  /*31f0*/  IMAD.U32 R45, R43, 0x10000, RZ ;  /* 0x000100002b2d7824 */ /* 0x000fe200078e00ff */
[----:B------:R-:W-:Y:S01]  /*3200*/  PRMT R43, R14, 0x7770, RZ ;  /* 0x000077700e2b7816 */ /* 0x000fe200000000ff */
[----:B------:R-:W-:Y:S01]  /*3210*/  IMAD.SHL.U32 R13, R34, 0x100, RZ ;  /* 0x00000100220d7824 */ /* 0x000fe200078e00ff */
[----:B------:R-:W-:Y:S02]  /*3220*/  PRMT R34, R15, 0x7770, RZ ;  /* 0x000077700f227816 */ /* 0x000fe400000000ff */
[----:B------:R-:W-:-:S02]  /*3230*/  LOP3.LUT R42, R45, 0xff0000, RZ, 0xc0, !PT ;  /* 0x00ff00002d2a7812 */ /* 0x000fc400078ec0ff */
[----:B------:R-:W-:Y:S02]  /*3240*/  LOP3.LUT R45, R46, 0xff0000, RZ, 0xc0, !PT ;  /* 0x00ff00002e2d7812 */ /* 0x000fe400078ec0ff */
[----:B------:R-:W-:Y:S01]  /*3250*/  LOP3.LUT R13, R41, R40, R13, 0xfe, !PT ;  /* 0x00000028290d7212 */ /* 0x000fe200078efe0d */
[----:B------:R-:W-:Y:S01]  /*3260*/  IMAD R42, R43, 0x1000000, R42 ;  /* 0x010000002b2a7824 */ /* 0x000fe200078e022a */
[----:B------:R-:W-:Y:S01]  /*3270*/  PRMT R40, R14, 0x7772, RZ ;  /* 0x000077720e287816 */ /* 0x000fe200000000ff */
[----:B------:R-:W-:Y:S01]  /*3280*/  IMAD R45, R34, 0x1000000, R45 ;  /* 0x01000000222d7824 */ /* 0x000fe200078e022d */
[----:B------:R-:W-:Y:S02]  /*3290*/  PRMT R34, R15, 0x7772, RZ ;  /* 0x000077720f227816 */ /* 0x000fe400000000ff */
[----:B------:R-:W-:Y:S01]  /*32a0*/  LOP3.LUT R43, R11, R9, R10, 0xb8, !PT ;  /* 0x000000090b2b7212 */ /* 0x000fe200078eb80a */
[----:B------:R-:W-:Y:S01]  /*32b0*/  IMAD.SHL.U32 R41, R40, 0x100, RZ ;  /* 0x0000010028297824 */ /* 0x000fe200078e00ff */
[----:B------:R-:W-:Y:S01]  /*32c0*/  PRMT R40, R15, 0x7773, RZ ;  /* 0x000077730f287816 */ /* 0x000fe200000000ff */
[----:B------:R-:W-:Y:S01]  /*32d0*/  IMAD.SHL.U32 R34, R34, 0x100, RZ ;  /* 0x0000010022227824 */ /* 0x000fe200078e00ff */
[----:B------:R-:W-:Y:S01]  /*32e0*/  PRMT R15, R26, 0x7771, RZ ;  /* 0x000077711a0f7816 */ /* 0x000fe200000000ff */
[----:B------:R-:W-:Y:S01]  /*32f0*/  IMAD.IADD R43, R20, 0x1, R43 ;  /* 0x00000001142b7824 */ /* 0x000fe200078e022b */
[----:B------:R-:W-:-:S02]  /*3300*/  PRMT R14, R14, 0x7773, RZ ;  /* 0x000077730e0e7816 */ /* 0x000fc400000000ff */
[----:B------:R-:W-:Y:S01]  /*3310*/  LOP3.LUT R40, R40, R45, R34, 0xfe, !PT ;  /* 0x0000002d28287212 */ /* 0x000fe200078efe22 */
[----:B------:R-:W-:Y:S01]  /*3320*/  IMAD.U32 R34, R15, 0x10000, RZ ;  /* 0x000100000f227824 */ /* 0x000fe200078e00ff */
[----:B------:R-:W-:Y:S02]  /*3330*/  LOP3.LUT R14, R14, R42, R41, 0xfe, !PT ;  /* 0x0000002a0e0e7212 */ /* 0x000fe400078efe29 */
[----:B------:R-:W-:Y:S02]  /*3340*/  SHF.L.W.U32.HI R41, R9, 0x1e, R9 ;  /* 0x0000001e09297819 */ /* 0x000fe40000010e09 */
[----:B------:R-:W-:Y:S02]  /*3350*/  PRMT R15, R26, 0x7770, RZ ;  /* 0x000077701a0f7816 */ /* 0x000fe400000000ff */
[----:B------:R-:W-:Y:S02]  /*3360*/  LOP3.LUT R34, R34, 0xff0000, RZ, 0xc0, !PT ;  /* 0x00ff000022227812 */ /* 0x000fe400078ec0ff */
[----:B------:R-:W-:-:S02]  /*3370*/  LOP3.LUT R42, R10, R8, R41, 0xb8, !PT ;  /* 0x000000080a2a7212 */ /* 0x000fc400078eb829 */
[C---:B------:R-:W-:Y:S01]  /*3380*/  LEA.HI R43, R8.reuse, R43, R8, 0x5 ;  /* 0x0000002b082b7211 */ /* 0x040fe200078f2808 */
[----:B------:R-:W-:Y:S01]  /*3390*/  IMAD R15, R15, 0x1000000, R34 ;  /* 0x010000000f0f7824 */ /* 0x000fe200078e0222 */
[----:B------:R-:W-:Y:S01]  /*33a0*/  SHF.L.W.U32.HI R34, R8, 0x1e, R8 ;  /* 0x0000001e08227819 */ /* 0x000fe20000010e08 */
[----:B------:R-:W-:Y:S01]  /*33b0*/  IMAD.IADD R46, R11, 0x1, R42 ;  /* 0x000000010b2e7824 */ /* 0x000fe200078e022a */
[----:B------:R-:W-:Y:S02]  /*33c0*/  IADD3 R43, PT, PT, R44, R43, R21 ;  /* 0x0000002b2c2b7210 */ /* 0x000fe40007ffe015 */
[----:B------:R-:W-:Y:S02]  /*33d0*/  PRMT R42, R26, 0x7772, RZ ;  /* 0x000077721a2a7816 */ /* 0x000fe400000000ff */
[----:B------:R-:W-:Y:S02]  /*33e0*/  LOP3.LUT R47, R41, R43, R34, 0xb8, !PT ;  /* 0x0000002b292f7212 */ /* 0x000fe400078eb822 */
[----:B------:R-:W-:-:S02]  /*33f0*/  LEA.HI R46, R43, R46, R43, 0x5 ;  /* 0x0000002e2b2e7211 */ /* 0x000fc400078f282b */
[----:B------:R-:W-:Y:S01]  /*3400*/  PRMT R45, R26, 0x7773, RZ ;  /* 0x000077731a2d7816 */ /* 0x000fe200000000ff */
[----:B------:R-:W-:Y:S01]  /*3410*/  IMAD.SHL.U32 R26, R42, 0x100, RZ ;  /* 0x000001002a1a7824 */ /* 0x000fe200078e00ff */
[----:B------:R-:W-:Y:S01]  /*3420*/  IADD3 R42, PT, PT, R0, R46, R21 ;  /* 0x0000002e002a7210 */ /* 0x000fe20007ffe015 */
[----:B------:R-:W-:Y:S01]  /*3430*/  IMAD.IADD R47, R10, 0x1, R47 ;  /* 0x000000010a2f7824 */ /* 0x000fe200078e022f */
[----:B------:R-:W-:Y:S02]  /*3440*/  SHF.L.W.U32.HI R43, R43, 0x1e, R43 ;  /* 0x0000001e2b2b7819 */ /* 0x000fe40000010e2b */
[----:B------:R-:W-:Y:S02]  /*3450*/  LOP3.LUT R15, R45, R15, R26, 0xfe, !PT ;  /* 0x0000000f2d0f7212 */ /* 0x000fe400078efe1a */
[----:B------:R-:W-:Y:S02]  /*3460*/  LEA.HI R47, R42, R47, R42, 0x5 ;  /* 0x0000002f2a2f7211 */ /* 0x000fe400078f282a */
[----:B------:R-:W-:-:S02]  /*3470*/  LOP3.LUT R26, R34, R42, R43, 0xb8, !PT ;  /* 0x0000002a221a7212 */ /* 0x000fc400078eb82b */
[----:B------:R-:W-:Y:S02]  /*3480*/  IADD3 R47, PT, PT, R6, R47, R21 ;  /* 0x0000002f062f7210 */ /* 0x000fe40007ffe015 */
[----:B------:R-:W-:Y:S01]  /*3490*/  SHF.L.W.U32.HI R42, R42, 0x1e, R42 ;  /* 0x0000001e2a2a7819 */ /* 0x000fe20000010e2a */
[----:B------:R-:W-:-:S03]  /*34a0*/  IMAD.IADD R26, R41, 0x1, R26 ;  /* 0x00000001291a7824 */ /* 0x000fc600078e021a */
[----:B------:R-:W-:Y:S02]  /*34b0*/  LOP3.LUT R45, R43, R47, R42, 0xb8, !PT ;  /* 0x0000002f2b2d7212 */ /* 0x000fe400078eb82a */
[C-C-:B------:R-:W-:Y:S02]  /*34c0*/  LEA.HI R41, R47.reuse, R26, R47.reuse, 0x5 ;  /* 0x0000001a2f297211 */ /* 0x140fe400078f282f */
[----:B------:R-:W-:Y:S01]  /*34d0*/  SHF.L.W.U32.HI R26, R47, 0x1e, R47 ;  /* 0x0000001e2f1a7819 */ /* 0x000fe20000010e2f */
[----:B------:R-:W-:Y:S01]  /*34e0*/  IMAD.IADD R46, R34, 0x1, R45 ;  /* 0x00000001222e7824 */ /* 0x000fe200078e022d */
[----:B------:R-:W-:Y:S02]  /*34f0*/  PRMT R34, R27, 0x7771, RZ ;  /* 0x000077711b227816 */ /* 0x000fe400000000ff */
[----:B------:R-:W-:-:S03]  /*3500*/  IADD3 R41, PT, PT, R36, R41, R21 ;  /* 0x0000002924297210 */ /* 0x000fc60007ffe015 */
[----:B------:R-:W-:Y:S01]  /*3510*/  IMAD.U32 R45, R34, 0x10000, RZ ;  /* 0x00010000222d7824 */ /* 0x000fe200078e00ff */
[----:B------:R-:W-:Y:S02]  /*3520*/  LEA.HI R46, R41, R46, R41, 0x5 ;  /* 0x0000002e292e7211 */ /* 0x000fe400078f2829 */
[----:B------:R-:W-:Y:S02]  /*3530*/  LOP3.LUT R48, R42, R41, R26, 0xb8, !PT ;  /* 0x000000292a307212 */ /* 0x000fe400078eb81a */
[----:B------:R-:W-:Y:S02]  /*3540*/  IADD3 R34, PT, PT, R35, R46, R21 ;  /* 0x0000002e23227210 */ /* 0x000fe40007ffe015 */
[----:B------:R-:W-:Y:S01]  /*3550*/  LOP3.LUT R46, R45, 0xff0000, RZ, 0xc0, !PT ;  /* 0x00ff00002d2e7812 */ /* 0x000fe200078ec0ff */
[----:B------:R-:W-:Y:S01]  /*3560*/  IMAD.IADD R43, R43, 0x1, R48 ;  /* 0x000000012b2b7824 */ /* 0x000fe200078e0230 */
[----:B------:R-:W-:Y:S02]  /*3570*/  PRMT R45, R27, 0x7770, RZ ;  /* 0x000077701b2d7816 */ /* 0x000fe400000000ff */
[----:B------:R-:W-:-:S02]  /*3580*/  SHF.L.W.U32.HI R41, R41, 0x1e, R41 ;  /* 0x0000001e29297819 */ /* 0x000fc40000010e29 */
[----:B------:R-:W-:Y:S01]  /*3590*/  LEA.HI R48, R34, R43, R34, 0x5 ;  /* 0x0000002b22307211 */ /* 0x000fe200078f2822 */
[----:B------:R-:W-:Y:S01]  /*35a0*/  IMAD R45, R45, 0x1000000, R46 ;  /* 0x010000002d2d7824 */ /* 0x000fe200078e022e */
[C---:B------:R-:W-:Y:S02]  /*35b0*/  PRMT R46, R27.reuse, 0x7772, RZ ;  /* 0x000077721b2e7816 */ /* 0x040fe400000000ff */
[----:B------:R-:W-:Y:S02]  /*35c0*/  LOP3.LUT R47, R26, R34, R41, 0xb8, !PT ;  /* 0x000000221a2f7212 */ /* 0x000fe400078eb829 */
[----:B------:R-:W-:Y:S01]  /*35d0*/  PRMT R27, R27, 0x7773, RZ ;  /* 0x000077731b1b7816 */ /* 0x000fe200000000ff */
[----:B------:R-:W-:Y:S01]  /*35e0*/  IMAD.SHL.U32 R46, R46, 0x100, RZ ;  /* 0x000001002e2e7824 */ /* 0x000fe200078e00ff */
[----:B------:R-:W-:Y:S01]  /*35f0*/  SHF.L.W.U32.HI R34, R34, 0x1e, R34 ;  /* 0x0000001e22227819 */ /* 0x000fe20000010e22 */
[----:B------:R-:W-:Y:S01]  /*3600*/  IMAD.IADD R42, R42, 0x1, R47 ;  /* 0x000000012a2a7824 */ /* 0x000fe200078e022f */
[----:B------:R-:W-:-:S02]  /*3610*/  IADD3 R47, PT, PT, R7, R48, R21 ;  /* 0x00000030072f7210 */ /* 0x000fc40007ffe015 */
[----:B------:R-:W-:Y:S02]  /*3620*/  LOP3.LUT R45, R27, R45, R46, 0xfe, !PT ;  /* 0x0000002d1b2d7212 */ /* 0x000fe400078efe2e */
[----:B------:R-:W-:Y:S02]  /*3630*/  LOP3.LUT R27, R41, R47, R34, 0xb8, !PT ;  /* 0x0000002f291b7212 */ /* 0x000fe400078eb822 */
[C-C-:B------:R-:W-:Y:S02]  /*3640*/  LEA.HI R42, R47.reuse, R42, R47.reuse, 0x5 ;  /* 0x0000002a2f2a7211 */ /* 0x140fe400078f282f */
[----:B------:R-:W-:Y:S01]  /*3650*/  SHF.L.W.U32.HI R47, R47, 0x1e, R47 ;  /* 0x0000001e2f2f7819 */ /* 0x000fe20000010e2f */
[----:B------:R-:W-:Y:S01]  /*3660*/  IMAD.IADD R27, R26, 0x1, R27 ;  /* 0x000000011a1b7824 */ /* 0x000fe200078e021b */
[----:B------:R-:W-:-:S04]  /*3670*/  IADD3 R42, PT, PT, R28, R42, R21 ;  /* 0x0000002a1c2a7210 */ /* 0x000fc80007ffe015 */
[----:B------:R-:W-:Y:S02]  /*3680*/  LOP3.LUT R48, R34, R42, R47, 0xb8, !PT ;  /* 0x0000002a22307212 */ /* 0x000fe400078eb82f */
[C-C-:B------:R-:W-:Y:S02]  /*3690*/  LEA.HI R46, R42.reuse, R27, R42.reuse, 0x5 ;  /* 0x0000001b2a2e7211 */ /* 0x140fe400078f282a */
[----:B------:R-:W-:Y:S01]  /*36a0*/  SHF.L.W.U32.HI R26, R42, 0x1e, R42 ;  /* 0x0000001e2a1a7819 */ /* 0x000fe20000010e2a */
[----:B------:R-:W-:Y:S01]  /*36b0*/  IMAD.IADD R41, R41, 0x1, R48 ;  /* 0x0000000129297824 */ /* 0x000fe200078e0230 */
[----:B------:R-:W-:Y:S02]  /*36c0*/  IADD3 R46, PT, PT, R29, R46, R21 ;  /* 0x0000002e1d2e7210 */ /* 0x000fe40007ffe015 */
[----:B------:R-:W-:Y:S02]  /*36d0*/  PRMT R27, R24, 0x7771, RZ ;  /* 0x00007771181b7816 */ /* 0x000fe400000000ff */
[----:B------:R-:W-:-:S02]  /*36e0*/  LOP3.LUT R43, R47, R46, R26, 0xb8, !PT ;  /* 0x0000002e2f2b7212 */ /* 0x000fc400078eb81a */
[--C-:B------:R-:W-:Y:S01]  /*36f0*/  LEA.HI R42, R46, R41, R46.reuse, 0x5 ;  /* 0x000000292e2a7211 */ /* 0x100fe200078f282e */
[----:B------:R-:W-:Y:S02]  /*3700*/  IMAD.U32 R41, R27, 0x10000, RZ ;  /* 0x000100001b297824 */ /* 0x000fe400078e00ff */
[----:B------:R-:W-:Y:S01]  /*3710*/  IMAD.IADD R34, R34, 0x1, R43 ;  /* 0x0000000122227824 */ /* 0x000fe200078e022b */
[----:B------:R-:W-:Y:S02]  /*3720*/  IADD3 R27, PT, PT, R12, R42, R21 ;  /* 0x0000002a0c1b7210 */ /* 0x000fe40007ffe015 */
[----:B------:R-:W-:Y:S02]  /*3730*/  SHF.L.W.U32.HI R43, R46, 0x1e, R46 ;  /* 0x0000001e2e2b7819 */ /* 0x000fe40000010e2e */
[----:B------:R-:W-:Y:S02]  /*3740*/  LOP3.LUT R42, R41, 0xff0000, RZ, 0xc0, !PT ;  /* 0x00ff0000292a7812 */ /* 0x000fe400078ec0ff */
[----:B------:R-:W-:-:S02]  /*3750*/  PRMT R41, R24, 0x7770, RZ ;  /* 0x0000777018297816 */ /* 0x000fc400000000ff */
[----:B------:R-:W-:-:S03]  /*3760*/  LOP3.LUT R46, R26, R27, R43, 0xb8, !PT ;  /* 0x0000001b1a2e7212 */ /* 0x000fc600078eb82b */
[----:B------:R-:W-:Y:S01]  /*3770*/  IMAD R41, R41, 0x1000000, R42 ;  /* 0x0100000029297824 */ /* 0x000fe200078e022a */
[C---:B------:R-:W-:Y:S01]  /*3780*/  PRMT R42, R24.reuse, 0x7772, RZ ;  /* 0x00007772182a7816 */ /* 0x040fe200000000ff */
[----:B------:R-:W-:Y:S01]  /*3790*/  IMAD.IADD R47, R47, 0x1, R46 ;  /* 0x000000012f2f7824 */ /* 0x000fe200078e022e */
[C-C-:B------:R-:W-:Y:S02]  /*37a0*/  LEA.HI R46, R27.reuse, R34, R27.reuse, 0x5 ;  /* 0x000000221b2e7211 */ /* 0x140fe400078f281b */
[----:B------:R-:W-:Y:S01]  /*37b0*/  PRMT R34, R24, 0x7773, RZ ;  /* 0x0000777318227816 */ /* 0x000fe200000000ff */
[----:B------:R-:W-:Y:S01]  /*37c0*/  IMAD.SHL.U32 R42, R42, 0x100, RZ ;  /* 0x000001002a2a7824 */ /* 0x000fe200078e00ff */
[----:B------:R-:W-:Y:S02]  /*37d0*/  SHF.L.W.U32.HI R24, R27, 0x1e, R27 ;  /* 0x0000001e1b187819 */ /* 0x000fe40000010e1b */
[----:B------:R-:W-:Y:S02]  /*37e0*/  IADD3 R46, PT, PT, R13, R46, R21 ;  /* 0x0000002e0d2e7210 */ /* 0x000fe40007ffe015 */
[----:B------:R-:W-:-:S02]  /*37f0*/  LOP3.LUT R27, R34, R41, R42, 0xfe, !PT ;  /* 0x00000029221b7212 */ /* 0x000fc400078efe2a */
[----:B------:R-:W-:Y:S02]  /*3800*/  LOP3.LUT R41, R43, R46, R24, 0xb8, !PT ;  /* 0x0000002e2b297212 */ /* 0x000fe400078eb818 */
[C-C-:B------:R-:W-:Y:S02]  /*3810*/  LEA.HI R47, R46.reuse, R47, R46.reuse, 0x5 ;  /* 0x0000002f2e2f7211 */ /* 0x140fe400078f282e */
[----:B------:R-:W-:Y:S01]  /*3820*/  SHF.L.W.U32.HI R34, R46, 0x1e, R46 ;  /* 0x0000001e2e227819 */ /* 0x000fe20000010e2e */
[----:B------:R-:W-:Y:S01]  /*3830*/  IMAD.IADD R26, R26, 0x1, R41 ;  /* 0x000000011a1a7824 */ /* 0x000fe200078e0229 */
[----:B------:R-:W-:-:S04]  /*3840*/  IADD3 R47, PT, PT, R14, R47, R21 ;  /* 0x0000002f0e2f7210 */ /* 0x000fc80007ffe015 */
[C-C-:B------:R-:W-:Y:S02]  /*3850*/  LEA.HI R26, R47.reuse, R26, R47.reuse, 0x5 ;  /* 0x0000001a2f1a7211 */ /* 0x140fe400078f282f */
[----:B------:R-:W-:Y:S02]  /*3860*/  LOP3.LUT R42, R24, R47, R34, 0xb8, !PT ;  /* 0x0000002f182a7212 */ /* 0x000fe400078eb822 */
[----:B------:R-:W-:Y:S02]  /*3870*/  SHF.L.W.U32.HI R41, R47, 0x1e, R47 ;  /* 0x0000001e2f297819 */ /* 0x000fe40000010e2f */
[----:B------:R-:W-:Y:S01]  /*3880*/  IADD3 R46, PT, PT, R40, R26, R21 ;  /* 0x0000001a282e7210 */ /* 0x000fe20007ffe015 */
[----:B------:R-:W-:Y:S01]  /*3890*/  IMAD.IADD R43, R43, 0x1, R42 ;  /* 0x000000012b2b7824 */ /* 0x000fe200078e022a */
[----:B------:R-:W-:Y:S02]  /*38a0*/  PRMT R26, R25, 0x7771, RZ ;  /* 0x00007771191a7816 */ /* 0x000fe400000000ff */
[----:B------:R-:W-:-:S02]  /*38b0*/  LOP3.LUT R47, R34, R46, R41, 0xb8, !PT ;  /* 0x0000002e222f7212 */ /* 0x000fc400078eb829 */
[--C-:B------:R-:W-:Y:S01]  /*38c0*/  LEA.HI R48, R46, R43, R46.reuse, 0x5 ;  /* 0x0000002b2e307211 */ /* 0x100fe200078f282e */
[----:B------:R-:W-:Y:S01]  /*38d0*/  IMAD.U32 R42, R26, 0x10000, RZ ;  /* 0x000100001a2a7824 */ /* 0x000fe200078e00ff */
[----:B------:R-:W-:Y:S01]  /*38e0*/  SHF.L.W.U32.HI R26, R46, 0x1e, R46 ;  /* 0x0000001e2e1a7819 */ /* 0x000fe20000010e2e */
[----:B------:R-:W-:Y:S01]  /*38f0*/  IMAD.IADD R43, R24, 0x1, R47 ;  /* 0x00000001182b7824 */ /* 0x000fe200078e022f */
[----:B------:R-:W-:Y:S02]  /*3900*/  IADD3 R24, PT, PT, R15, R48, R21 ;  /* 0x000000300f187210 */ /* 0x000fe40007ffe015 */
[----:B------:R-:W-:Y:S02]  /*3910*/  LOP3.LUT R47, R42, 0xff0000, RZ, 0xc0, !PT ;  /* 0x00ff00002a2f7812 */ /* 0x000fe400078ec0ff */
[C---:B------:R-:W-:Y:S02]  /*3920*/  PRMT R42, R25.reuse, 0x7770, RZ ;  /* 0x00007770192a7816 */ /* 0x040fe400000000ff */
[----:B------:R-:W-:-:S02]  /*3930*/  PRMT R46, R25, 0x7772, RZ ;  /* 0x00007772192e7816 */ /* 0x000fc400000000ff */
[----:B------:R-:W-:Y:S01]  /*3940*/  LOP3.LUT R49, R41, R24, R26, 0xb8, !PT ;  /* 0x0000001829317212 */ /* 0x000fe200078eb81a */
[----:B------:R-:W-:Y:S01]  /*3950*/  IMAD R42, R42, 0x1000000, R47 ;  /* 0x010000002a2a7824 */ /* 0x000fe200078e022f */
[--C-:B------:R-:W-:Y:S01]  /*3960*/  LEA.HI R48, R24, R43, R24.reuse, 0x5 ;  /* 0x0000002b18307211 */ /* 0x100fe200078f2818 */
[----:B------:R-:W-:Y:S01]  /*3970*/  IMAD.SHL.U32 R43, R46, 0x100, RZ ;  /* 0x000001002e2b7824 */ /* 0x000fe200078e00ff */
[----:B------:R-:W-:Y:S01]  /*3980*/  PRMT R47, R25, 0x7773, RZ ;  /* 0x00007773192f7816 */ /* 0x000fe200000000ff */
[----:B------:R-:W-:Y:S01]  /*3990*/  IMAD.IADD R34, R34, 0x1, R49 ;  /* 0x0000000122227824 */ /* 0x000fe200078e0231 */
[----:B------:R-:W-:Y:S02]  /*39a0*/  SHF.L.W.U32.HI R25, R24, 0x1e, R24 ;  /* 0x0000001e18197819 */ /* 0x000fe40000010e18 */
[----:B------:R-:W-:Y:S02]  /*39b0*/  IADD3 R49, PT, PT, R45, R48, R21 ;  /* 0x000000302d317210 */ /* 0x000fe40007ffe015 */
[----:B------:R-:W-:-:S02]  /*39c0*/  LOP3.LUT R24, R47, R42, R43, 0xfe, !PT ;  /* 0x0000002a2f187212 */ /* 0x000fc400078efe2b */
[----:B------:R-:W-:Y:S02]  /*39d0*/  LOP3.LUT R42, R26, R49, R25, 0xb8, !PT ;  /* 0x000000311a2a7212 */ /* 0x000fe400078eb819 */
[----:B------:R-:W-:-:S03]  /*39e0*/  LEA.HI R34, R49, R34, R49, 0x5 ;  /* 0x0000002231227211 */ /* 0x000fc600078f2831 */
[----:B------:R-:W-:Y:S01]  /*39f0*/  IMAD.IADD R43, R41, 0x1, R42 ;  /* 0x00000001292b7824 */ /* 0x000fe200078e022a */
[----:B------:R-:W-:Y:S02]  /*3a00*/  IADD3 R42, PT, PT, R27, R34, R21 ;  /* 0x000000221b2a7210 */ /* 0x000fe40007ffe015 */
[----:B------:R-:W-:Y:S02]  /*3a10*/  SHF.L.W.U32.HI R34, R49, 0x1e, R49 ;  /* 0x0000001e31227819 */ /* 0x000fe40000010e31 */
[----:B------:R-:W-:Y:S02]  /*3a20*/  LOP3.LUT R41, R6, R12, R45, 0x96, !PT ;  /* 0x0000000c06297212 */ /* 0x000fe400078e962d */
[----:B------:R-:W-:Y:S02]  /*3a30*/  LEA.HI R43, R42, R43, R42, 0x5 ;  /* 0x0000002b2a2b7211 */ /* 0x000fe400078f282a */
[----:B------:R-:W-:Y:S02]  /*3a40*/  LOP3.LUT R47, R25, R42, R34, 0xb8, !PT ;  /* 0x0000002a192f7212 */ /* 0x000fe400078eb822 */
[----:B------:R-:W-:-:S02]  /*3a50*/  LOP3.LUT R44, R41, R44, RZ, 0x3c, !PT ;  /* 0x0000002c292c7212 */ /* 0x000fc400078e3cff */
[----:B------:R-:W-:Y:S01]  /*3a60*/  SHF.L.W.U32.HI R41, R42, 0x1e, R42 ;  /* 0x0000001e2a297819 */ /* 0x000fe20000010e2a */
[----:B------:R-:W-:Y:S01]  /*3a70*/  IMAD.IADD R47, R26, 0x1, R47 ;  /* 0x000000011a2f7824 */ /* 0x000fe200078e022f */
[----:B------:R-:W-:Y:S02]  /*3a80*/  IADD3 R42, PT, PT, R24, R43, R21 ;  /* 0x0000002b182a7210 */ /* 0x000fe40007ffe015 */
[----:B------:R-:W-:Y:S02]  /*3a90*/  SHF.L.W.U32.HI R26, R44, 0x1, R44 ;  /* 0x000000012c1a7819 */ /* 0x000fe40000010e2c */
[----:B------:R-:W-:Y:S02]  /*3aa0*/  LOP3.LUT R44, R34, R42, R41, 0xb8, !PT ;  /* 0x0000002a222c7212 */ /* 0x000fe400078eb829 */
[----:B------:R-:W-:Y:S02]  /*3ab0*/  LOP3.LUT R43, R36, R13, R27, 0x96, !PT ;  /* 0x0000000d242b7212 */ /* 0x000fe400078e961b */
[----:B------:R-:W-:Y:S01]  /*3ac0*/  LEA.HI R47, R42, R47, R42, 0x5 ;  /* 0x0000002f2a2f7211 */ /* 0x000fe200078f282a */
[----:B------:R-:W-:Y:S01]  /*3ad0*/  IMAD.IADD R49, R25, 0x1, R44 ;  /* 0x0000000119317824 */ /* 0x000fe200078e022c */
[----:B------:R-:W-:-:S02]  /*3ae0*/  LOP3.LUT R43, R43, R0, RZ, 0x3c, !PT ;  /* 0x000000002b2b7212 */ /* 0x000fc400078e3cff */
[----:B------:R-:W-:Y:S02]  /*3af0*/  IADD3 R44, PT, PT, R26, R47, R21 ;  /* 0x0000002f1a2c7210 */ /* 0x000fe40007ffe015 */
[----:B------:R-:W-:Y:S02]  /*3b00*/  SHF.L.W.U32.HI R0, R42, 0x1e, R42 ;  /* 0x0000001e2a007819 */ /* 0x000fe40000010e2a */
[----:B------:R-:W-:Y:S02]  /*3b10*/  LEA.HI R42, R44, R49, R44, 0x5 ;  /* 0x000000312c2a7211 */ /* 0x000fe400078f282c */
[----:B------:R-:W-:Y:S02]  /*3b20*/  LOP3.LUT R47, R35, R14, R24, 0x96, !PT ;  /* 0x0000000e232f7212 */ /* 0x000fe400078e9618 */
[----:B------:R-:W-:Y:S02]  /*3b30*/  LOP3.LUT R49, R41, R44, R0, 0xb8, !PT ;  /* 0x0000002c29317212 */ /* 0x000fe400078eb800 */
[----:B------:R-:W-:-:S02]  /*3b40*/  SHF.L.W.U32.HI R25, R43, 0x1, R43 ;  /* 0x000000012b197819 */ /* 0x000fc40000010e2b */
[----:B------:R-:W-:Y:S01]  /*3b50*/  LOP3.LUT R47, R47, R6, RZ, 0x3c, !PT ;  /* 0x000000062f2f7212 */ /* 0x000fe200078e3cff */
[----:B------:R-:W-:Y:S01]  /*3b60*/  IMAD.IADD R49, R34, 0x1, R49 ;  /* 0x0000000122317824 */ /* 0x000fe200078e0231 */
[----:B------:R-:W-:Y:S02]  /*3b70*/  SHF.L.W.U32.HI R43, R44, 0x1e, R44 ;  /* 0x0000001e2c2b7819 */ /* 0x000fe40000010e2c */
[----:B------:R-:W-:Y:S02]  /*3b80*/  IADD3 R6, PT, PT, R25, R42, R21 ;  /* 0x0000002a19067210 */ /* 0x000fe40007ffe015 */
[----:B------:R-:W-:Y:S02]  /*3b90*/  SHF.L.W.U32.HI R34, R47, 0x1, R47 ;  /* 0x000000012f227819 */ /* 0x000fe40000010e2f */
[----:B------:R-:W-:Y:S02]  /*3ba0*/  LOP3.LUT R42, R0, R6, R43, 0xb8, !PT ;  /* 0x00000006002a7212 */ /* 0x000fe400078eb82b */
[----:B------:R-:W-:-:S02]  /*3bb0*/  LEA.HI R49, R6, R49, R6, 0x5 ;  /* 0x0000003106317211 */ /* 0x000fc400078f2806 */
[----:B------:R-:W-:Y:S01]  /*3bc0*/  LOP3.LUT R47, R7, R40, R26, 0x96, !PT ;  /* 0x00000028072f7212 */ /* 0x000fe200078e961a */
[----:B------:R-:W-:Y:S01]  /*3bd0*/  IMAD.IADD R44, R41, 0x1, R42 ;  /* 0x00000001292c7824 */ /* 0x000fe200078e022a */
[----:B------:R-:W-:Y:S02]  /*3be0*/  IADD3 R49, PT, PT, R34, R49, R21 ;  /* 0x0000003122317210 */ /* 0x000fe40007ffe015 */
[----:B------:R-:W-:Y:S02]  /*3bf0*/  SHF.L.W.U32.HI R6, R6, 0x1e, R6 ;  /* 0x0000001e06067819 */ /* 0x000fe40000010e06 */
[----:B------:R-:W-:Y:S02]  /*3c00*/  LOP3.LUT R36, R47, R36, RZ, 0x3c, !PT ;  /* 0x000000242f247212 */ /* 0x000fe400078e3cff */
[----:B------:R-:W-:Y:S02]  /*3c10*/  LOP3.LUT R42, R28, R15, R25, 0x96, !PT ;  /* 0x0000000f1c2a7212 */ /* 0x000fe400078e9619 */
[----:B------:R-:W-:-:S02]  /*3c20*/  LOP3.LUT R47, R49, R6, R43, 0x96, !PT ;  /* 0x00000006312f7212 */ /* 0x000fc400078e962b */
[----:B------:R-:W-:Y:S02]  /*3c30*/  SHF.L.W.U32.HI R36, R36, 0x1, R36 ;  /* 0x0000000124247819 */ /* 0x000fe40000010e24 */
[C---:B------:R-:W-:Y:S02]  /*3c40*/  LEA.HI R41, R49.reuse, R44, R49, 0x5 ;  /* 0x0000002c31297211 */ /* 0x040fe400078f2831 */
[----:B------:R-:W-:Y:S01]  /*3c50*/  LOP3.LUT R35, R42, R35, RZ, 0x3c, !PT ;  /* 0x000000232a237212 */ /* 0x000fe200078e3cff */
[----:B------:R-:W-:Y:S01]  /*3c60*/  IMAD.IADD R42, R0, 0x1, R47 ;  /* 0x00000001002a7824 */ /* 0x000fe200078e022f */
[----:B------:R-:W-:Y:S02]  /*3c70*/  IADD3 R41, PT, PT, R36, R41, R21 ;  /* 0x0000002924297210 */ /* 0x000fe40007ffe015 */
[----:B------:R-:W-:Y:S02]  /*3c80*/  SHF.L.W.U32.HI R21, R49, 0x1e, R49 ;  /* 0x0000001e31157819 */ /* 0x000fe40000010e31 */
[----:B------:R-:W-:-:S02]  /*3c90*/  LOP3.LUT R0, R29, R45, R34, 0x96, !PT ;  /* 0x0000002d1d007212 */ /* 0x000fc400078e9622 */
[----:B------:R-:W-:Y:S02]  /*3ca0*/  SHF.L.W.U32.HI R35, R35, 0x1, R35 ;  /* 0x0000000123237819 */ /* 0x000fe40000010e23 */
[C---:B------:R-:W-:Y:S02]  /*3cb0*/  LOP3.LUT R44, R41.reuse, R21, R6, 0x96, !PT ;  /* 0x00000015292c7212 */ /* 0x040fe400078e9606 */
[--C-:B------:R-:W-:Y:S02]  /*3cc0*/  LEA.HI R42, R41, R42, R41.reuse, 0x5 ;  /* 0x0000002a292a7211 */ /* 0x100fe400078f2829 */
[----:B------:R-:W-:Y:S01]  /*3cd0*/  LOP3.LUT R7, R0, R7, RZ, 0x3c, !PT ;  /* 0x0000000700077212 */ /* 0x000fe200078e3cff */
[----:B------:R-:W-:Y:S01]  /*3ce0*/  IMAD.IADD R47, R43, 0x1, R44 ;  /* 0x000000012b2f7824 */ /* 0x000fe200078e022c */
[----:B--2---:R-:W-:Y:S02]  /*3cf0*/  IADD3 R42, PT, PT, R35, R42, R38 ;  /* 0x0000002a232a7210 */ /* 0x004fe40007ffe026 */
[----:B------:R-:W-:-:S02]  /*3d00*/  SHF.L.W.U32.HI R0, R41, 0x1e, R41 ;  /* 0x0000001e29007819 */ /* 0x000fc40000010e29 */
[----:B------:R-:W-:Y:S02]  /*3d10*/  LOP3.LUT R43, R12, R27, R36, 0x96, !PT ;  /* 0x0000001b0c2b7212 */ /* 0x000fe400078e9624 */
[C---:B------:R-:W-:Y:S02]  /*3d20*/  LOP3.LUT R49, R42.reuse, R0, R21, 0x96, !PT ;  /* 0x000000002a317212 */ /* 0x040fe400078e9615 */
[----:B------:R-:W-:Y:S02]  /*3d30*/  SHF.L.W.U32.HI R41, R7, 0x1, R7 ;  /* 0x0000000107297819 */ /* 0x000fe40000010e07 */
[--C-:B------:R-:W-:Y:S01]  /*3d40*/  LEA.HI R47, R42, R47, R42.reuse, 0x5 ;  /* 0x0000002f2a2f7211 */ /* 0x100fe200078f282a */
[----:B------:R-:W-:Y:S01]  /*3d50*/  IMAD.IADD R49, R6, 0x1, R49 ;  /* 0x0000000106317824 */ /* 0x000fe200078e0231 */
[----:B------:R-:W-:Y:S02]  /*3d60*/  LOP3.LUT R43, R43, R28, RZ, 0x3c, !PT ;  /* 0x0000001c2b2b7212 */ /* 0x000fe400078e3cff */
[----:B------:R-:W-:-:S02]  /*3d70*/  SHF.L.W.U32.HI R7, R42, 0x1e, R42 ;  /* 0x0000001e2a077819 */ /* 0x000fc40000010e2a */
[----:B------:R-:W-:Y:S02]  /*3d80*/  IADD3 R28, PT, PT, R41, R47, R38 ;  /* 0x0000002f291c7210 */ /* 0x000fe40007ffe026 */
[----:B------:R-:W-:Y:S02]  /*3d90*/  LOP3.LUT R6, R13, R24, R35, 0x96, !PT ;  /* 0x000000180d067212 */ /* 0x000fe400078e9623 */
[----:B------:R-:W-:Y:S02]  /*3da0*/  SHF.L.W.U32.HI R43, R43, 0x1, R43 ;  /* 0x000000012b2b7819 */ /* 0x000fe40000010e2b */
[C---:B------:R-:W-:Y:S02]  /*3db0*/  LOP3.LUT R42, R28.reuse, R7, R0, 0x96, !PT ;  /* 0x000000071c2a7212 */ /* 0x040fe400078e9600 */
[----:B------:R-:W-:Y:S02]  /*3dc0*/  LEA.HI R49, R28, R49, R28, 0x5 ;  /* 0x000000311c317211 */ /* 0x000fe400078f281c */
[----:B------:R-:W-:Y:S01]  /*3dd0*/  LOP3.LUT R29, R6, R29, RZ, 0x3c, !PT ;  /* 0x0000001d061d7212 */ /* 0x000fe200078e3cff */
[----:B------:R-:W-:Y:S01]  /*3de0*/  IMAD.IADD R42, R21, 0x1, R42 ;  /* 0x00000001152a7824 */ /* 0x000fe200078e022a */
[----:B------:R-:W-:-:S02]  /*3df0*/  IADD3 R49, PT, PT, R43, R49, R38 ;  /* 0x000000312b317210 */ /* 0x000fc40007ffe026 */
[----:B------:R-:W-:Y:S02]  /*3e00*/  SHF.L.W.U32.HI R6, R28, 0x1e, R28 ;  /* 0x0000001e1c067819 */ /* 0x000fe40000010e1c */
[----:B------:R-:W-:Y:S02]  /*3e10*/  LOP3.LUT R21, R14, R26, R41, 0x96, !PT ;  /* 0x0000001a0e157212 */ /* 0x000fe400078e9629 */
[----:B------:R-:W-:Y:S02]  /*3e20*/  LOP3.LUT R53, R49, R6, R7, 0x96, !PT ;  /* 0x0000000631357212 */ /* 0x000fe400078e9607 */
[----:B------:R-:W-:Y:S02]  /*3e30*/  SHF.L.W.U32.HI R28, R29, 0x1, R29 ;  /* 0x000000011d1c7819 */ /* 0x000fe40000010e1d */
[----:B------:R-:W-:Y:S01]  /*3e40*/  LEA.HI R47, R49, R42, R49, 0x5 ;  /* 0x0000002a312f7211 */ /* 0x000fe200078f2831 */
[----:B------:R-:W-:Y:S01]  /*3e50*/  IMAD.IADD R53, R0, 0x1, R53 ;  /* 0x0000000100357824 */ /* 0x000fe200078e0235 */
[----:B------:R-:W-:-:S02]  /*3e60*/  LOP3.LUT R29, R21, R12, RZ, 0x3c, !PT ;  /* 0x0000000c151d7212 */ /* 0x000fc400078e3cff */
[----:B------:R-:W-:Y:S02]  /*3e70*/  SHF.L.W.U32.HI R21, R49, 0x1e, R49 ;  /* 0x0000001e31157819 */ /* 0x000fe40000010e31 */
[----:B------:R-:W-:Y:S02]  /*3e80*/  IADD3 R12, PT, PT, R28, R47, R38 ;  /* 0x0000002f1c0c7210 */ /* 0x000fe40007ffe026 */
[----:B------:R-:W-:Y:S02]  /*3e90*/  LOP3.LUT R0, R40, R25, R43, 0x96, !PT ;  /* 0x0000001928007212 */ /* 0x000fe400078e962b */
[----:B------:R-:W-:Y:S02]  /*3ea0*/  SHF.L.W.U32.HI R29, R29, 0x1, R29 ;  /* 0x000000011d1d7819 */ /* 0x000fe40000010e1d */
[C---:B------:R-:W-:Y:S02]  /*3eb0*/  LOP3.LUT R42, R12.reuse, R21, R6, 0x96, !PT ;  /* 0x000000150c2a7212 */ /* 0x040fe400078e9606 */
[----:B------:R-:W-:-:S02]  /*3ec0*/  LEA.HI R53, R12, R53, R12, 0x5 ;  /* 0x000000350c357211 */ /* 0x000fc400078f280c */
[----:B------:R-:W-:Y:S01]  /*3ed0*/  LOP3.LUT R13, R0, R13, RZ, 0x3c, !PT ;  /* 0x0000000d000d7212 */ /* 0x000fe200078e3cff */
[----:B------:R-:W-:Y:S01]  /*3ee0*/  IMAD.IADD R44, R7, 0x1, R42 ;  /* 0x00000001072c7824 */ /* 0x000fe200078e022a */
[----:B------:R-:W-:Y:S02]  /*3ef0*/  IADD3 R53, PT, PT, R29, R53, R38 ;  /* 0x000000351d357210 */ /* 0x000fe40007ffe026 */
[----:B------:R-:W-:Y:S02]  /*3f00*/  SHF.L.W.U32.HI R0, R12, 0x1e, R12 ;  /* 0x0000001e0c007819 */ /* 0x000fe40000010e0c */
[----:B------:R-:W-:Y:S02]  /*3f10*/  LOP3.LUT R7, R15, R34, R28, 0x96, !PT ;  /* 0x000000220f077212 */ /* 0x000fe400078e961c */
[----:B------:R-:W-:Y:S02]  /*3f20*/  LOP3.LUT R47, R53, R0, R21, 0x96, !PT ;  /* 0x00000000352f7212 */ /* 0x000fe400078e9615 */
[----:B------:R-:W-:-:S02]  /*3f30*/  SHF.L.W.U32.HI R42, R13, 0x1, R13 ;  /* 0x000000010d2a7819 */ /* 0x000fc40000010e0d */
[----:B------:R-:W-:Y:S01]  /*3f40*/  LEA.HI R13, R53, R44, R53, 0x5 ;  /* 0x0000002c350d7211 */ /* 0x000fe200078f2835 */
[----:B------:R-:W-:Y:S01]  /*3f50*/  IMAD.IADD R47, R6, 0x1, R47 ;  /* 0x00000001062f7824 */ /* 0x000fe200078e022f */
[----:B------:R-:W-:Y:S02]  /*3f60*/  LOP3.LUT R14, R7, R14, RZ, 0x3c, !PT ;  /* 0x0000000e070e7212 */ /* 0x000fe400078e3cff */
[----:B------:R-:W-:Y:S02]  /*3f70*/  SHF.L.W.U32.HI R7, R53, 0x1e, R53 ;  /* 0x0000001e35077819 */ /* 0x000fe40000010e35 */
[----:B------:R-:W-:Y:S02]  /*3f80*/  IADD3 R48, PT, PT, R42, R13, R38 ;  /* 0x0000000d2a307210 */ /* 0x000fe40007ffe026 */
[----:B------:R-:W-:Y:S02]  /*3f90*/  SHF.L.W.U32.HI R44, R14, 0x1, R14 ;  /* 0x000000010e2c7819 */ /* 0x000fe40000010e0e */
[----:B------:R-:W-:-:S02]  /*3fa0*/  LOP3.LUT R6, R48, R7, R0, 0x96, !PT ;  /* 0x0000000730067212 */ /* 0x000fc400078e9600 */
[----:B------:R-:W-:Y:S02]  /*3fb0*/  LEA.HI R47, R48, R47, R48, 0x5 ;  /* 0x0000002f302f7211 */ /* 0x000fe400078f2830 */
[----:B------:R-:W-:Y:S01]  /*3fc0*/  LOP3.LUT R13, R45, R36, R29, 0x96, !PT ;  /* 0x000000242d0d7212 */ /* 0x000fe200078e961d */
[----:B------:R-:W-:Y:S01]  /*3fd0*/  IMAD.IADD R6, R21, 0x1, R6 ;  /* 0x0000000115067824 */ /* 0x000fe200078e0206 */
[----:B------:R-:W-:Y:S02]  /*3fe0*/  IADD3 R47, PT, PT, R44, R47, R38 ;  /* 0x0000002f2c2f7210 */ /* 0x000fe40007ffe026 */
[----:B------:R-:W-:Y:S02]  /*3ff0*/  SHF.L.W.U32.HI R48, R48, 0x1e, R48 ;  /* 0x0000001e30307819 */ /* 0x000fe40000010e30 */
[----:B------:R-:W-:Y:S02]  /*4000*/  LOP3.LUT R13, R13, R40, RZ, 0x3c, !PT ;  /* 0x000000280d0d7212 */ /* 0x000fe400078e3cff */
[----:B------:R-:W-:-:S02]  /*4010*/  LOP3.LUT R21, R47, R48, R7, 0x96, !PT ;  /* 0x000000302f157212 */ /* 0x000fc400078e9607 */
[----:B------:R-:W-:Y:S02]  /*4020*/  SHF.L.W.U32.HI R40, R13, 0x1, R13 ;  /* 0x000000010d287819 */ /* 0x000fe40000010e0d */
[----:B------:R-:W-:Y:S01]  /*4030*/  LEA.HI R13, R47, R6, R47, 0x5 ;  /* 0x000000062f0d7211 */ /* 0x000fe200078f282f */
[----:B------:R-:W-:Y:S01]  /*4040*/  IMAD.IADD R21, R0, 0x1, R21 ;  /* 0x0000000100157824 */ /* 0x000fe200078e0215 */
[----:B------:R-:W-:Y:S02]  /*4050*/  LOP3.LUT R12, R27, R35, R42, 0x96, !PT ;  /* 0x000000231b0c7212 */ /* 0x000fe400078e962a */
[----:B------:R-:W-:Y:S02]  /*4060*/  IADD3 R6, PT, PT, R40, R13, R38 ;  /* 0x0000000d28067210 */ /* 0x000fe40007ffe026 */
[----:B------:R-:W-:Y:S02]  /*4070*/  SHF.L.W.U32.HI R47, R47, 0x1e, R47 ;  /* 0x0000001e2f2f7819 */ /* 0x000fe40000010e2f */
[----:B------:R-:W-:-:S02]  /*4080*/  LOP3.LUT R12, R12, R15, RZ, 0x3c, !PT ;  /* 0x0000000f0c0c7212 */ /* 0x000fc400078e3cff */
[C---:B------:R-:W-:Y:S02]  /*4090*/  LEA.HI R13, R6.reuse, R21, R6, 0x5 ;  /* 0x00000015060d7211 */ /* 0x040fe400078f2806 */
[----:B------:R-:W-:Y:S01]  /*40a0*/  LOP3.LUT R14, R6, R47, R48, 0x96, !PT ;  /* 0x0000002f060e7212 */ /* 0x000fe200078e9630 */
[----:B------:R-:W2:Y:S01]  /*40b0*/  LDL R21, [R1+0x70] ;  /* 0x0000700001157983 */ /* 0x000ea20000100800 */
[----:B------:R-:W-:Y:S02]  /*40c0*/  LOP3.LUT R0, R24, R41, R44, 0x96, !PT ;  /* 0x0000002918007212 */ /* 0x000fe400078e962c */
[----:B------:R-:W-:Y:S01]  /*40d0*/  SHF.L.W.U32.HI R46, R12, 0x1, R12 ;  /* 0x000000010c2e7819 */ /* 0x000fe20000010e0c */
[----:B------:R-:W-:Y:S01]  /*40e0*/  IMAD.IADD R14, R7, 0x1, R14 ;  /* 0x00000001070e7824 */ /* 0x000fe200078e020e */
[----:B------:R-:W-:Y:S02]  /*40f0*/  LOP3.LUT R45, R0, R45, RZ, 0x3c, !PT ;  /* 0x0000002d002d7212 */ /* 0x000fe400078e3cff */
[----:B------:R-:W-:-:S02]  /*4100*/  IADD3 R13, PT, PT, R46, R13, R38 ;  /* 0x0000000d2e0d7210 */ /* 0x000fc40007ffe026 */
[----:B------:R-:W-:Y:S02]  /*4110*/  SHF.L.W.U32.HI R0, R6, 0x1e, R6 ;  /* 0x0000001e06007819 */ /* 0x000fe40000010e06 */
[----:B------:R-:W-:Y:S02]  /*4120*/  LOP3.LUT R6, R26, R43, R40, 0x96, !PT ;  /* 0x0000002b1a067212 */ /* 0x000fe400078e9628 */
[----:B------:R-:W-:Y:S02]  /*4130*/  SHF.L.W.U32.HI R7, R45, 0x1, R45 ;  /* 0x000000012d077819 */ /* 0x000fe40000010e2d */
[C---:B------:R-:W-:Y:S02]  /*4140*/  LEA.HI R14, R13.reuse, R14, R13, 0x5 ;  /* 0x0000000e0d0e7211 */ /* 0x040fe400078f280d */
[----:B------:R-:W-:Y:S02]  /*4150*/  LOP3.LUT R15, R13, R0, R47, 0x96, !PT ;  /* 0x000000000d0f7212 */ /* 0x000fe400078e962f */
[----:B------:R-:W-:-:S02]  /*4160*/  LOP3.LUT R12, R6, R27, RZ, 0x3c, !PT ;  /* 0x0000001b060c7212 */ /* 0x000fc400078e3cff */
[----:B------:R-:W-:Y:S01]  /*4170*/  SHF.L.W.U32.HI R13, R13, 0x1e, R13 ;  /* 0x0000001e0d0d7819 */ /* 0x000fe20000010e0d */
[----:B------:R-:W-:Y:S01]  /*4180*/  IMAD.IADD R15, R48, 0x1, R15 ;  /* 0x00000001300f7824 */ /* 0x000fe200078e020f */
[----:B------:R-:W-:Y:S02]  /*4190*/  IADD3 R6, PT, PT, R7, R14, R38 ;  /* 0x0000000e07067210 */ /* 0x000fe40007ffe026 */
[----:B------:R-:W-:Y:S02]  /*41a0*/  SHF.L.W.U32.HI R27, R12, 0x1, R12 ;  /* 0x000000010c1b7819 */ /* 0x000fe40000010e0c */
[C---:B------:R-:W-:Y:S02]  /*41b0*/  LOP3.LUT R12, R6.reuse, R13, R0, 0x96, !PT ;  /* 0x0000000d060c7212 */ /* 0x040fe400078e9600 */
[----:B------:R-:W-:Y:S02]  /*41c0*/  LOP3.LUT R45, R25, R28, R46, 0x96, !PT ;  /* 0x0000001c192d7212 */ /* 0x000fe400078e962e */
[----:B------:R-:W-:Y:S01]  /*41d0*/  LEA.HI R15, R6, R15, R6, 0x5 ;  /* 0x0000000f060f7211 */ /* 0x000fe200078f2806 */
[----:B------:R-:W-:Y:S01]  /*41e0*/  IMAD.IADD R47, R47, 0x1, R12 ;  /* 0x000000012f2f7824 */ /* 0x000fe200078e020c */
[----:B------:R-:W-:-:S02]  /*41f0*/  LOP3.LUT R45, R45, R24, RZ, 0x3c, !PT ;  /* 0x000000182d2d7212 */ /* 0x000fc400078e3cff */
[----:B------:R-:W-:Y:S02]  /*4200*/  IADD3 R12, PT, PT, R27, R15, R38 ;  /* 0x0000000f1b0c7210 */ /* 0x000fe40007ffe026 */
[----:B------:R-:W-:Y:S02]  /*4210*/  SHF.L.W.U32.HI R14, R6, 0x1e, R6 ;  /* 0x0000001e060e7819 */ /* 0x000fe40000010e06 */
[----:B------:R-:W-:Y:S02]  /*4220*/  LOP3.LUT R15, R34, R29, R7, 0x96, !PT ;  /* 0x0000001d220f7212 */ /* 0x000fe400078e9607 */
[----:B------:R-:W-:Y:S02]  /*4230*/  SHF.L.W.U32.HI R6, R45, 0x1, R45 ;  /* 0x000000012d067819 */ /* 0x000fe40000010e2d */
[C---:B------:R-:W-:Y:S02]  /*4240*/  LEA.HI R47, R12.reuse, R47, R12, 0x5 ;  /* 0x0000002f0c2f7211 */ /* 0x040fe400078f280c */
[----:B------:R-:W-:-:S02]  /*4250*/  LOP3.LUT R45, R12, R14, R13, 0x96, !PT ;  /* 0x0000000e0c2d7212 */ /* 0x000fc400078e960d */
[----:B------:R-:W-:Y:S02]  /*4260*/  LOP3.LUT R26, R15, R26, RZ, 0x3c, !PT ;  /* 0x0000001a0f1a7212 */ /* 0x000fe400078e3cff */
[----:B------:R-:W-:Y:S01]  /*4270*/  SHF.L.W.U32.HI R15, R12, 0x1e, R12 ;  /* 0x0000001e0c0f7819 */ /* 0x000fe20000010e0c */
[----:B------:R-:W-:Y:S01]  /*4280*/  IMAD.IADD R45, R0, 0x1, R45 ;  /* 0x00000001002d7824 */ /* 0x000fe200078e022d */
[----:B------:R-:W-:Y:S02]  /*4290*/  IADD3 R24, PT, PT, R6, R47, R38 ;  /* 0x0000002f06187210 */ /* 0x000fe40007ffe026 */
[----:B------:R-:W-:Y:S02]  /*42a0*/  SHF.L.W.U32.HI R0, R26, 0x1, R26 ;  /* 0x000000011a007819 */ /* 0x000fe40000010e1a */
[----:B------:R-:W-:Y:S02]  /*42b0*/  LOP3.LUT R26, R24, R15, R14, 0x96, !PT ;  /* 0x0000000f181a7212 */ /* 0x000fe400078e960e */
[----:B------:R-:W-:-:S02]  /*42c0*/  LOP3.LUT R12, R36, R42, R27, 0x96, !PT ;  /* 0x0000002a240c7212 */ /* 0x000fc400078e961b */
[----:B------:R-:W-:Y:S01]  /*42d0*/  LEA.HI R45, R24, R45, R24, 0x5 ;  /* 0x0000002d182d7211 */ /* 0x000fe200078f2818 */
[----:B------:R-:W-:Y:S01]  /*42e0*/  IMAD.IADD R26, R13, 0x1, R26 ;  /* 0x000000010d1a7824 */ /* 0x000fe200078e021a */
[----:B------:R-:W-:Y:S02]  /*42f0*/  LOP3.LUT R12, R12, R25, RZ, 0x3c, !PT ;  /* 0x000000190c0c7212 */ /* 0x000fe400078e3cff */
[----:B------:R-:W-:Y:S02]  /*4300*/  IADD3 R45, PT, PT, R0, R45, R38 ;  /* 0x0000002d002d7210 */ /* 0x000fe40007ffe026 */
[----:B------:R-:W-:Y:S02]  /*4310*/  SHF.L.W.U32.HI R24, R24, 0x1e, R24 ;  /* 0x0000001e18187819 */ /* 0x000fe40000010e18 */
[----:B------:R-:W-:Y:S02]  /*4320*/  LOP3.LUT R13, R35, R44, R6, 0x96, !PT ;  /* 0x0000002c230d7212 */ /* 0x000fe400078e9606 */
[----:B------:R-:W-:-:S02]  /*4330*/  SHF.L.W.U32.HI R12, R12, 0x1, R12 ;  /* 0x000000010c0c7819 */ /* 0x000fc40000010e0c */
[C---:B------:R-:W-:Y:S02]  /*4340*/  LEA.HI R25, R45.reuse, R26, R45, 0x5 ;  /* 0x0000001a2d197211 */ /* 0x040fe400078f282d */
[----:B------:R-:W-:Y:S02]  /*4350*/  LOP3.LUT R47, R45, R24, R15, 0x96, !PT ;  /* 0x000000182d2f7212 */ /* 0x000fe400078e960f */
[----:B------:R-:W-:Y:S02]  /*4360*/  LOP3.LUT R34, R13, R34, RZ, 0x3c, !PT ;  /* 0x000000220d227212 */ /* 0x000fe400078e3cff */
[----:B------:R-:W-:Y:S01]  /*4370*/  SHF.L.W.U32.HI R13, R45, 0x1e, R45 ;  /* 0x0000001e2d0d7819 */ /* 0x000fe20000010e2d */
[----:B------:R-:W-:Y:S01]  /*4380*/  IMAD.IADD R14, R14, 0x1, R47 ;  /* 0x000000010e0e7824 */ /* 0x000fe200078e022f */
[----:B------:R-:W-:Y:S02]  /*4390*/  IADD3 R25, PT, PT, R12, R25, R38 ;  /* 0x000000190c197210 */ /* 0x000fe40007ffe026 */
[----:B------:R-:W-:-:S02]  /*43a0*/  LOP3.LUT R47, R41, R40, R0, 0x96, !PT ;  /* 0x00000028292f7212 */ /* 0x000fc400078e9600 */
[C---:B------:R-:W-:Y:S02]  /*43b0*/  LOP3.LUT R26, R25.reuse, R13, R24, 0x96, !PT ;  /* 0x0000000d191a7212 */ /* 0x040fe400078e9618 */
[----:B------:R-:W-:Y:S02]  /*43c0*/  SHF.L.W.U32.HI R45, R34, 0x1, R34 ;  /* 0x00000001222d7819 */ /* 0x000fe40000010e22 */
[--C-:B------:R-:W-:Y:S02]  /*43d0*/  LEA.HI R14, R25, R14, R25.reuse, 0x5 ;  /* 0x0000000e190e7211 */ /* 0x100fe400078f2819 */
[----:B------:R-:W-:Y:S01]  /*43e0*/  LOP3.LUT R47, R47, R36, RZ, 0x3c, !PT ;  /* 0x000000242f2f7212 */ /* 0x000fe200078e3cff */
[----:B------:R-:W-:Y:S01]  /*43f0*/  IMAD.IADD R36, R15, 0x1, R26 ;  /* 0x000000010f247824 */ /* 0x000fe200078e021a */
[----:B------:R-:W-:Y:S02]  /*4400*/  IADD3 R15, PT, PT, R45, R14, R38 ;  /* 0x0000000e2d0f7210 */ /* 0x000fe40007ffe026 */
[----:B------:R-:W-:-:S02]  /*4410*/  SHF.L.W.U32.HI R14, R25, 0x1e, R25 ;  /* 0x0000001e190e7819 */ /* 0x000fc40000010e19 */
[----:B------:R-:W-:Y:S02]  /*4420*/  LOP3.LUT R34, R43, R46, R12, 0x96, !PT ;  /* 0x0000002e2b227212 */ /* 0x000fe400078e960c */
[----:B------:R-:W-:Y:S02]  /*4430*/  SHF.L.W.U32.HI R26, R47, 0x1, R47 ;  /* 0x000000012f1a7819 */ /* 0x000fe40000010e2f */
[C---:B------:R-:W-:Y:S02]  /*4440*/  LEA.HI R47, R15.reuse, R36, R15, 0x5 ;  /* 0x000000240f2f7211 */ /* 0x040fe400078f280f */
[C---:B------:R-:W-:Y:S02]  /*4450*/  LOP3.LUT R49, R15.reuse, R14, R13, 0x96, !PT ;  /* 0x0000000e0f317212 */ /* 0x040fe400078e960d */
[----:B------:R-:W-:Y:S02]  /*4460*/  LOP3.LUT R25, R34, R35, RZ, 0x3c, !PT ;  /* 0x0000002322197212 */ /* 0x000fe400078e3cff */
[----:B------:R-:W-:Y:S01]  /*4470*/  SHF.L.W.U32.HI R15, R15, 0x1e, R15 ;  /* 0x0000001e0f0f7819 */ /* 0x000fe20000010e0f */
[----:B------:R-:W-:Y:S01]  /*4480*/  IMAD.IADD R49, R24, 0x1, R49 ;  /* 0x0000000118317824 */ /* 0x000fe200078e0231 */
[----:B------:R-:W-:-:S02]  /*4490*/  IADD3 R34, PT, PT, R26, R47, R38 ;  /* 0x0000002f1a227210 */ /* 0x000fc40007ffe026 */
[----:B------:R-:W-:Y:S02]  /*44a0*/  LOP3.LUT R24, R28, R7, R45, 0x96, !PT ;  /* 0x000000071c187212 */ /* 0x000fe400078e962d */
[C---:B------:R-:W-:Y:S02]  /*44b0*/  LOP3.LUT R36, R34.reuse, R15, R14, 0x96, !PT ;  /* 0x0000000f22247212 */ /* 0x040fe400078e960e */
[----:B------:R-:W-:Y:S02]  /*44c0*/  SHF.L.W.U32.HI R25, R25, 0x1, R25 ;  /* 0x0000000119197819 */ /* 0x000fe40000010e19 */
[----:B------:R-:W-:Y:S01]  /*44d0*/  LEA.HI R49, R34, R49, R34, 0x5 ;  /* 0x0000003122317211 */ /* 0x000fe200078f2822 */
        /* <DEDUP_REMOVED lines=12> */
[----:B------:R-:W-:Y:S02]  /*45a0*/  LOP3.LUT R43, R42, R6, R25, 0x96, !PT ;  /* 0x000000062a2b7212 */ /* 0x000fe400078e9619 */
[C---:B------:R-:W-:Y:S02]  /*45b0*/  LOP3.LUT R14, R34.reuse, R13, R24, 0x96, !PT ;  /* 0x0000000d220e7212 */ /* 0x040fe400078e9618 */
[----:B------:R-:W-:Y:S02]  /*45c0*/  SHF.L.W.U32.HI R41, R41, 0x1, R41 ;  /* 0x0000000129297819 */ /* 0x000fe40000010e29 */
[----:B------:R-:W-:Y:S01]  /*45d0*/  LEA.HI R47, R34, R47, R34, 0x5 ;  /* 0x0000002f222f7211 */ /* 0x000fe200078f2822 */
[----:B------:R-:W-:Y:S01]  /*45e0*/  IMAD.IADD R36, R15, 0x1, R14 ;  /* 0x000000010f247824 */ /* 0x000fe200078e020e */
[----:B------:R-:W-:-:S02]  /*45f0*/  LOP3.LUT R43, R43, R28, RZ, 0x3c, !PT ;  /* 0x0000001c2b2b7212 */ /* 0x000fc400078e3cff */
[----:B------:R-:W-:Y:S02]  /*4600*/  IADD3 R47, PT, PT, R41, R47, R38 ;  /* 0x0000002f292f7210 */ /* 0x000fe40007ffe026 */
[----:B------:R-:W-:Y:S02]  /*4610*/  SHF.L.W.U32.HI R14, R34, 0x1e, R34 ;  /* 0x0000001e220e7819 */ /* 0x000fe40000010e22 */
[----:B------:R-:W-:Y:S02]  /*4620*/  SHF.L.W.U32.HI R43, R43, 0x1, R43 ;  /* 0x000000012b2b7819 */ /* 0x000fe40000010e2b */
[--C-:B------:R-:W-:Y:S02]  /*4630*/  LEA.HI R36, R47, R36, R47.reuse, 0x5 ;  /* 0x000000242f247211 */ /* 0x100fe400078f282f */
[----:B------:R-:W-:Y:S02]  /*4640*/  LOP3.LUT R49, R14, R13, R47, 0xe8, !PT ;  /* 0x0000000d0e317212 */ /* 0x000fe400078ee82f */
[----:B------:R-:W-:-:S02]  /*4650*/  LOP3.LUT R28, R44, R0, R35, 0x96, !PT ;  /* 0x000000002c1c7212 */ /* 0x000fc400078e9623 */
[----:B------:R-:W-:Y:S01]  /*4660*/  IADD3 R38, PT, PT, R43, R36, R38 ;  /* 0x000000242b267210 */ /* 0x000fe20007ffe026 */
[----:B------:R-:W-:Y:S01]  /*4670*/  IMAD.IADD R49, R24, 0x1, R49 ;  /* 0x0000000118317824 */ /* 0x000fe200078e0231 */
[----:B------:R-:W-:Y:S02]  /*4680*/  SHF.L.W.U32.HI R15, R47, 0x1e, R47 ;  /* 0x0000001e2f0f7819 */ /* 0x000fe40000010e2f */
[----:B------:R-:W-:Y:S02]  /*4690*/  LOP3.LUT R28, R28, R29, RZ, 0x3c, !PT ;  /* 0x0000001d1c1c7212 */ /* 0x000fe400078e3cff */
[----:B------:R-:W-:Y:S02]  /*46a0*/  LOP3.LUT R24, R15, R14, R38, 0xe8, !PT ;  /* 0x0000000e0f187212 */ /* 0x000fe400078ee826 */
[----:B------:R-:W-:Y:S02]  /*46b0*/  LOP3.LUT R29, R40, R12, R41, 0x96, !PT ;  /* 0x0000000c281d7212 */ /* 0x000fe400078e9629 */
[----:B------:R-:W-:-:S02]  /*46c0*/  SHF.L.W.U32.HI R28, R28, 0x1, R28 ;  /* 0x000000011c1c7819 */ /* 0x000fc40000010e1c */
[----:B------:R-:W-:Y:S01]  /*46d0*/  LEA.HI R49, R38, R49, R38, 0x5 ;  /* 0x0000003126317211 */ /* 0x000fe200078f2826 */
[----:B------:R-:W-:Y:S01]  /*46e0*/  IMAD.IADD R36, R13, 0x1, R24 ;  /* 0x000000010d247824 */ /* 0x000fe200078e0218 */
[----:B------:R-:W-:Y:S02]  /*46f0*/  LOP3.LUT R29, R29, R42, RZ, 0x3c, !PT ;  /* 0x0000002a1d1d7212 */ /* 0x000fe400078e3cff */
[----:B------:R-:W-:Y:S02]  /*4700*/  IADD3 R49, PT, PT, R28, R49, R39 ;  /* 0x000000311c317210 */ /* 0x000fe40007ffe027 */
[----:B------:R-:W-:Y:S02]  /*4710*/  SHF.L.W.U32.HI R24, R38, 0x1e, R38 ;  /* 0x0000001e26187819 */ /* 0x000fe40000010e26 */
[----:B------:R-:W-:Y:S02]  /*4720*/  LOP3.LUT R13, R46, R45, R43, 0x96, !PT ;  /* 0x0000002d2e0d7212 */ /* 0x000fe400078e962b */
[----:B------:R-:W-:-:S02]  /*4730*/  SHF.L.W.U32.HI R34, R29, 0x1, R29 ;  /* 0x000000011d227819 */ /* 0x000fc40000010e1d */
[--C-:B------:R-:W-:Y:S02]  /*4740*/  LOP3.LUT R47, R24, R15, R49.reuse, 0xe8, !PT ;  /* 0x0000000f182f7212 */ /* 0x100fe400078ee831 */
[----:B------:R-:W-:Y:S02]  /*4750*/  LEA.HI R29, R49, R36, R49, 0x5 ;  /* 0x00000024311d7211 */ /* 0x000fe400078f2831 */
[----:B------:R-:W-:Y:S01]  /*4760*/  LOP3.LUT R36, R13, R44, RZ, 0x3c, !PT ;  /* 0x0000002c0d247212 */ /* 0x000fe200078e3cff */
[----:B------:R-:W-:Y:S01]  /*4770*/  IMAD.IADD R14, R14, 0x1, R47 ;  /* 0x000000010e0e7824 */ /* 0x000fe200078e022f */
[----:B------:R-:W-:Y:S02]  /*4780*/  SHF.L.W.U32.HI R13, R49, 0x1e, R49 ;  /* 0x0000001e310d7819 */ /* 0x000fe40000010e31 */
[----:B------:R-:W-:Y:S02]  /*4790*/  IADD3 R29, PT, PT, R34, R29, R39 ;  /* 0x0000001d221d7210 */ /* 0x000fe40007ffe027 */
[----:B------:R-:W-:-:S02]  /*47a0*/  LOP3.LUT R47, R7, R26, R28, 0x96, !PT ;  /* 0x0000001a072f7212 */ /* 0x000fc400078e961c */
[--C-:B------:R-:W-:Y:S02]  /*47b0*/  LOP3.LUT R38, R13, R24, R29.reuse, 0xe8, !PT ;  /* 0x000000180d267212 */ /* 0x100fe400078ee81d */
[----:B------:R-:W-:Y:S02]  /*47c0*/  SHF.L.W.U32.HI R36, R36, 0x1, R36 ;  /* 0x0000000124247819 */ /* 0x000fe40000010e24 */
[----:B------:R-:W-:Y:S01]  /*47d0*/  LEA.HI R14, R29, R14, R29, 0x5 ;  /* 0x0000000e1d0e7211 */ /* 0x000fe200078f281d */
[----:B------:R-:W-:Y:S01]  /*47e0*/  IMAD.IADD R49, R15, 0x1, R38 ;  /* 0x000000010f317824 */ /* 0x000fe200078e0226 */
[----:B------:R-:W-:Y:S02]  /*47f0*/  LOP3.LUT R47, R47, R40, RZ, 0x3c, !PT ;  /* 0x000000282f2f7212 */ /* 0x000fe400078e3cff */
[----:B------:R-:W-:Y:S02]  /*4800*/  IADD3 R40, PT, PT, R36, R14, R39 ;  /* 0x0000000e24287210 */ /* 0x000fe40007ffe027 */
[----:B------:R-:W-:-:S02]  /*4810*/  SHF.L.W.U32.HI R14, R29, 0x1e, R29 ;  /* 0x0000001e1d0e7819 */ /* 0x000fc40000010e1d */
[----:B------:R-:W-:Y:S02]  /*4820*/  LOP3.LUT R15, R27, R25, R34, 0x96, !PT ;  /* 0x000000191b0f7212 */ /* 0x000fe400078e9622 */
[----:B------:R-:W-:Y:S02]  /*4830*/  SHF.L.W.U32.HI R38, R47, 0x1, R47 ;  /* 0x000000012f267819 */ /* 0x000fe40000010e2f */
[--C-:B------:R-:W-:Y:S02]  /*4840*/  LEA.HI R49, R40, R49, R40.reuse, 0x5 ;  /* 0x0000003128317211 */ /* 0x100fe400078f2828 */
[--C-:B------:R-:W-:Y:S02]  /*4850*/  LOP3.LUT R47, R14, R13, R40.reuse, 0xe8, !PT ;  /* 0x0000000d0e2f7212 */ /* 0x100fe400078ee828 */
[----:B------:R-:W-:Y:S02]  /*4860*/  LOP3.LUT R29, R15, R46, RZ, 0x3c, !PT ;  /* 0x0000002e0f1d7212 */ /* 0x000fe400078e3cff */
[----:B------:R-:W-:Y:S01]  /*4870*/  SHF.L.W.U32.HI R15, R40, 0x1e, R40 ;  /* 0x0000001e280f7819 */ /* 0x000fe20000010e28 */
[----:B------:R-:W-:Y:S01]  /*4880*/  IMAD.IADD R47, R24, 0x1, R47 ;  /* 0x00000001182f7824 */ /* 0x000fe200078e022f */
[----:B------:R-:W-:-:S02]  /*4890*/  IADD3 R40, PT, PT, R38, R49, R39 ;  /* 0x0000003126287210 */ /* 0x000fc40007ffe027 */
[----:B------:R-:W-:Y:S02]  /*48a0*/  LOP3.LUT R24, R6, R35, R36, 0x96, !PT ;  /* 0x0000002306187212 */ /* 0x000fe400078e9624 */
[--C-:B------:R-:W-:Y:S02]  /*48b0*/  LOP3.LUT R44, R15, R14, R40.reuse, 0xe8, !PT ;  /* 0x0000000e0f2c7212 */ /* 0x100fe400078ee828 */
[----:B------:R-:W-:Y:S02]  /*48c0*/  SHF.L.W.U32.HI R29, R29, 0x1, R29 ;  /* 0x000000011d1d7819 */ /* 0x000fe40000010e1d */
[----:B------:R-:W-:Y:S01]  /*48d0*/  LEA.HI R42, R40, R47, R40, 0x5 ;  /* 0x0000002f282a7211 */ /* 0x000fe200078f2828 */
[----:B------:R-:W-:Y:S01]  /*48e0*/  IMAD.IADD R44, R13, 0x1, R44 ;  /* 0x000000010d2c7824 */ /* 0x000fe200078e022c */
[----:B------:R-:W-:Y:S02]  /*48f0*/  LOP3.LUT R7, R24, R7, RZ, 0x3c, !PT ;  /* 0x0000000718077212 */ /* 0x000fe400078e3cff */
[----:B------:R-:W-:-:S02]  /*4900*/  IADD3 R13, PT, PT, R29, R42, R39 ;  /* 0x0000002a1d0d7210 */ /* 0x000fc40007ffe027 */
[----:B------:R-:W-:Y:S02]  /*4910*/  SHF.L.W.U32.HI R24, R40, 0x1e, R40 ;  /* 0x0000001e28187819 */ /* 0x000fe40000010e28 */
[----:B------:R-:W-:Y:S02]  /*4920*/  SHF.L.W.U32.HI R40, R7, 0x1, R7 ;  /* 0x0000000107287819 */ /* 0x000fe40000010e07 */
[C-C-:B------:R-:W-:Y:S02]  /*4930*/  LEA.HI R44, R13.reuse, R44, R13.reuse, 0x5 ;  /* 0x0000002c0d2c7211 */ /* 0x140fe400078f280d */
[--C-:B------:R-:W-:Y:S02]  /*4940*/  LOP3.LUT R49, R24, R15, R13.reuse, 0xe8, !PT ;  /* 0x0000000f18317212 */ /* 0x100fe400078ee80d */
[----:B------:R-:W-:Y:S02]  /*4950*/  LOP3.LUT R42, R0, R41, R38, 0x96, !PT ;  /* 0x00000029002a7212 */ /* 0x000fe400078e9626 */
[----:B------:R-:W-:Y:S01]  /*4960*/  SHF.L.W.U32.HI R7, R13, 0x1e, R13 ;  /* 0x0000001e0d077819 */ /* 0x000fe20000010e0d */
[----:B------:R-:W-:Y:S01]  /*4970*/  IMAD.IADD R14, R14, 0x1, R49 ;  /* 0x000000010e0e7824 */ /* 0x000fe200078e0231 */
[----:B------:R-:W-:-:S02]  /*4980*/  IADD3 R47, PT, PT, R40, R44, R39 ;  /* 0x0000002c282f7210 */ /* 0x000fc40007ffe027 */
[----:B------:R-:W-:Y:S02]  /*4990*/  LOP3.LUT R27, R42, R27, RZ, 0x3c, !PT ;  /* 0x0000001b2a1b7212 */ /* 0x000fe400078e3cff */
[----:B------:R-:W-:Y:S02]  /*49a0*/  LOP3.LUT R42, R7, R24, R47, 0xe8, !PT ;  /* 0x00000018072a7212 */ /* 0x000fe400078ee82f */
[----:B------:R-:W-:Y:S02]  /*49b0*/  LOP3.LUT R13, R12, R43, R29, 0x96, !PT ;  /* 0x0000002b0c0d7212 */ /* 0x000fe400078e961d */
[----:B------:R-:W-:Y:S02]  /*49c0*/  SHF.L.W.U32.HI R27, R27, 0x1, R27 ;  /* 0x000000011b1b7819 */ /* 0x000fe40000010e1b */
[----:B------:R-:W-:Y:S01]  /*49d0*/  LEA.HI R14, R47, R14, R47, 0x5 ;  /* 0x0000000e2f0e7211 */ /* 0x000fe200078f282f */
[----:B------:R-:W-:Y:S01]  /*49e0*/  IMAD.IADD R49, R15, 0x1, R42 ;  /* 0x000000010f317824 */ /* 0x000fe200078e022a */
[----:B------:R-:W-:-:S02]  /*49f0*/  LOP3.LUT R13, R13, R6, RZ, 0x3c, !PT ;  /* 0x000000060d0d7212 */ /* 0x000fc400078e3cff */
[----:B------:R-:W-:Y:S02]  /*4a00*/  IADD3 R14, PT, PT, R27, R14, R39 ;  /* 0x0000000e1b0e7210 */ /* 0x000fe40007ffe027 */
[----:B------:R-:W-:Y:S02]  /*4a10*/  SHF.L.W.U32.HI R47, R47, 0x1e, R47 ;  /* 0x0000001e2f2f7819 */ /* 0x000fe40000010e2f */
[----:B------:R-:W-:Y:S02]  /*4a20*/  LOP3.LUT R15, R45, R28, R40, 0x96, !PT ;  /* 0x0000001c2d0f7212 */ /* 0x000fe400078e9628 */
[----:B------:R-:W-:Y:S02]  /*4a30*/  SHF.L.W.U32.HI R42, R13, 0x1, R13 ;  /* 0x000000010d2a7819 */ /* 0x000fe40000010e0d */
[--C-:B------:R-:W-:Y:S02]  /*4a40*/  LEA.HI R49, R14, R49, R14.reuse, 0x5 ;  /* 0x000000310e317211 */ /* 0x100fe400078f280e */
[----:B------:R-:W-:-:S02]  /*4a50*/  LOP3.LUT R13, R47, R7, R14, 0xe8, !PT ;  /* 0x000000072f0d7212 */ /* 0x000fc400078ee80e */
[----:B------:R-:W-:Y:S02]  /*4a60*/  LOP3.LUT R15, R15, R0, RZ, 0x3c, !PT ;  /* 0x000000000f0f7212 */ /* 0x000fe400078e3cff */
[----:B------:R-:W-:Y:S02]  /*4a70*/  SHF.L.W.U32.HI R46, R14, 0x1e, R14 ;  /* 0x0000001e0e2e7819 */ /* 0x000fe40000010e0e */
[----:B------:R-:W-:Y:S01]  /*4a80*/  IADD3 R0, PT, PT, R42, R49, R39 ;  /* 0x000000312a007210 */ /* 0x000fe20007ffe027 */
[----:B------:R-:W-:Y:S01]  /*4a90*/  IMAD.IADD R49, R24, 0x1, R13 ;  /* 0x0000000118317824 */ /* 0x000fe200078e020d */
[----:B------:R-:W-:Y:S02]  /*4aa0*/  SHF.L.W.U32.HI R44, R15, 0x1, R15 ;  /* 0x000000010f2c7819 */ /* 0x000fe40000010e0f */
[--C-:B------:R-:W-:Y:S01]  /*4ab0*/  LOP3.LUT R6, R46, R47, R0.reuse, 0xe8, !PT ;  /* 0x0000002f2e067212 */ /* 0x100fe200078ee800 */
[----:B------:R-:W3:Y:S01]  /*4ac0*/  LDL.64 R14, [R1+0x48] ;  /* 0x00004800010e7983 */ /* 0x000ee20000100a00 */
[----:B------:R-:W-:-:S02]  /*4ad0*/  LEA.HI R48, R0, R49, R0, 0x5 ;  /* 0x0000003100307211 */ /* 0x000fc400078f2800 */
[----:B------:R-:W-:Y:S01]  /*4ae0*/  LOP3.LUT R13, R26, R34, R27, 0x96, !PT ;  /* 0x000000221a0d7212 */ /* 0x000fe200078e961b */
[----:B------:R-:W-:Y:S01]  /*4af0*/  IMAD.IADD R49, R7, 0x1, R6 ;  /* 0x0000000107317824 */ /* 0x000fe200078e0206 */
[----:B------:R-:W-:Y:S02]  /*4b00*/  IADD3 R48, PT, PT, R44, R48, R39 ;  /* 0x000000302c307210 */ /* 0x000fe40007ffe027 */
[----:B------:R-:W-:Y:S02]  /*4b10*/  SHF.L.W.U32.HI R7, R0, 0x1e, R0 ;  /* 0x0000001e00077819 */ /* 0x000fe40000010e00 */
[----:B------:R-:W-:Y:S02]  /*4b20*/  LOP3.LUT R13, R13, R12, RZ, 0x3c, !PT ;  /* 0x0000000c0d0d7212 */ /* 0x000fe400078e3cff */
[----:B------:R-:W-:Y:S02]  /*4b30*/  LOP3.LUT R12, R7, R46, R48, 0xe8, !PT ;  /* 0x0000002e070c7212 */ /* 0x000fe400078ee830 */
[----:B------:R-:W-:-:S02]  /*4b40*/  SHF.L.W.U32.HI R0, R13, 0x1, R13 ;  /* 0x000000010d007819 */ /* 0x000fc40000010e0d */
[----:B------:R-:W-:Y:S02]  /*4b50*/  LEA.HI R13, R48, R49, R48, 0x5 ;  /* 0x00000031300d7211 */ /* 0x000fe400078f2830 */
[----:B------:R-:W-:Y:S01]  /*4b60*/  LOP3.LUT R6, R25, R36, R42, 0x96, !PT ;  /* 0x0000002419067212 */ /* 0x000fe200078e962a */
[----:B------:R-:W-:Y:S01]  /*4b70*/  IMAD.IADD R24, R47, 0x1, R12 ;  /* 0x000000012f187824 */ /* 0x000fe200078e020c */
[----:B------:R-:W-:Y:S02]  /*4b80*/  IADD3 R13, PT, PT, R0, R13, R39 ;  /* 0x0000000d000d7210 */ /* 0x000fe40007ffe027 */
[----:B------:R-:W-:Y:S02]  /*4b90*/  LOP3.LUT R6, R6, R45, RZ, 0x3c, !PT ;  /* 0x0000002d06067212 */ /* 0x000fe400078e3cff */
[----:B------:R-:W-:Y:S02]  /*4ba0*/  SHF.L.W.U32.HI R12, R48, 0x1e, R48 ;  /* 0x0000001e300c7819 */ /* 0x000fe40000010e30 */
[----:B------:R-:W-:-:S02]  /*4bb0*/  LOP3.LUT R45, R35, R38, R44, 0x96, !PT ;  /* 0x00000026232d7212 */ /* 0x000fc400078e962c */
[----:B------:R-:W-:Y:S02]  /*4bc0*/  SHF.L.W.U32.HI R6, R6, 0x1, R6 ;  /* 0x0000000106067819 */ /* 0x000fe40000010e06 */
[--C-:B------:R-:W-:Y:S02]  /*4bd0*/  LEA.HI R24, R13, R24, R13.reuse, 0x5 ;  /* 0x000000180d187211 */ /* 0x100fe400078f280d */
[----:B------:R-:W-:Y:S02]  /*4be0*/  LOP3.LUT R47, R12, R7, R13, 0xe8, !PT ;  /* 0x000000070c2f7212 */ /* 0x000fe400078ee80d */
[----:B------:R-:W-:Y:S02]  /*4bf0*/  LOP3.LUT R26, R45, R26, RZ, 0x3c, !PT ;  /* 0x0000001a2d1a7212 */ /* 0x000fe400078e3cff */
[----:B------:R-:W-:Y:S01]  /*4c00*/  IADD3 R24, PT, PT, R6, R24, R39 ;  /* 0x0000001806187210 */ /* 0x000fe20007ffe027 */
[----:B------:R-:W-:Y:S01]  /*4c10*/  IMAD.IADD R47, R46, 0x1, R47 ;  /* 0x000000012e2f7824 */ /* 0x000fe200078e022f */
[----:B------:R-:W-:-:S02]  /*4c20*/  SHF.L.W.U32.HI R45, R13, 0x1e, R13 ;  /* 0x0000001e0d2d7819 */ /* 0x000fc40000010e0d */
[----:B------:R-:W-:Y:S02]  /*4c30*/  SHF.L.W.U32.HI R13, R26, 0x1, R26 ;  /* 0x000000011a0d7819 */ /* 0x000fe40000010e1a */
[----:B------:R-:W-:Y:S02]  /*4c40*/  LOP3.LUT R26, R41, R29, R0, 0x96, !PT ;  /* 0x0000001d291a7212 */ /* 0x000fe400078e9600 */
[--C-:B------:R-:W-:Y:S02]  /*4c50*/  LOP3.LUT R48, R45, R12, R24.reuse, 0xe8, !PT ;  /* 0x0000000c2d307212 */ /* 0x100fe400078ee818 */
[----:B------:R-:W-:Y:S02]  /*4c60*/  LEA.HI R46, R24, R47, R24, 0x5 ;  /* 0x0000002f182e7211 */ /* 0x000fe400078f2818 */
[----:B------:R-:W-:Y:S01]  /*4c70*/  LOP3.LUT R26, R26, R25, RZ, 0x3c, !PT ;  /* 0x000000191a1a7212 */ /* 0x000fe200078e3cff */
[----:B------:R-:W-:Y:S01]  /*4c80*/  IMAD.IADD R48, R7, 0x1, R48 ;  /* 0x0000000107307824 */ /* 0x000fe200078e0230 */
[----:B------:R-:W-:-:S02]  /*4c90*/  IADD3 R47, PT, PT, R13, R46, R39 ;  /* 0x0000002e0d2f7210 */ /* 0x000fc40007ffe027 */
[----:B------:R-:W-:Y:S02]  /*4ca0*/  SHF.L.W.U32.HI R24, R24, 0x1e, R24 ;  /* 0x0000001e18187819 */ /* 0x000fe40000010e18 */
[----:B------:R-:W-:Y:S02]  /*4cb0*/  SHF.L.W.U32.HI R7, R26, 0x1, R26 ;  /* 0x000000011a077819 */ /* 0x000fe40000010e1a */
[----:B------:R-:W-:Y:S02]  /*4cc0*/  LOP3.LUT R26, R43, R40, R6, 0x96, !PT ;  /* 0x000000282b1a7212 */ /* 0x000fe400078e9606 */
[--C-:B------:R-:W-:Y:S02]  /*4cd0*/  LEA.HI R48, R47, R48, R47.reuse, 0x5 ;  /* 0x000000302f307211 */ /* 0x100fe400078f282f */
[----:B------:R-:W-:Y:S02]  /*4ce0*/  LOP3.LUT R49, R24, R45, R47, 0xe8, !PT ;  /* 0x0000002d18317212 */ /* 0x000fe400078ee82f */
[----:B------:R-:W-:-:S02]  /*4cf0*/  LOP3.LUT R25, R26, R35, RZ, 0x3c, !PT ;  /* 0x000000231a197212 */ /* 0x000fc400078e3cff */
[----:B------:R-:W-:Y:S01]  /*4d00*/  IADD3 R26, PT, PT, R7, R48, R39 ;  /* 0x00000030071a7210 */ /* 0x000fe20007ffe027 */
[----:B------:R-:W-:Y:S01]  /*4d10*/  IMAD.IADD R49, R12, 0x1, R49 ;  /* 0x000000010c317824 */ /* 0x000fe200078e0231 */
[----:B------:R-:W-:Y:S02]  /*4d20*/  SHF.L.W.U32.HI R47, R47, 0x1e, R47 ;  /* 0x0000001e2f2f7819 */ /* 0x000fe40000010e2f */
[----:B------:R-:W-:Y:S02]  /*4d30*/  LOP3.LUT R12, R28, R27, R13, 0x96, !PT ;  /* 0x0000001b1c0c7212 */ /* 0x000fe400078e960d */
[--C-:B------:R-:W-:Y:S02]  /*4d40*/  LOP3.LUT R48, R47, R24, R26.reuse, 0xe8, !PT ;  /* 0x000000182f307212 */ /* 0x100fe400078ee81a */
[----:B------:R-:W-:Y:S02]  /*4d50*/  SHF.L.W.U32.HI R25, R25, 0x1, R25 ;  /* 0x0000000119197819 */ /* 0x000fe40000010e19 */
[----:B------:R-:W-:Y:S01]  /*4d60*/  LEA.HI R46, R26, R49, R26, 0x5 ;  /* 0x000000311a2e7211 */ /* 0x000fe200078f281a */
[----:B------:R-:W-:Y:S01]  /*4d70*/  IMAD.IADD R45, R45, 0x1, R48 ;  /* 0x000000012d2d7824 */ /* 0x000fe200078e0230 */
[----:B------:R-:W-:-:S02]  /*4d80*/  LOP3.LUT R35, R12, R41, RZ, 0x3c, !PT ;  /* 0x000000290c237212 */ /* 0x000fc400078e3cff */
[----:B------:R-:W-:Y:S02]  /*4d90*/  IADD3 R12, PT, PT, R25, R46, R39 ;  /* 0x0000002e190c7210 */ /* 0x000fe40007ffe027 */
[----:B------:R-:W-:Y:S02]  /*4da0*/  SHF.L.W.U32.HI R26, R26, 0x1e, R26 ;  /* 0x0000001e1a1a7819 */ /* 0x000fe40000010e1a */
[--C-:B------:R-:W-:Y:S02]  /*4db0*/  LEA.HI R48, R12, R45, R12.reuse, 0x5 ;  /* 0x0000002d0c307211 */ /* 0x100fe400078f280c */
[----:B------:R-:W-:Y:S02]  /*4dc0*/  LOP3.LUT R46, R34, R42, R7, 0x96, !PT ;  /* 0x0000002a222e7212 */ /* 0x000fe400078e9607 */
[----:B------:R-:W-:Y:S02]  /*4dd0*/  SHF.L.W.U32.HI R35, R35, 0x1, R35 ;  /* 0x0000000123237819 */ /* 0x000fe40000010e23 */
[----:B------:R-:W-:-:S02]  /*4de0*/  LOP3.LUT R45, R26, R47, R12, 0xe8, !PT ;  /* 0x0000002f1a2d7212 */ /* 0x000fc400078ee80c */
[----:B------:R-:W-:Y:S02]  /*4df0*/  LOP3.LUT R41, R46, R43, RZ, 0x3c, !PT ;  /* 0x0000002b2e297212 */ /* 0x000fe400078e3cff */
[----:B------:R-:W-:Y:S01]  /*4e00*/  IADD3 R46, PT, PT, R35, R48, R39 ;  /* 0x00000030232e7210 */ /* 0x000fe20007ffe027 */
[----:B------:R-:W-:Y:S01]  /*4e10*/  IMAD.IADD R45, R24, 0x1, R45 ;  /* 0x00000001182d7824 */ /* 0x000fe200078e022d */
[----:B------:R-:W-:Y:S02]  /*4e20*/  SHF.L.W.U32.HI R43, R12, 0x1e, R12 ;  /* 0x0000001e0c2b7819 */ /* 0x000fe40000010e0c */
        /* <DEDUP_REMOVED lines=8> */
[----:B------:R-:W-:Y:S02]  /*4eb0*/  SHF.L.W.U32.HI R24, R24, 0x1, R24 ;  /* 0x0000000118187819 */ /* 0x000fe40000010e18 */
[----:B------:R-:W-:-:S02]  /*4ec0*/  LEA.HI R28, R41, R48, R41, 0x5 ;  /* 0x00000030291c7211 */ /* 0x000fc400078f2829 */
[----:B------:R-:W-:Y:S02]  /*4ed0*/  LOP3.LUT R45, R38, R0, R35, 0x96, !PT ;  /* 0x00000000262d7212 */ /* 0x000fe400078e9623 */
[----:B------:R-:W-:Y:S02]  /*4ee0*/  LOP3.LUT R47, R46, R43, R41, 0xe8, !PT ;  /* 0x0000002b2e2f7212 */ /* 0x000fe400078ee829 */
[----:B------:R-:W-:Y:S02]  /*4ef0*/  LOP3.LUT R45, R45, R34, RZ, 0x3c, !PT ;  /* 0x000000222d2d7212 */ /* 0x000fe400078e3cff */
[----:B------:R-:W-:Y:S01]  /*4f00*/  IADD3 R28, PT, PT, R24, R28, R39 ;  /* 0x0000001c181c7210 */ /* 0x000fe20007ffe027 */
[----:B------:R-:W-:Y:S01]  /*4f10*/  IMAD.IADD R47, R26, 0x1, R47 ;  /* 0x000000011a2f7824 */ /* 0x000fe200078e022f */
[----:B------:R-:W-:Y:S02]  /*4f20*/  SHF.L.W.U32.HI R41, R41, 0x1e, R41 ;  /* 0x0000001e29297819 */ /* 0x000fe40000010e29 */
[----:B------:R-:W-:-:S02]  /*4f30*/  SHF.L.W.U32.HI R26, R45, 0x1, R45 ;  /* 0x000000012d1a7819 */ /* 0x000fc40000010e2d */
[----:B------:R-:W-:Y:S02]  /*4f40*/  LOP3.LUT R34, R41, R46, R28, 0xe8, !PT ;  /* 0x0000002e29227212 */ /* 0x000fe400078ee81c */
[----:B------:R-:W-:Y:S02]  /*4f50*/  LOP3.LUT R45, R29, R6, R12, 0x96, !PT ;  /* 0x000000061d2d7212 */ /* 0x000fe400078e960c */
[----:B------:R-:W-:Y:S01]  /*4f60*/  LEA.HI R47, R28, R47, R28, 0x5 ;  /* 0x0000002f1c2f7211 */ /* 0x000fe200078f281c */
[----:B------:R-:W-:Y:S01]  /*4f70*/  IMAD.IADD R34, R43, 0x1, R34 ;  /* 0x000000012b227824 */ /* 0x000fe200078e0222 */
[----:B------:R-:W-:Y:S02]  /*4f80*/  LOP3.LUT R45, R45, R36, RZ, 0x3c, !PT ;  /* 0x000000242d2d7212 */ /* 0x000fe400078e3cff */
[----:B------:R-:W-:Y:S02]  /*4f90*/  IADD3 R43, PT, PT, R26, R47, R39 ;  /* 0x0000002f1a2b7210 */ /* 0x000fe40007ffe027 */
[----:B------:R-:W-:-:S02]  /*4fa0*/  SHF.L.W.U32.HI R36, R28, 0x1e, R28 ;  /* 0x0000001e1c247819 */ /* 0x000fc40000010e1c */
[----:B------:R-:W-:Y:S02]  /*4fb0*/  SHF.L.W.U32.HI R28, R45, 0x1, R45 ;  /* 0x000000012d1c7819 */ /* 0x000fe40000010e2d */
[--C-:B------:R-:W-:Y:S02]  /*4fc0*/  LOP3.LUT R47, R36, R41, R43.reuse, 0xe8, !PT ;  /* 0x00000029242f7212 */ /* 0x100fe400078ee82b */
[----:B------:R-:W-:Y:S02]  /*4fd0*/  LOP3.LUT R45, R40, R13, R24, 0x96, !PT ;  /* 0x0000000d282d7212 */ /* 0x000fe400078e9618 */
[----:B------:R-:W-:Y:S01]  /*4fe0*/  LEA.HI R34, R43, R34, R43, 0x5 ;  /* 0x000000222b227211 */ /* 0x000fe200078f282b */
[----:B------:R-:W-:Y:S01]  /*4ff0*/  IMAD.IADD R47, R46, 0x1, R47 ;  /* 0x000000012e2f7824 */ /* 0x000fe200078e022f */
[----:B------:R-:W-:Y:S02]  /*5000*/  LOP3.LUT R45, R45, R38, RZ, 0x3c, !PT ;  /* 0x000000262d2d7212 */ /* 0x000fe400078e3cff */
[----:B------:R-:W-:-:S02]  /*5010*/  LOP3.LUT R46, R27, R7, R26, 0x96, !PT ;  /* 0x000000071b2e7212 */ /* 0x000fc400078e961a */
[----:B------:R-:W-:Y:S02]  /*5020*/  IADD3 R38, PT, PT, R28, R34, R39 ;  /* 0x000000221c267210 */ /* 0x000fe40007ffe027 */
[----:B------:R-:W-:Y:S02]  /*5030*/  SHF.L.W.U32.HI R43, R43, 0x1e, R43 ;  /* 0x0000001e2b2b7819 */ /* 0x000fe40000010e2b */
[----:B------:R-:W-:Y:S02]  /*5040*/  LOP3.LUT R29, R46, R29, RZ, 0x3c, !PT ;  /* 0x0000001d2e1d7212 */ /* 0x000fe400078e3cff */
[----:B------:R-:W-:Y:S02]  /*5050*/  SHF.L.W.U32.HI R34, R45, 0x1, R45 ;  /* 0x000000012d227819 */ /* 0x000fe40000010e2d */
[C---:B------:R-:W-:Y:S02]  /*5060*/  LEA.HI R47, R38.reuse, R47, R38, 0x5 ;  /* 0x0000002f262f7211 */ /* 0x040fe400078f2826 */
[----:B------:R-:W-:-:S02]  /*5070*/  LOP3.LUT R46, R38, R43, R36, 0x96, !PT ;  /* 0x0000002b262e7212 */ /* 0x000fc400078e9624 */
[----:B------:R-:W-:Y:S02]  /*5080*/  IADD3 R39, PT, PT, R34, R47, R39 ;  /* 0x0000002f22277210 */ /* 0x000fe40007ffe027 */
[----:B------:R-:W-:Y:S01]  /*5090*/  SHF.L.W.U32.HI R38, R38, 0x1e, R38 ;  /* 0x0000001e26267819 */ /* 0x000fe20000010e26 */
[----:B------:R-:W-:Y:S01]  /*50a0*/  IMAD.IADD R46, R41, 0x1, R46 ;  /* 0x00000001292e7824 */ /* 0x000fe200078e022e */
[----:B------:R-:W-:Y:S02]  /*50b0*/  LOP3.LUT R41, R42, R25, R28, 0x96, !PT ;  /* 0x000000192a297212 */ /* 0x000fe400078e961c */
[----:B------:R-:W-:Y:S02]  /*50c0*/  LOP3.LUT R45, R39, R38, R43, 0x96, !PT ;  /* 0x00000026272d7212 */ /* 0x000fe400078e962b */
[----:B------:R-:W-:Y:S02]  /*50d0*/  SHF.L.W.U32.HI R29, R29, 0x1, R29 ;  /* 0x000000011d1d7819 */ /* 0x000fe40000010e1d */
[----:B------:R-:W-:Y:S01]  /*50e0*/  LEA.HI R46, R39, R46, R39, 0x5 ;  /* 0x0000002e272e7211 */ /* 0x000fe200078f2827 */
[----:B------:R-:W-:Y:S01]  /*50f0*/  IMAD.IADD R45, R36, 0x1, R45 ;  /* 0x00000001242d7824 */ /* 0x000fe200078e022d */
[----:B------:R-:W-:-:S02]  /*5100*/  LOP3.LUT R40, R41, R40, RZ, 0x3c, !PT ;  /* 0x0000002829287212 */ /* 0x000fc400078e3cff */
[----:B--2---:R-:W-:Y:S02]  /*5110*/  IADD3 R46, PT, PT, R29, R46, R21 ;  /* 0x0000002e1d2e7210 */ /* 0x004fe40007ffe015 */
        /* <DEDUP_REMOVED lines=9> */
[----:B------:R-:W-:Y:S02]  /*51b0*/  LOP3.LUT R43, R0, R12, R29, 0x96, !PT ;  /* 0x0000000c002b7212 */ /* 0x000fe400078e961d */
[----:B------:R-:W-:Y:S02]  /*51c0*/  LOP3.LUT R47, R36, R40, R41, 0x96, !PT ;  /* 0x00000028242f7212 */ /* 0x000fe400078e9629 */
[----:B------:R-:W-:-:S02]  /*51d0*/  SHF.L.W.U32.HI R27, R27, 0x1, R27 ;  /* 0x000000011b1b7819 */ /* 0x000fc40000010e1b */
[--C-:B------:R-:W-:Y:S01]  /*51e0*/  LEA.HI R46, R36, R45, R36.reuse, 0x5 ;  /* 0x0000002d242e7211 */ /* 0x100fe200078f2824 */
        /* <DEDUP_REMOVED lines=9> */
[----:B------:R-:W-:Y:S01]  /*5280*/  IADD3 R44, PT, PT, R36, R47, R21 ;  /* 0x0000002f242c7210 */ /* 0x000fe20007ffe015 */
[----:B------:R-:W-:Y:S01]  /*5290*/  IMAD.IADD R47, R41, 0x1, R38 ;  /* 0x00000001292f7824 */ /* 0x000fe200078e0226 */
[----:B------:R-:W-:Y:S02]  /*52a0*/  SHF.L.W.U32.HI R42, R46, 0x1e, R46 ;  /* 0x0000001e2e2a7819 */ /* 0x000fe40000010e2e */
[----:B------:R-:W-:-:S02]  /*52b0*/  SHF.L.W.U32.HI R38, R45, 0x1, R45 ;  /* 0x000000012d267819 */ /* 0x000fc40000010e2d */
[----:B------:R-:W-:Y:S02]  /*52c0*/  LOP3.LUT R41, R13, R26, R27, 0x96, !PT ;  /* 0x0000001a0d297212 */ /* 0x000fe400078e961b */
[C---:B------:R-:W-:Y:S02]  /*52d0*/  LOP3.LUT R45, R44.reuse, R42, R43, 0x96, !PT ;  /* 0x0000002a2c2d7212 */ /* 0x040fe400078e962b */
[--C-:B------:R-:W-:Y:S02]  /*52e0*/  LEA.HI R47, R44, R47, R44.reuse, 0x5 ;  /* 0x0000002f2c2f7211 */ /* 0x100fe400078f282c */
[----:B------:R-:W-:Y:S01]  /*52f0*/  LOP3.LUT R0, R41, R0, RZ, 0x3c, !PT ;  /* 0x0000000029007212 */ /* 0x000fe200078e3cff */
[----:B------:R-:W-:Y:S01]  /*5300*/  IMAD.IADD R40, R40, 0x1, R45 ;  /* 0x0000000128287824 */ /* 0x000fe200078e022d */
[----:B------:R-:W-:Y:S02]  /*5310*/  IADD3 R47, PT, PT, R38, R47, R21 ;  /* 0x0000002f262f7210 */ /* 0x000fe40007ffe015 */
[----:B------:R-:W-:-:S02]  /*5320*/  SHF.L.W.U32.HI R41, R44, 0x1e, R44 ;  /* 0x0000001e2c297819 */ /* 0x000fc40000010e2c */
[----:B------:R-:W-:Y:S02]  /*5330*/  SHF.L.W.U32.HI R0, R0, 0x1, R0 ;  /* 0x0000000100007819 */ /* 0x000fe40000010e00 */
[C---:B------:R-:W-:Y:S02]  /*5340*/  LOP3.LUT R46, R47.reuse, R41, R42, 0x96, !PT ;  /* 0x000000292f2e7212 */ /* 0x040fe400078e962a */
[--C-:B------:R-:W-:Y:S02]  /*5350*/  LEA.HI R40, R47, R40, R47.reuse, 0x5 ;  /* 0x000000282f287211 */ /* 0x100fe400078f282f */
[----:B------:R-:W-:Y:S01]  /*5360*/  LOP3.LUT R45, R7, R28, R36, 0x96, !PT ;  /* 0x0000001c072d7212 */ /* 0x000fe200078e9624 */
[----:B------:R-:W-:Y:S01]  /*5370*/  IMAD.IADD R43, R43, 0x1, R46 ;  /* 0x000000012b2b7824 */ /* 0x000fe200078e022e */
[----:B------:R-:W-:Y:S02]  /*5380*/  SHF.L.W.U32.HI R44, R47, 0x1e, R47 ;  /* 0x0000001e2f2c7819 */ /* 0x000fe40000010e2f */
        /* <DEDUP_REMOVED lines=15> */
[----:B------:R-:W-:Y:S02]  /*5480*/  SHF.L.W.U32.HI R42, R13, 0x1e, R13 ;  /* 0x0000001e0d2a7819 */ /* 0x000fe40000010e0d */
[----:B------:R-:W-:Y:S01]  /*5490*/  IADD3 R13, PT, PT, R40, R48, R21 ;  /* 0x00000030280d7210 */ /* 0x000fe20007ffe015 */
[----:B------:R-:W-:Y:S01]  /*54a0*/  IMAD.IADD R48, R41, 0x1, R46 ;  /* 0x0000000129307824 */ /* 0x000fe200078e022e */
[----:B------:R-:W-:Y:S02]  /*54b0*/  LOP3.LUT R46, R12, R39, R6, 0x96, !PT ;  /* 0x000000270c2e7212 */ /* 0x000fe400078e9606 */
[----:B------:R-:W-:Y:S02]  /*54c0*/  LOP3.LUT R41, R13, R42, R43, 0x96, !PT ;  /* 0x0000002a0d297212 */ /* 0x000fe400078e962b */
[----:B------:R-:W-:-:S02]  /*54d0*/  SHF.L.W.U32.HI R7, R7, 0x1, R7 ;  /* 0x0000000107077819 */ /* 0x000fc40000010e07 */
[----:B------:R-:W-:Y:S02]  /*54e0*/  LEA.HI R48, R13, R48, R13, 0x5 ;  /* 0x000000300d307211 */ /* 0x000fe400078f280d */
[----:B------:R-:W-:Y:S01]  /*54f0*/  LOP3.LUT R46, R46, R25, RZ, 0x3c, !PT ;  /* 0x000000192e2e7212 */ /* 0x000fe200078e3cff */
[----:B------:R-:W-:Y:S01]  /*5500*/  IMAD.IADD R25, R44, 0x1, R41 ;  /* 0x000000012c197824 */ /* 0x000fe200078e0229 */
        /* <DEDUP_REMOVED lines=11> */
[----:B------:R-:W-:Y:S02]  /*55c0*/  LOP3.LUT R45, R35, R44, R41, 0x96, !PT ;  /* 0x0000002c232d7212 */ /* 0x000fe400078e9629 */
        /* <DEDUP_REMOVED lines=47> */
[C---:B------:R-:W-:Y:S02]  /*58c0*/  LOP3.LUT R29, R45.reuse, R26, R43, 0x96, !PT ;  /* 0x0000001a2d1d7212 */ /* 0x040fe400078e962b */
[----:B------:R-:W-:-:S03]  /*58d0*/  LEA.HI R34, R45, R34, R45, 0x5 ;  /* 0x000000222d227211 */ /* 0x000fc600078f282d */
[----:B------:R-:W-:Y:S01]  /*58e0*/  IMAD.IADD R29, R6, 0x1, R29 ;  /* 0x00000001061d7824 */ /* 0x000fe200078e021d */
[----:B------:R-:W-:Y:S02]  /*58f0*/  IADD3 R34, PT, PT, R7, R34, R21 ;  /* 0x0000002207227210 */ /* 0x000fe40007ffe015 */
[----:B------:R-:W-:Y:S02]  /*5900*/  LOP3.LUT R28, R36, R13, R28, 0x96, !PT ;  /* 0x0000000d241c7212 */ /* 0x000fe400078e961c */
[----:B------:R-:W-:Y:S02]  /*5910*/  SHF.L.W.U32.HI R13, R45, 0x1e, R45 ;  /* 0x0000001e2d0d7819 */ /* 0x000fe40000010e2d */
[C---:B------:R-:W-:Y:S02]  /*5920*/  LEA.HI R6, R34.reuse, R29, R34, 0x5 ;  /* 0x0000001d22067211 */ /* 0x040fe400078f2822 */
[----:B------:R-:W-:Y:S02]  /*5930*/  LOP3.LUT R40, R34, R13, R26, 0x96, !PT ;  /* 0x0000000d22287212 */ /* 0x000fe400078e961a */
[----:B------:R-:W-:Y:S01]  /*5940*/  LOP3.LUT R28, R28, R39, RZ, 0x3c, !PT ;  /* 0x000000271c1c7212 */ /* 0x000fe200078e3cff */
[----:B------:R-:W-:-:S02]  /*5950*/  IMAD.IADD R29, R21, 0x1, R6 ;  /* 0x00000001151d7824 */ /* 0x000fc400078e0206 */
[----:B------:R-:W-:-:S03]  /*5960*/  IMAD.IADD R43, R43, 0x1, R40 ;  /* 0x000000012b2b7824 */ /* 0x000fc600078e0228 */
[----:B------:R-:W-:Y:S02]  /*5970*/  LEA.HI R28, R28, R29, R28, 0x1 ;  /* 0x0000001d1c1c7211 */ /* 0x000fe400078f081c */
[----:B------:R-:W-:Y:S02]  /*5980*/  LOP3.LUT R24, R38, R25, R24, 0x96, !PT ;  /* 0x0000001926187212 */ /* 0x000fe400078e9618 */
[----:B------:R-:W-:Y:S02]  /*5990*/  SHF.L.W.U32.HI R34, R34, 0x1e, R34 ;  /* 0x0000001e22227819 */ /* 0x000fe40000010e22 */
[----:B------:R-:W-:Y:S02]  /*59a0*/  LEA.HI R6, R28, R43, R28, 0x5 ;  /* 0x0000002b1c067211 */ /* 0x000fe400078f281c */
[----:B------:R-:W-:Y:S02]  /*59b0*/  LOP3.LUT R24, R24, R27, RZ, 0x3c, !PT ;  /* 0x0000001b18187212 */ /* 0x000fe400078e3cff */
[----:B------:R-:W-:Y:S01]  /*59c0*/  LOP3.LUT R27, R28, R34, R13, 0x96, !PT ;  /* 0x000000221c1b7212 */ /* 0x000fe200078e960d */
[----:B------:R-:W-:-:S04]  /*59d0*/  IMAD.IADD R25, R21, 0x1, R6 ;  /* 0x0000000115197824 */ /* 0x000fc800078e0206 */
[----:B------:R-:W-:Y:S01]  /*59e0*/  IMAD.IADD R27, R26, 0x1, R27 ;  /* 0x000000011a1b7824 */ /* 0x000fe200078e021b */
[----:B------:R-:W-:Y:S02]  /*59f0*/  LEA.HI R24, R24, R25, R24, 0x1 ;  /* 0x0000001918187211 */ /* 0x000fe400078f0818 */
[----:B------:R-:W-:Y:S02]  /*5a00*/  LOP3.LUT R7, R0, R12, R7, 0x96, !PT ;  /* 0x0000000c00077212 */ /* 0x000fe400078e9607 */
[----:B------:R-:W-:Y:S02]  /*5a10*/  LEA.HI R0, R24, R27, R24, 0x5 ;  /* 0x0000001b18007211 */ /* 0x000fe400078f2818 */
[----:B------:R-:W-:-:S03]  /*5a20*/  LOP3.LUT R7, R7, R36, RZ, 0x3c, !PT ;  /* 0x0000002407077212 */ /* 0x000fc600078e3cff */
[----:B------:R-:W-:Y:S01]  /*5a30*/  IMAD.IADD R0, R21, 0x1, R0 ;  /* 0x0000000115007824 */ /* 0x000fe200078e0200 */
[----:B---3--:R-:W-:-:S04]  /*5a40*/  IADD3 R6, P1, PT, R14, 0x200, RZ ;  /* 0x000002000e067810 */ /* 0x008fc80007f3e0ff */
[----:B------:R-:W-:Y:S01]  /*5a50*/  LEA.HI R7, R7, R0, R7, 0x1 ;  /* 0x0000000007077211 */ /* 0x000fe200078f0807 */
[----:B------:R-:W-:Y:S01]  /*5a60*/  IMAD.IADD R20, R20, 0x1, R13 ;  /* 0x0000000114147824 */ /* 0x000fe200078e020d */
[----:B------:R-:W-:Y:S01]  /*5a70*/  LEA.HI R10, R28, R10, R28, 0x1e ;  /* 0x0000000a1c0a7211 */ /* 0x000fe200078ff01c */
[----:B------:R-:W-:Y:S02]  /*5a80*/  IMAD.IADD R11, R11, 0x1, R34 ;  /* 0x000000010b0b7824 */ /* 0x000fe400078e0222 */
[----:B------:R-:W-:Y:S02]  /*5a90*/  IMAD.IADD R8, R8, 0x1, R7 ;  /* 0x0000000108087824 */ /* 0x000fe400078e0207 */
[----:B------:R-:W-:Y:S02]  /*5aa0*/  IMAD.IADD R9, R9, 0x1, R24 ;  /* 0x0000000109097824 */ /* 0x000fe400078e0218 */
[----:B------:R-:W-:Y:S01]  /*5ab0*/  IMAD.X R7, RZ, RZ, R15, P1 ;  /* 0x000000ffff077224 */ /* 0x000fe200008e060f */
[----:B------:R1:W-:Y:S04]  /*5ac0*/  STL [R1+0x60], R20 ;  /* 0x0000601401007387 */ /* 0x0003e80000100800 */
[----:B------:R1:W-:Y:S04]  /*5ad0*/  STL.64 [R1+0x58], R10 ;  /* 0x0000580a01007387 */ /* 0x0003e80000100a00 */
[----:B------:R1:W-:Y:S04]  /*5ae0*/  STL.64 [R1+0x50], R8 ;  /* 0x0000500801007387 */ /* 0x0003e80000100a00 */
[----:B------:R1:W-:Y:S04]  /*5af0*/  STL.64 [R1+0x48], R6 ;  /* 0x0000480601007387 */ /* 0x0003e80000100a00 */
[----:B------:R1:W-:Y:S01]  /*5b00*/  STL [R1+0x40], RZ ;  /* 0x000040ff01007387 */ /* 0x0003e20000100800 */
[----:B------:R-:W-:-:S07]  /*5b10*/  IMAD.MOV.U32 R0, RZ, RZ, RZ ;  /* 0x000000ffff007224 */ /* 0x000fce00078e00ff */
.L_x_22:
[----:B------:R-:W-:Y:S05]  /*5b20*/  BSYNC.RECONVERGENT B1 ;  /* 0x0000000000017941 */ /* 0x000fea0003800200 */
.L_x_21:
[----:B------:R-:W-:Y:S05]  /*5b30*/  @P0 BRA `(.L_x_23) ;  /* 0xffffffcc00d40947 */ /* 0x000fea000383ffff */
[----:B------:R-:W-:Y:S05]  /*5b40*/  BSYNC.RECONVERGENT B0 ;  /* 0x0000000000007941 */ /* 0x000fea0003800200 */
.L_x_20:
[----:B------:R-:W-:Y:S01]  /*5b50*/  ISETP.GT.U32.AND P0, PT, R0, 0x37, PT ;  /* 0x000000370000780c */ /* 0x000fe20003f04070 */
[----:B------:R-:W-:-:S12]  /*5b60*/  BSSY.RECONVERGENT B0, `(.L_x_24) ;  /* 0x00003ae000007945 */ /* 0x000fd80003800200 */
[----:B------:R-:W-:Y:S05]  /*5b70*/  @P0 BRA `(.L_x_25) ;  /* 0x0000000400200947 */ /* 0x000fea0003800000 */
[----:B-1----:R-:W-:Y:S01]  /*5b80*/  IMAD.MOV.U32 R6, RZ, RZ, 0x80 ;  /* 0x00000080ff067424 */ /* 0x002fe200078e00ff */
[----:B------:R-:W-:Y:S01]  /*5b90*/  ISETP.NE.AND P0, PT, R0, 0x37, PT ;  /* 0x000000370000780c */ /* 0x000fe20003f05270 */
[----:B------:R-:W-:-:S05]  /*5ba0*/  IMAD.IADD R3, R1, 0x1, R0 ;  /* 0x0000000101037824 */ /* 0x000fca00078e0200 */
[----:B------:R1:W-:Y:S07]  /*5bb0*/  STL.U8 [R3], R6 ;  /* 0x0000000603007387 */ /* 0x0003ee0000100000 */
[----:B------:R-:W-:Y:S05]  /*5bc0*/  @!P0 BRA `(.L_x_26) ;  /* 0x00000038009c8947 */ /* 0x000fea0003800000 */
[C---:B------:R-:W-:Y:S01]  /*5bd0*/  ISETP.GT.U32.AND P0, PT, R0.reuse, 0x27, PT ;  /* 0x000000270000780c */ /* 0x040fe20003f04070 */
[----:B------:R-:W-:Y:S01]  /*5be0*/  BSSY.RECONVERGENT B1, `(.L_x_27) ;  /* 0x000001c000017945 */ /* 0x000fe20003800200 */
[----:B-1----:R-:W-:-:S04]  /*5bf0*/  IADD3 R6, PT, PT, -R0, 0x37, RZ ;  /* 0x0000003700067810 */ /* 0x002fc80007ffe1ff */
[----:B------:R-:W-:-:S04]  /*5c00*/  LOP3.LUT R9, R6, 0xf, RZ, 0xc0, !PT ;  /* 0x0000000f06097812 */ /* 0x000fc800078ec0ff */
[----:B------:R-:W-:-:S03]  /*5c10*/  ISETP.NE.AND P1, PT, R9, RZ, PT ;  /* 0x000000ff0900720c */ /* 0x000fc60003f25270 */
[----:B------:R-:W-:Y:S10]  /*5c20*/  @P0 BRA `(.L_x_28) ;  /* 0x00000000005c0947 */ /* 0x000ff40003800000 */
[----:B------:R-:W-:Y:S01]  /*5c30*/  LOP3.LUT R8, R6, 0x30, RZ, 0xc0, !PT ;  /* 0x0000003006087812 */ /* 0x000fe200078ec0ff */
[----:B------:R-:W-:-:S07]  /*5c40*/  IMAD.MOV.U32 R3, RZ, RZ, RZ ;  /* 0x000000ffff037224 */ /* 0x000fce00078e00ff */
.L_x_29:
[----:B-1----:R-:W-:Y:S02]  /*5c50*/  IMAD.IADD R7, R1, 0x1, R0 ;  /* 0x0000000101077824 */ /* 0x002fe400078e0200 */
[----:B------:R-:W-:Y:S02]  /*5c60*/  VIADD R3, R3, 0x10 ;  /* 0x0000001003037836 */ /* 0x000fe40000000000 */
[----:B------:R-:W-:Y:S01]  /*5c70*/  VIADD R0, R0, 0x10 ;  /* 0x0000001000007836 */ /* 0x000fe20000000000 */
[----:B------:R1:W-:Y:S02]  /*5c80*/  STL.U8 [R7+0x1], RZ ;  /* 0x000001ff07007387 */ /* 0x0003e40000100000 */
[----:B------:R-:W-:Y:S02]  /*5c90*/  ISETP.NE.AND P0, PT, R3, R8, PT ;  /* 0x000000080300720c */ /* 0x000fe40003f05270 */
[----:B------:R1:W-:Y:S04]  /*5ca0*/  STL.U8 [R7+0x2], RZ ;  /* 0x000002ff07007387 */ /* 0x0003e80000100000 */
        /* <DEDUP_REMOVED lines=13> */
[----:B------:R1:W-:Y:S01]  /*5d80*/  STL.U8 [R7+0x10], RZ ;  /* 0x000010ff07007387 */ /* 0x0003e20000100000 */
[----:B------:R-:W-:Y:S05]  /*5d90*/  @P0 BRA `(.L_x_29) ;  /* 0xfffffffc00ac0947 */ /* 0x000fea000383ffff */
.L_x_28:
[----:B------:R-:W-:Y:S05]  /*5da0*/  BSYNC.RECONVERGENT B1 ;  /* 0x0000000000017941 */ /* 0x000fea0003800200 */
.L_x_27:
[----:B------:R-:W-:Y:S05]  /*5db0*/  @!P1 BRA `(.L_x_26) ;  /* 0x0000003800209947 */ /* 0x000fea0003800000 */
[----:B------:R-:W-:Y:S01]  /*5dc0*/  ISETP.GE.U32.AND P0, PT, R9, 0x8, PT ;  /* 0x000000080900780c */ /* 0x000fe20003f06070 */
[----:B------:R-:W-:Y:S01]  /*5dd0*/  BSSY.RECONVERGENT B1, `(.L_x_30) ;  /* 0x000000e000017945 */ /* 0x000fe20003800200 */
[----:B-1----:R-:W-:-:S04]  /*5de0*/  LOP3.LUT R7, R6, 0x7, RZ, 0xc0, !PT ;  /* 0x0000000706077812 */ /* 0x002fc800078ec0ff */
[----:B------:R-:W-:-:S07]  /*5df0*/  ISETP.NE.AND P1, PT, R7, RZ, PT ;  /* 0x000000ff0700720c */ /* 0x000fce0003f25270 */
[----:B------:R-:W-:Y:S06]  /*5e00*/  @!P0 BRA `(.L_x_31) ;  /* 0x0000000000288947 */ /* 0x000fec0003800000 */
[----:B------:R-:W-:Y:S02]  /*5e10*/  IMAD.IADD R3, R1, 0x1, R0 ;  /* 0x0000000101037824 */ /* 0x000fe400078e0200 */
[----:B------:R-:W-:-:S03]  /*5e20*/  VIADD R0, R0, 0x8 ;  /* 0x0000000800007836 */ /* 0x000fc60000000000 */
[----:B------:R1:W-:Y:S04]  /*5e30*/  STL.U8 [R3+0x1], RZ ;  /* 0x000001ff03007387 */ /* 0x0003e80000100000 */
[----:B------:R1:W-:Y:S04]  /*5e40*/  STL.U8 [R3+0x2], RZ ;  /* 0x000002ff03007387 */ /* 0x0003e80000100000 */
[----:B------:R1:W-:Y:S04]  /*5e50*/  STL.U8 [R3+0x3], RZ ;  /* 0x000003ff03007387 */ /* 0x0003e80000100000 */
[----:B------:R1:W-:Y:S04]  /*5e60*/  STL.U8 [R3+0x4], RZ ;  /* 0x000004ff03007387 */ /* 0x0003e80000100000 */
[----:B------:R1:W-:Y:S04]  /*5e70*/  STL.U8 [R3+0x5], RZ ;  /* 0x000005ff03007387 */ /* 0x0003e80000100000 */
[----:B------:R1:W-:Y:S04]  /*5e80*/  STL.U8 [R3+0x6], RZ ;  /* 0x000006ff03007387 */ /* 0x0003e80000100000 */
[----:B------:R1:W-:Y:S04]  /*5e90*/  STL.U8 [R3+0x7], RZ ;  /* 0x000007ff03007387 */ /* 0x0003e80000100000 */
[----:B------:R1:W-:Y:S02]  /*5ea0*/  STL.U8 [R3+0x8], RZ ;  /* 0x000008ff03007387 */ /* 0x0003e40000100000 */
.L_x_31:
[----:B------:R-:W-:Y:S05]  /*5eb0*/  BSYNC.RECONVERGENT B1 ;  /* 0x0000000000017941 */ /* 0x000fea0003800200 */
.L_x_30:
[----:B------:R-:W-:Y:S05]  /*5ec0*/  @!P1 BRA `(.L_x_26) ;  /* 0x0000003400dc9947 */ /* 0x000fea0003800000 */
[----:B------:R-:W-:Y:S02]  /*5ed0*/  ISETP.GE.U32.AND P0, PT, R7, 0x4, PT ;  /* 0x000000040700780c */ /* 0x000fe40003f06070 */
[----:B------:R-:W-:-:S04]  /*5ee0*/  LOP3.LUT R6, R6, 0x3, RZ, 0xc0, !PT ;  /* 0x0000000306067812 */ /* 0x000fc800078ec0ff */
[----:B------:R-:W-:-:S07]  /*5ef0*/  ISETP.NE.AND P1, PT, R6, RZ, PT ;  /* 0x000000ff0600720c */ /* 0x000fce0003f25270 */
[----:B-1----:R-:W-:Y:S02]  /*5f00*/  @P0 IMAD.IADD R3, R1, 0x1, R0 ;  /* 0x0000000101030824 */ /* 0x002fe400078e0200 */
[----:B------:R-:W-:-:S03]  /*5f10*/  @P0 VIADD R0, R0, 0x4 ;  /* 0x0000000400000836 */ /* 0x000fc60000000000 */
[----:B------:R2:W-:Y:S04]  /*5f20*/  @P0 STL.U8 [R3+0x1], RZ ;  /* 0x000001ff03000387 */ /* 0x0005e80000100000 */
[----:B------:R2:W-:Y:S04]  /*5f30*/  @P0 STL.U8 [R3+0x2], RZ ;  /* 0x000002ff03000387 */ /* 0x0005e80000100000 */
[----:B------:R2:W-:Y:S04]  /*5f40*/  @P0 STL.U8 [R3+0x3], RZ ;  /* 0x000003ff03000387 */ /* 0x0005e80000100000 */
[----:B------:R2:W-:Y:S01]  /*5f50*/  @P0 STL.U8 [R3+0x4], RZ ;  /* 0x000004ff03000387 */ /* 0x0005e20000100000 */
[----:B------:R-:W-:Y:S05]  /*5f60*/  @!P1 BRA `(.L_x_26) ;  /* 0x0000003400b49947 */ /* 0x000fea0003800000 */
[----:B------:R-:W-:Y:S01]  /*5f70*/  IMAD.IADD R0, R1, 0x1, R0 ;  /* 0x0000000101007824 */ /* 0x000fe200078e0200 */
[----:B------:R-:W-:-:S04]  /*5f80*/  ISETP.NE.AND P0, PT, R6, 0x1, PT ;  /* 0x000000010600780c */ /* 0x000fc80003f05270 */
[----:B------:R3:W-:Y:S09]  /*5f90*/  STL.U8 [R0+0x1], RZ ;  /* 0x000001ff00007387 */ /* 0x0007f20000100000 */
[----:B---3--:R-:W-:Y:S05]  /*5fa0*/  @!P0 BRA `(.L_x_26) ;  /* 0x0000003400a48947 */ /* 0x008fea0003800000 */
[----:B------:R3:W-:Y:S01]  /*5fb0*/  STL.U8 [R0+0x2], RZ ;  /* 0x000002ff00007387 */ /* 0x0007e20000100000 */
[----:B------:R-:W-:-:S13]  /*5fc0*/  ISETP.NE.AND P0, PT, R6, 0x2, PT ;  /* 0x000000020600780c */ /* 0x000fda0003f05270 */
[----:B---3--:R-:W-:Y:S05]  /*5fd0*/  @!P0 BRA `(.L_x_26) ;  /* 0x0000003400988947 */ /* 0x008fea0003800000 */
[----:B------:R3:W-:Y:S01]  /*5fe0*/  STL.U8 [R0+0x3], RZ ;  /* 0x000003ff00007387 */ /* 0x0007e20000100000 */
[----:B------:R-:W-:Y:S05]  /*5ff0*/  BRA `(.L_x_26) ;  /* 0x0000003400907947 */ /* 0x000fea0003800000 */
.L_x_25:
[----:B-1----:R-:W-:Y:S01]  /*6000*/  IMAD.MOV.U32 R7, RZ, RZ, 0x80 ;  /* 0x00000080ff077424 */ /* 0x002fe200078e00ff */
[----:B------:R-:W-:Y:S01]  /*6010*/  BSSY.RECONVERGENT B1, `(.L_x_32) ;  /* 0x0000067000017945 */ /* 0x000fe20003800200 */
[----:B------:R-:W-:Y:S02]  /*6020*/  IMAD.IADD R6, R1, 0x1, R0 ;  /* 0x0000000101067824 */ /* 0x000fe400078e0200 */
[----:B------:R-:W-:-:S03]  /*6030*/  VIADD R3, R0, 0x1 ;  /* 0x0000000100037836 */ /* 0x000fc60000000000 */
[----:B------:R1:W-:Y:S02]  /*6040*/  STL.U8 [R6], R7 ;  /* 0x0000000706007387 */ /* 0x0003e40000100000 */
[----:B------:R-:W-:-:S13]  /*6050*/  ISETP.GT.U32.AND P0, PT, R3, 0x3f, PT ;  /* 0x0000003f0300780c */ /* 0x000fda0003f04070 */
[----:B-1----:R-:W-:Y:S05]  /*6060*/  @P0 BRA `(.L_x_33) ;  /* 0x0000000400840947 */ /* 0x002fea0003800000 */
[C---:B------:R-:W-:Y:S01]  /*6070*/  IADD3 R15, PT, PT, -R0.reuse, 0x3f, RZ ;  /* 0x0000003f000f7810 */ /* 0x040fe20007ffe1ff */
[----:B------:R-:W-:Y:S01]  /*6080*/  VIADD R0, R0, 0xffffffd0 ;  /* 0xffffffd000007836 */ /* 0x000fe20000000000 */
[----:B------:R-:W-:Y:S02]  /*6090*/  BSSY.RECONVERGENT B2, `(.L_x_34) ;  /* 0x000002c000027945 */ /* 0x000fe40003800200 */
[----:B0-----:R-:W-:Y:S02]  /*60a0*/  LOP3.LUT R21, R15, 0xf, RZ, 0xc0, !PT ;  /* 0x0000000f0f157812 */ /* 0x001fe400078ec0ff */
[----:B------:R-:W-:Y:S01]  /*60b0*/  ISETP.GE.U32.AND P0, PT, R0, 0xf, PT ;  /* 0x0000000f0000780c */ /* 0x000fe20003f06070 */
[----:B------:R-:W-:Y:S01]  /*60c0*/  IMAD.MOV.U32 R0, RZ, RZ, R3 ;  /* 0x000000ffff007224 */ /* 0x000fe200078e0003 */
[----:B------:R-:W-:-:S11]  /*60d0*/  ISETP.NE.AND P1, PT, R21, RZ, PT ;  /* 0x000000ff1500720c */ /* 0x000fd60003f25270 */
[----:B------:R-:W-:Y:S05]  /*60e0*/  @!P0 BRA `(.L_x_35) ;  /* 0x0000000000988947 */ /* 0x000fea0003800000 */
[----:B------:R-:W-:Y:S01]  /*60f0*/  LOP3.LUT R20, R15, 0xfffffff0, RZ, 0xc0, !PT ;  /* 0xfffffff00f147812 */ /* 0x000fe200078ec0ff */
[----:B------:R-:W-:-:S07]  /*6100*/  IMAD.MOV.U32 R3, RZ, RZ, RZ ;  /* 0x000000ffff037224 */ /* 0x000fce00078e00ff */
.L_x_36:
[C-C-:B-1----:R-:W-:Y:S01]  /*6110*/  IMAD.IADD R12, R1.reuse, 0x1, R0.reuse ;  /* 0x00000001010c7824 */ /* 0x142fe200078e0200 */
[--C-:B------:R-:W-:Y:S01]  /*6120*/  IADD3 R11, PT, PT, R1, 0x1, R0.reuse ;  /* 0x00000001010b7810 */ /* 0x100fe20007ffe000 */
[----:B------:R-:W-:Y:S01]  /*6130*/  VIADD R3, R3, 0x10 ;  /* 0x0000001003037836 */ /* 0x000fe20000000000 */
[C-C-:B------:R-:W-:Y:S02]  /*6140*/  IADD3 R10, PT, PT, R1.reuse, 0x2, R0.reuse ;  /* 0x00000002010a7810 */ /* 0x140fe40007ffe000 */
[C-C-:B------:R-:W-:Y:S01]  /*6150*/  IADD3 R9, PT, PT, R1.reuse, 0x3, R0.reuse ;  /* 0x0000000301097810 */ /* 0x140fe20007ffe000 */
[----:B------:R0:W-:Y:S01]  /*6160*/  STL.U8 [R12], RZ ;  /* 0x000000ff0c007387 */ /* 0x0001e20000100000 */
[C-C-:B------:R-:W-:Y:S02]  /*6170*/  IADD3 R8, PT, PT, R1.reuse, 0x4, R0.reuse ;  /* 0x0000000401087810 */ /* 0x140fe40007ffe000 */
[C-C-:B------:R-:W-:Y:S01]  /*6180*/  IADD3 R7, PT, PT, R1.reuse, 0x5, R0.reuse ;  /* 0x0000000501077810 */ /* 0x140fe20007ffe000 */
[----:B------:R1:W-:Y:S01]  /*6190*/  STL.U8 [R11], RZ ;  /* 0x000000ff0b007387 */ /* 0x0003e20000100000 */
[----:B------:R-:W-:-:S02]  /*61a0*/  IADD3 R6, PT, PT, R1, 0x6, R0 ;  /* 0x0000000601067810 */ /* 0x000fc40007ffe000 */
[C-C-:B------:R-:W-:Y:S01]  /*61b0*/  IADD3 R14, PT, PT, R1.reuse, 0x7, R0.reuse ;  /* 0x00000007010e7810 */ /* 0x140fe20007ffe000 */
[----:B------:R2:W-:Y:S01]  /*61c0*/  STL.U8 [R10], RZ ;  /* 0x000000ff0a007387 */ /* 0x0005e20000100000 */
[C-C-:B------:R-:W-:Y:S02]  /*61d0*/  IADD3 R13, PT, PT, R1.reuse, 0x8, R0.reuse ;  /* 0x00000008010d7810 */ /* 0x140fe40007ffe000 */
[C-C-:B0-----:R-:W-:Y:S01]  /*61e0*/  IADD3 R12, PT, PT, R1.reuse, 0x9, R0.reuse ;  /* 0x00000009010c7810 */ /* 0x141fe20007ffe000 */
[----:B------:R0:W-:Y:S01]  /*61f0*/  STL.U8 [R9], RZ ;  /* 0x000000ff09007387 */ /* 0x0001e20000100000 */
[--C-:B-1----:R-:W-:Y:S02]  /*6200*/  IADD3 R11, PT, PT, R1, 0xa, R0.reuse ;  /* 0x0000000a010b7810 */ /* 0x102fe40007ffe000 */
[----:B------:R-:W-:Y:S01]  /*6210*/  ISETP.NE.AND P0, PT, R3, R20, PT ;  /* 0x000000140300720c */ /* 0x000fe20003f05270 */
[----:B------:R1:W-:Y:S01]  /*6220*/  STL.U8 [R8], RZ ;  /* 0x000000ff08007387 */ /* 0x0003e20000100000 */
[----:B--2---:R-:W-:-:S03]  /*6230*/  IADD3 R10, PT, PT, R1, 0xb, R0 ;  /* 0x0000000b010a7810 */ /* 0x004fc60007ffe000 */
[----:B------:R2:W-:Y:S01]  /*6240*/  STL.U8 [R7], RZ ;  /* 0x000000ff07007387 */ /* 0x0005e20000100000 */
[----:B0-----:R-:W-:-:S03]  /*6250*/  IADD3 R9, PT, PT, R1, 0xc, R0 ;  /* 0x0000000c01097810 */ /* 0x001fc60007ffe000 */
[----:B------:R0:W-:Y:S01]  /*6260*/  STL.U8 [R6], RZ ;  /* 0x000000ff06007387 */ /* 0x0001e20000100000 */
[----:B-1----:R-:W-:-:S03]  /*6270*/  IADD3 R8, PT, PT, R1, 0xd, R0 ;  /* 0x0000000d01087810 */ /* 0x002fc60007ffe000 */
[----:B------:R1:W-:Y:S01]  /*6280*/  STL.U8 [R14], RZ ;  /* 0x000000ff0e007387 */ /* 0x0003e20000100000 */
[----:B--2---:R-:W-:-:S03]  /*6290*/  IADD3 R7, PT, PT, R1, 0xe, R0 ;  /* 0x0000000e01077810 */ /* 0x004fc60007ffe000 */
[----:B------:R1:W-:Y:S01]  /*62a0*/  STL.U8 [R13], RZ ;  /* 0x000000ff0d007387 */ /* 0x0003e20000100000 */
[----:B0-----:R-:W-:Y:S01]  /*62b0*/  IADD3 R6, PT, PT, R1, 0xf, R0 ;  /* 0x0000000f01067810 */ /* 0x001fe20007ffe000 */
[----:B------:R-:W-:Y:S02]  /*62c0*/  VIADD R0, R0, 0x10 ;  /* 0x0000001000007836 */ /* 0x000fe40000000000 */
[----:B------:R1:W-:Y:S04]  /*62d0*/  STL.U8 [R12], RZ ;  /* 0x000000ff0c007387 */ /* 0x0003e80000100000 */
[----:B------:R1:W-:Y:S04]  /*62e0*/  STL.U8 [R11], RZ ;  /* 0x000000ff0b007387 */ /* 0x0003e80000100000 */
[----:B------:R1:W-:Y:S04]  /*62f0*/  STL.U8 [R10], RZ ;  /* 0x000000ff0a007387 */ /* 0x0003e80000100000 */
[----:B------:R1:W-:Y:S04]  /*6300*/  STL.U8 [R9], RZ ;  /* 0x000000ff09007387 */ /* 0x0003e80000100000 */
[----:B------:R1:W-:Y:S04]  /*6310*/  STL.U8 [R8], RZ ;  /* 0x000000ff08007387 */ /* 0x0003e80000100000 */
[----:B------:R1:W-:Y:S04]  /*6320*/  STL.U8 [R7], RZ ;  /* 0x000000ff07007387 */ /* 0x0003e80000100000 */
[----:B------:R1:W-:Y:S01]  /*6330*/  STL.U8 [R6], RZ ;  /* 0x000000ff06007387 */ /* 0x0003e20000100000 */
[----:B------:R-:W-:Y:S05]  /*6340*/  @P0 BRA `(.L_x_36) ;  /* 0xfffffffc00700947 */ /* 0x000fea000383ffff */
.L_x_35:
[----:B------:R-:W-:Y:S05]  /*6350*/  BSYNC.RECONVERGENT B2 ;  /* 0x0000000000027941 */ /* 0x000fea0003800200 */
.L_x_34:
[----:B------:R-:W-:Y:S05]  /*6360*/  @!P1 BRA `(.L_x_33) ;  /* 0x0000000000c49947 */ /* 0x000fea0003800000 */
[----:B------:R-:W-:Y:S01]  /*6370*/  ISETP.GE.U32.AND P0, PT, R21, 0x8, PT ;  /* 0x000000081500780c */ /* 0x000fe20003f06070 */
[----:B------:R-:W-:Y:S01]  /*6380*/  BSSY.RECONVERGENT B2, `(.L_x_37) ;  /* 0x0000015000027945 */ /* 0x000fe20003800200 */
[----:B-1----:R-:W-:-:S04]  /*6390*/  LOP3.LUT R13, R15, 0x7, RZ, 0xc0, !PT ;  /* 0x000000070f0d7812 */ /* 0x002fc800078ec0ff */
[----:B------:R-:W-:-:S07]  /*63a0*/  ISETP.NE.AND P1, PT, R13, RZ, PT ;  /* 0x000000ff0d00720c */ /* 0x000fce0003f25270 */
[----:B------:R-:W-:Y:S06]  /*63b0*/  @!P0 BRA `(.L_x_38) ;  /* 0x0000000000448947 */ /* 0x000fec0003800000 */
[C-C-:B------:R-:W-:Y:S01]  /*63c0*/  IMAD.IADD R12, R1.reuse, 0x1, R0.reuse ;  /* 0x00000001010c7824 */ /* 0x140fe200078e0200 */
[C-C-:B------:R-:W-:Y:S02]  /*63d0*/  IADD3 R11, PT, PT, R1.reuse, 0x1, R0.reuse ;  /* 0x00000001010b7810 */ /* 0x140fe40007ffe000 */
[C-C-:B------:R-:W-:Y:S02]  /*63e0*/  IADD3 R10, PT, PT, R1.reuse, 0x2, R0.reuse ;  /* 0x00000002010a7810 */ /* 0x140fe40007ffe000 */
[C-C-:B------:R-:W-:Y:S01]  /*63f0*/  IADD3 R9, PT, PT, R1.reuse, 0x3, R0.reuse ;  /* 0x0000000301097810 */ /* 0x140fe20007ffe000 */
[----:B------:R0:W-:Y:S01]  /*6400*/  STL.U8 [R12], RZ ;  /* 0x000000ff0c007387 */ /* 0x0001e20000100000 */
[C-C-:B------:R-:W-:Y:S02]  /*6410*/  IADD3 R8, PT, PT, R1.reuse, 0x4, R0.reuse ;  /* 0x0000000401087810 */ /* 0x140fe40007ffe000 */
[C-C-:B------:R-:W-:Y:S01]  /*6420*/  IADD3 R7, PT, PT, R1.reuse, 0x5, R0.reuse ;  /* 0x0000000501077810 */ /* 0x140fe20007ffe000 */
[----:B------:R0:W-:Y:S01]  /*6430*/  STL.U8 [R11], RZ ;  /* 0x000000ff0b007387 */ /* 0x0001e20000100000 */
[----:B------:R-:W-:-:S02]  /*6440*/  IADD3 R6, PT, PT, R1, 0x6, R0 ;  /* 0x0000000601067810 */ /* 0x000fc40007ffe000 */
[----:B------:R-:W-:Y:S01]  /*6450*/  IADD3 R3, PT, PT, R1, 0x7, R0 ;  /* 0x0000000701037810 */ /* 0x000fe20007ffe000 */
[----:B------:R0:W-:Y:S01]  /*6460*/  STL.U8 [R10], RZ ;  /* 0x000000ff0a007387 */ /* 0x0001e20000100000 */
[----:B------:R-:W-:-:S03]  /*6470*/  VIADD R0, R0, 0x8 ;  /* 0x0000000800007836 */ /* 0x000fc60000000000 */
[----:B------:R0:W-:Y:S04]  /*6480*/  STL.U8 [R9], RZ ;  /* 0x000000ff09007387 */ /* 0x0001e80000100000 */
[----:B------:R0:W-:Y:S04]  /*6490*/  STL.U8 [R8], RZ ;  /* 0x000000ff08007387 */ /* 0x0001e80000100000 */
[----:B------:R0:W-:Y:S04]  /*64a0*/  STL.U8 [R7], RZ ;  /* 0x000000ff07007387 */ /* 0x0001e80000100000 */
[----:B------:R0:W-:Y:S04]  /*64b0*/  STL.U8 [R6], RZ ;  /* 0x000000ff06007387 */ /* 0x0001e80000100000 */
[----:B------:R0:W-:Y:S02]  /*64c0*/  STL.U8 [R3], RZ ;  /* 0x000000ff03007387 */ /* 0x0001e40000100000 */
.L_x_38:
[----:B------:R-:W-:Y:S05]  /*64d0*/  BSYNC.RECONVERGENT B2 ;  /* 0x0000000000027941 */ /* 0x000fea0003800200 */
.L_x_37:
[----:B------:R-:W-:Y:S05]  /*64e0*/  @!P1 BRA `(.L_x_33) ;  /* 0x0000000000649947 */ /* 0x000fea0003800000 */
[----:B------:R-:W-:Y:S01]  /*64f0*/  ISETP.GE.U32.AND P0, PT, R13, 0x4, PT ;  /* 0x000000040d00780c */ /* 0x000fe20003f06070 */
[----:B------:R-:W-:Y:S01]  /*6500*/  BSSY.RECONVERGENT B2, `(.L_x_39) ;  /* 0x000000d000027945 */ /* 0x000fe20003800200 */
[----:B------:R-:W-:-:S04]  /*6510*/  LOP3.LUT R15, R15, 0x3, RZ, 0xc0, !PT ;  /* 0x000000030f0f7812 */ /* 0x000fc800078ec0ff */
[----:B------:R-:W-:-:S07]  /*6520*/  ISETP.NE.AND P1, PT, R15, RZ, PT ;  /* 0x000000ff0f00720c */ /* 0x000fce0003f25270 */
[----:B------:R-:W-:Y:S06]  /*6530*/  @!P0 BRA `(.L_x_40) ;  /* 0x0000000000248947 */ /* 0x000fec0003800000 */
[C-C-:B0-----:R-:W-:Y:S01]  /*6540*/  IMAD.IADD R3, R1.reuse, 0x1, R0.reuse ;  /* 0x0000000101037824 */ /* 0x141fe200078e0200 */
[C-C-:B------:R-:W-:Y:S02]  /*6550*/  IADD3 R6, PT, PT, R1.reuse, 0x1, R0.reuse ;  /* 0x0000000101067810 */ /* 0x140fe40007ffe000 */
[C-C-:B------:R-:W-:Y:S02]  /*6560*/  IADD3 R7, PT, PT, R1.reuse, 0x2, R0.reuse ;  /* 0x0000000201077810 */ /* 0x140fe40007ffe000 */
[----:B------:R-:W-:Y:S01]  /*6570*/  IADD3 R8, PT, PT, R1, 0x3, R0 ;  /* 0x0000000301087810 */ /* 0x000fe20007ffe000 */
[----:B------:R1:W-:Y:S01]  /*6580*/  STL.U8 [R3], RZ ;  /* 0x000000ff03007387 */ /* 0x0003e20000100000 */
[----:B------:R-:W-:-:S03]  /*6590*/  VIADD R0, R0, 0x4 ;  /* 0x0000000400007836 */ /* 0x000fc60000000000 */
[----:B------:R1:W-:Y:S04]  /*65a0*/  STL.U8 [R6], RZ ;  /* 0x000000ff06007387 */ /* 0x0003e80000100000 */
[----:B------:R1:W-:Y:S04]  /*65b0*/  STL.U8 [R7], RZ ;  /* 0x000000ff07007387 */ /* 0x0003e80000100000 */
[----:B------:R1:W-:Y:S02]  /*65c0*/  STL.U8 [R8], RZ ;  /* 0x000000ff08007387 */ /* 0x0003e40000100000 */
.L_x_40:
[----:B------:R-:W-:Y:S05]  /*65d0*/  BSYNC.RECONVERGENT B2 ;  /* 0x0000000000027941 */ /* 0x000fea0003800200 */
.L_x_39:
[----:B------:R-:W-:Y:S05]  /*65e0*/  @!P1 BRA `(.L_x_33) ;  /* 0x0000000000249947 */ /* 0x000fea0003800000 */
[----:B01----:R-:W-:Y:S01]  /*65f0*/  IMAD.IADD R3, R1, 0x1, R0 ;  /* 0x0000000101037824 */ /* 0x003fe200078e0200 */
[----:B------:R-:W-:-:S04]  /*6600*/  ISETP.NE.AND P0, PT, R15, 0x1, PT ;  /* 0x000000010f00780c */ /* 0x000fc80003f05270 */
[----:B------:R2:W-:Y:S09]  /*6610*/  STL.U8 [R3], RZ ;  /* 0x000000ff03007387 */ /* 0x0005f20000100000 */
[----:B--2---:R-:W-:Y:S05]  /*6620*/  @!P0 BRA `(.L_x_33) ;  /* 0x0000000000148947 */ /* 0x004fea0003800000 */
[----:B------:R-:W-:Y:S02]  /*6630*/  ISETP.NE.AND P0, PT, R15, 0x2, PT ;  /* 0x000000020f00780c */ /* 0x000fe40003f05270 */
[----:B------:R-:W-:-:S05]  /*6640*/  IADD3 R3, PT, PT, R1, 0x1, R0 ;  /* 0x0000000101037810 */ /* 0x000fca0007ffe000 */
[----:B------:R2:W-:Y:S06]  /*6650*/  STL.U8 [R3], RZ ;  /* 0x000000ff03007387 */ /* 0x0005ec0000100000 */
[----:B------:R-:W-:-:S05]  /*6660*/  @P0 IADD3 R0, PT, PT, R1, 0x2, R0 ;  /* 0x0000000201000810 */ /* 0x000fca0007ffe000 */
[----:B------:R2:W-:Y:S02]  /*6670*/  @P0 STL.U8 [R0], RZ ;  /* 0x000000ff00000387 */ /* 0x0005e40000100000 */
.L_x_33:
[----:B------:R-:W-:Y:S05]  /*6680*/  BSYNC.RECONVERGENT B1 ;  /* 0x0000000000017941 */ /* 0x000fea0003800200 */
.L_x_32:
[----:B------:R-:W2:Y:S04]  /*6690*/  LDL.64 R38, [R1] ;  /* 0x0000000001267983 */ /* 0x000ea80000100a00 */
[----:B------:R-:W3:Y:S04]  /*66a0*/  LDL.64 R36, [R1+0x8] ;  /* 0x0000080001247983 */ /* 0x000ee80000100a00 */
[----:B0-----:R-:W4:Y:S04]  /*66b0*/  LDL.64 R24, [R1+0x10] ;  /* 0x0000100001187983 */ /* 0x001f280000100a00 */
[----:B-1----:R-:W5:Y:S04]  /*66c0*/  LDL.64 R14, [R1+0x18] ;  /* 0x00001800010e7983 */ /* 0x002f680000100a00 */
[----:B------:R-:W5:Y:S04]  /*66d0*/  LDL.64 R34, [R1+0x20] ;  /* 0x0000200001227983 */ /* 0x000f680000100a00 */
[----:B------:R-:W5:Y:S04]  /*66e0*/  LDL.64 R8, [R1+0x58] ;  /* 0x0000580001087983 */ /* 0x000f680000100a00 */
[----:B------:R-:W5:Y:S04]  /*66f0*/  LDL.64 R6, [R1+0x50] ;  /* 0x0000500001067983 */ /* 0x000f680000100a00 */
[----:B------:R-:W5:Y:S04]  /*6700*/  LDL.64 R12, [R1+0x60] ;  /* 0x00006000010c7983 */ /* 0x000f680000100a00 */
[----:B------:R-:W5:Y:S04]  /*6710*/  LDL.64 R20, [R1+0x28] ;  /* 0x0000280001147983 */ /* 0x000f680000100a00 */
[----:B------:R-:W5:Y:S04]  /*6720*/  LDL.64 R26, [R1+0x30] ;  /* 0x00003000011a7983 */ /* 0x000f680000100a00 */
[----:B------:R-:W5:Y:S04]  /*6730*/  LDL.64 R28, [R1+0x38] ;  /* 0x00003800011c7983 */ /* 0x000f680000100a00 */
[----:B------:R-:W5:Y:S01]  /*6740*/  LDL.64 R10, [R1+0x68] ;  /* 0x00006800010a7983 */ /* 0x000f620000100a00 */
[----:B--2---:R-:W-:-:S02]  /*6750*/  PRMT R3, R38, 0x7771, RZ ;  /* 0x0000777126037816 */ /* 0x004fc400000000ff */
[----:B------:R-:W-:Y:S02]  /*6760*/  PRMT R0, R39, 0x7771, RZ ;  /* 0x0000777127007816 */ /* 0x000fe400000000ff */
[----:B---3--:R-:W-:Y:S01]  /*6770*/  PRMT R45, R36, 0x7771, RZ ;  /* 0x00007771242d7816 */ /* 0x008fe200000000ff */
[----:B------:R-:W-:Y:S01]  /*6780*/  IMAD.U32 R40, R3, 0x10000, RZ ;  /* 0x0001000003287824 */ /* 0x000fe200078e00ff */
[----:B------:R-:W-:Y:S01]  /*6790*/  PRMT R43, R38, 0x7772, RZ ;  /* 0x00007772262b7816 */ /* 0x000fe200000000ff */
[----:B------:R-:W-:Y:S01]  /*67a0*/  IMAD.U32 R42, R0, 0x10000, RZ ;  /* 0x00010000002a7824 */ /* 0x000fe200078e00ff */
[----:B------:R-:W-:Y:S01]  /*67b0*/  PRMT R0, R38, 0x7770, RZ ;  /* 0x0000777026007816 */ /* 0x000fe200000000ff */
[----:B------:R-:W-:Y:S01]  /*67c0*/  IMAD.U32 R45, R45, 0x10000, RZ ;  /* 0x000100002d2d7824 */ /* 0x000fe200078e00ff */
[----:B------:R-:W-:Y:S01]  /*67d0*/  LOP3.LUT R41, R40, 0xff0000, RZ, 0xc0, !PT ;  /* 0x00ff000028297812 */ /* 0x000fe200078ec0ff */
[----:B------:R-:W-:Y:S01]  /*67e0*/  IMAD.SHL.U32 R43, R43, 0x100, RZ ;  /* 0x000001002b2b7824 */ /* 0x000fe200078e00ff */
[----:B------:R-:W-:-:S02]  /*67f0*/  PRMT R44, R37, 0x7771, RZ ;  /* 0x00007771252c7816 */ /* 0x000fc400000000ff */
[C---:B------:R-:W-:Y:S01]  /*6800*/  PRMT R3, R39.reuse, 0x7770, RZ ;  /* 0x0000777027037816 */ /* 0x040fe200000000ff */
[----:B------:R-:W-:Y:S01]  /*6810*/  IMAD R0, R0, 0x1000000, R41 ;  /* 0x0100000000007824 */ /* 0x000fe200078e0229 */
[----:B------:R-:W-:Y:S01]  /*6820*/  PRMT R41, R38, 0x7773, RZ ;  /* 0x0000777326297816 */ /* 0x000fe200000000ff */
[----:B------:R-:W-:Y:S01]  /*6830*/  IMAD.U32 R46, R44, 0x10000, RZ ;  /* 0x000100002c2e7824 */ /* 0x000fe200078e00ff */
[----:B------:R-:W-:Y:S02]  /*6840*/  LOP3.LUT R42, R42, 0xff0000, RZ, 0xc0, !PT ;  /* 0x00ff00002a2a7812 */ /* 0x000fe400078ec0ff */
[----:B------:R-:W-:Y:S02]  /*6850*/  PRMT R38, R39, 0x7772, RZ ;  /* 0x0000777227267816 */ /* 0x000fe400000000ff */
[----:B------:R-:W-:Y:S01]  /*6860*/  PRMT R40, R36, 0x7770, RZ ;  /* 0x0000777024287816 */ /* 0x000fe200000000ff */
[----:B------:R-:W-:Y:S01]  /*6870*/  IMAD R3, R3, 0x1000000, R42 ;  /* 0x0100000003037824 */ /* 0x000fe200078e022a */
[----:B------:R-:W-:Y:S01]  /*6880*/  LOP3.LUT R45, R45, 0xff0000, RZ, 0xc0, !PT ;  /* 0x00ff00002d2d7812 */ /* 0x000fe200078ec0ff */
[----:B------:R-:W-:Y:S01]  /*6890*/  IMAD.SHL.U32 R44, R38, 0x100, RZ ;  /* 0x00000100262c7824 */ /* 0x000fe200078e00ff */
[----:B------:R-:W-:-:S02]  /*68a0*/  PRMT R42, R39, 0x7773, RZ ;  /* 0x00007773272a7816 */ /* 0x000fc400000000ff */
[----:B------:R-:W-:Y:S01]  /*68b0*/  LOP3.LUT R38, R41, R0, R43, 0xfe, !PT ;  /* 0x0000000029267212 */ /* 0x000fe200078efe2b */
[----:B------:R-:W-:Y:S01]  /*68c0*/  IMAD R40, R40, 0x1000000, R45 ;  /* 0x0100000028287824 */ /* 0x000fe200078e022d */
[----:B----4-:R-:W-:Y:S02]  /*68d0*/  PRMT R45, R24, 0x7771, RZ ;  /* 0x00007771182d7816 */ /* 0x010fe400000000ff */
[----:B------:R-:W-:Y:S02]  /*68e0*/  PRMT R39, R37, 0x7770, RZ ;  /* 0x0000777025277816 */ /* 0x000fe400000000ff */
[----:B------:R-:W-:Y:S01]  /*68f0*/  LOP3.LUT R46, R46, 0xff0000, RZ, 0xc0, !PT ;  /* 0x00ff00002e2e7812 */ /* 0x000fe200078ec0ff */
[----:B------:R-:W-:Y:S01]  /*6900*/  IMAD.U32 R45, R45, 0x10000, RZ ;  /* 0x000100002d2d7824 */ /* 0x000fe200078e00ff */
[----:B------:R-:W-:Y:S02]  /*6910*/  LOP3.LUT R0, R42, R3, R44, 0xfe, !PT ;  /* 0x000000032a007212 */ /* 0x000fe400078efe2c */
[----:B------:R-:W-:Y:S01]  /*6920*/  PRMT R44, R25, 0x7771, RZ ;  /* 0x00007771192c7816 */ /* 0x000fe200000000ff */
[----:B------:R-:W-:Y:S01]  /*6930*/  IMAD R3, R39, 0x1000000, R46 ;  /* 0x0100000027037824 */ /* 0x000fe200078e022e */
[----:B------:R-:W-:-:S02]  /*6940*/  PRMT R43, R36, 0x7772, RZ ;  /* 0x00007772242b7816 */ /* 0x000fc400000000ff */
[----:B------:R-:W-:Y:S01]  /*6950*/  PRMT R41, R37, 0x7772, RZ ;  /* 0x0000777225297816 */ /* 0x000fe200000000ff */
[----:B------:R-:W-:Y:S01]  /*6960*/  IMAD.U32 R46, R44, 0x10000, RZ ;  /* 0x000100002c2e7824 */ /* 0x000fe200078e00ff */
[----:B------:R-:W-:Y:S01]  /*6970*/  PRMT R39, R36, 0x7773, RZ ;  /* 0x0000777324277816 */ /* 0x000fe200000000ff */
[----:B------:R-:W-:Y:S01]  /*6980*/  IMAD.SHL.U32 R43, R43, 0x100, RZ ;  /* 0x000001002b2b7824 */ /* 0x000fe200078e00ff */
[----:B------:R-:W-:Y:S01]  /*6990*/  PRMT R42, R37, 0x7773, RZ ;  /* 0x00007773252a7816 */ /* 0x000fe200000000ff */
[----:B------:R-:W-:Y:S01]  /*69a0*/  IMAD.SHL.U32 R41, R41, 0x100, RZ ;  /* 0x0000010029297824 */ /* 0x000fe200078e00ff */
[----:B------:R-:W-:Y:S02]  /*69b0*/  PRMT R37, R24, 0x7770, RZ ;  /* 0x0000777018257816 */ /* 0x000fe400000000ff */
[----:B------:R-:W-:Y:S02]  /*69c0*/  LOP3.LUT R44, R45, 0xff0000, RZ, 0xc0, !PT ;  /* 0x00ff00002d2c7812 */ /* 0x000fe400078ec0ff */
[----:B------:R-:W-:-:S02]  /*69d0*/  LOP3.LUT R45, R46, 0xff0000, RZ, 0xc0, !PT ;  /* 0x00ff00002e2d7812 */ /* 0x000fc400078ec0ff */
[----:B------:R-:W-:Y:S01]  /*69e0*/  LOP3.LUT R46, R39, R40, R43, 0xfe, !PT ;  /* 0x00000028272e7212 */ /* 0x000fe200078efe2b */
[----:B------:R-:W-:Y:S01]  /*69f0*/  IMAD R37, R37, 0x1000000, R44 ;  /* 0x0100000025257824 */ /* 0x000fe200078e022c */
[----:B-----5:R-:W-:Y:S02]  /*6a00*/  PRMT R43, R15, 0x7771, RZ ;  /* 0x000077710f2b7816 */ /* 0x020fe400000000ff */
[----:B------:R-:W-:Y:S02]  /*6a10*/  PRMT R44, R14, 0x7771, RZ ;  /* 0x000077710e2c7816 */ /* 0x000fe400000000ff */
[----:B------:R-:W-:Y:S01]  /*6a20*/  LOP3.LUT R3, R42, R3, R41, 0xfe, !PT ;  /* 0x000000032a037212 */ /* 0x000fe200078efe29 */
[----:B------:R-:W-:Y:S01]  /*6a30*/  IMAD.U32 R43, R43, 0x10000, RZ ;  /* 0x000100002b2b7824 */ /* 0x000fe200078e00ff */
[----:B------:R-:W-:Y:S01]  /*6a40*/  PRMT R42, R24, 0x7772, RZ ;  /* 0x00007772182a7816 */ /* 0x000fe200000000ff */
[----:B------:R-:W-:Y:S01]  /*6a50*/  IMAD.U32 R44, R44, 0x10000, RZ ;  /* 0x000100002c2c7824 */ /* 0x000fe200078e00ff */
[----:B------:R-:W-:-:S02]  /*6a60*/  PRMT R36, R25, 0x7770, RZ ;  /* 0x0000777019247816 */ /* 0x000fc400000000ff */
[----:B------:R-:W-:Y:S01]  /*6a70*/  PRMT R41, R25, 0x7772, RZ ;  /* 0x0000777219297816 */ /* 0x000fe200000000ff */
[----:B------:R-:W-:Y:S01]  /*6a80*/  IMAD.SHL.U32 R42, R42, 0x100, RZ ;  /* 0x000001002a2a7824 */ /* 0x000fe200078e00ff */
[----:B------:R-:W-:Y:S01]  /*6a90*/  PRMT R40, R24, 0x7773, RZ ;  /* 0x0000777318287816 */ /* 0x000fe200000000ff */
[----:B------:R-:W-:Y:S01]  /*6aa0*/  IMAD R36, R36, 0x1000000, R45 ;  /* 0x0100000024247824 */ /* 0x000fe200078e022d */
[----:B------:R-:W-:Y:S01]  /*6ab0*/  PRMT R24, R15, 0x7770, RZ ;  /* 0x000077700f187816 */ /* 0x000fe200000000ff */
[----:B------:R-:W-:Y:S01]  /*6ac0*/  IMAD.SHL.U32 R41, R41, 0x100, RZ ;  /* 0x0000010029297824 */ /* 0x000fe200078e00ff */
[----:B------:R-:W-:Y:S02]  /*6ad0*/  LOP3.LUT R43, R43, 0xff0000, RZ, 0xc0, !PT ;  /* 0x00ff00002b2b7812 */ /* 0x000fe400078ec0ff */
[----:B------:R-:W-:Y:S02]  /*6ae0*/  PRMT R39, R25, 0x7773, RZ ;  /* 0x0000777319277816 */ /* 0x000fe400000000ff */
[----:B------:R-:W-:Y:S01]  /*6af0*/  PRMT R25, R14, 0x7770, RZ ;  /* 0x000077700e197816 */ /* 0x000fe200000000ff */
[----:B------:R-:W-:Y:S01]  /*6b00*/  IMAD R43, R24, 0x1000000, R43 ;  /* 0x01000000182b7824 */ /* 0x000fe200078e022b */
[----:B------:R-:W-:-:S02]  /*6b10*/  LOP3.LUT R44, R44, 0xff0000, RZ, 0xc0, !PT ;  /* 0x00ff00002c2c7812 */ /* 0x000fc400078ec0ff */
[----:B------:R-:W-:Y:S02]  /*6b20*/  LOP3.LUT R37, R40, R37, R42, 0xfe, !PT ;  /* 0x0000002528257212 */ /* 0x000fe400078efe2a */
[----:B------:R-:W-:Y:S01]  /*6b30*/  LOP3.LUT R40, R39, R36, R41, 0xfe, !PT ;  /* 0x0000002427287212 */ /* 0x000fe200078efe29 */
[----:B------:R-:W-:Y:S01]  /*6b40*/  IMAD R44, R25, 0x1000000, R44 ;  /* 0x01000000192c7824 */ /* 0x000fe200078e022c */
[----:B------:R-:W-:Y:S02]  /*6b50*/  PRMT R24, R14, 0x7772, RZ ;  /* 0x000077720e187816 */ /* 0x000fe400000000ff */
[----:B------:R-:W-:Y:S02]  /*6b60*/  PRMT R39, R34, 0x7771, RZ ;  /* 0x0000777122277816 */ /* 0x000fe400000000ff */
[----:B------:R-:W-:Y:S02]  /*6b70*/  PRMT R25, R14, 0x7773, RZ ;  /* 0x000077730e197816 */ /* 0x000fe400000000ff */
[----:B------:R-:W-:Y:S01]  /*6b80*/  PRMT R14, R15, 0x7772, RZ ;  /* 0x000077720f0e7816 */ /* 0x000fe200000000ff */
[----:B------:R-:W-:Y:S01]  /*6b90*/  IMAD.U32 R39, R39, 0x10000, RZ ;  /* 0x0001000027277824 */ /* 0x000fe200078e00ff */
[----:B------:R-:W-:Y:S01]  /*6ba0*/  PRMT R36, R15, 0x7773, RZ ;  /* 0x000077730f247816 */ /* 0x000fe200000000ff */
[----:B------:R-:W-:Y:S01]  /*6bb0*/  IMAD.SHL.U32 R15, R24, 0x100, RZ ;  /* 0x00000100180f7824 */ /* 0x000fe200078e00ff */
[----:B------:R-:W-:Y:S01]  /*6bc0*/  PRMT R24, R34, 0x7770, RZ ;  /* 0x0000777022187816 */ /* 0x000fe200000000ff */
[----:B------:R-:W-:Y:S01]  /*6bd0*/  IMAD.SHL.U32 R14, R14, 0x100, RZ ;  /* 0x000001000e0e7824 */ /* 0x000fe200078e00ff */
[----:B------:R-:W-:-:S02]  /*6be0*/  LOP3.LUT R39, R39, 0xff0000, RZ, 0xc0, !PT ;  /* 0x00ff000027277812 */ /* 0x000fc400078ec0ff */
[----:B------:R-:W-:Y:S02]  /*6bf0*/  LOP3.LUT R44, R25, R44, R15, 0xfe, !PT ;  /* 0x0000002c192c7212 */ /* 0x000fe400078efe0f */
[----:B------:R-:W-:Y:S01]  /*6c00*/  PRMT R15, R35, 0x7771, RZ ;  /* 0x00007771230f7816 */ /* 0x000fe200000000ff */
[----:B------:R-:W-:Y:S01]  /*6c10*/  IMAD R25, R24, 0x1000000, R39 ;  /* 0x0100000018197824 */ /* 0x000fe200078e0227 */
[----:B------:R-:W-:Y:S02]  /*6c20*/  LOP3.LUT R14, R36, R43, R14, 0xfe, !PT ;  /* 0x0000002b240e7212 */ /* 0x000fe400078efe0e */
[----:B------:R-:W-:Y:S01]  /*6c30*/  LOP3.LUT R43, R9, R7, R8, 0xb8, !PT ;  /* 0x00000007092b7212 */ /* 0x000fe200078eb808 */
[----:B------:R-:W-:Y:S01]  /*6c40*/  IMAD.U32 R36, R15, 0x10000, RZ ;  /* 0x000100000f247824 */ /* 0x000fe200078e00ff */
[----:B------:R-:W-:Y:S02]  /*6c50*/  PRMT R24, R34, 0x7772, RZ ;  /* 0x0000777222187816 */ /* 0x000fe400000000ff */
[----:B------:R-:W-:Y:S01]  /*6c60*/  SHF.L.W.U32.HI R39, R7, 0x1e, R7 ;  /* 0x0000001e07277819 */ /* 0x000fe20000010e07 */
[----:B------:R-:W-:Y:S01]  /*6c70*/  IMAD.IADD R43, R12, 0x1, R43 ;  /* 0x000000010c2b7824 */ /* 0x000fe200078e022b */
[----:B------:R-:W-:Y:S01]  /*6c80*/  PRMT R42, R35, 0x7770, RZ ;  /* 0x00007770232a7816 */ /* 0x000fe200000000ff */
[----:B------:R-:W-:Y:S01]  /*6c90*/  IMAD.SHL.U32 R24, R24, 0x100, RZ ;  /* 0x0000010018187824 */ /* 0x000fe200078e00ff */
[----:B------:R-:W-:-:S02]  /*6ca0*/  LOP3.LUT R41, R36, 0xff0000, RZ, 0xc0, !PT ;  /* 0x00ff000024297812 */ /* 0x000fc400078ec0ff */
[----:B------:R-:W-:Y:S02]  /*6cb0*/  LOP3.LUT R36, R8, R6, R39, 0xb8, !PT ;  /* 0x0000000608247212 */ /* 0x000fe400078eb827 */
[----:B------:R-:W-:Y:S01]  /*6cc0*/  PRMT R15, R34, 0x7773, RZ ;  /* 0x00007773220f7816 */ /* 0x000fe200000000ff */
[----:B------:R-:W-:Y:S01]  /*6cd0*/  IMAD R42, R42, 0x1000000, R41 ;  /* 0x010000002a2a7824 */ /* 0x000fe200078e0229 */
[----:B------:R-:W-:Y:S01]  /*6ce0*/  LEA.HI R34, R6, R43, R6, 0x5 ;  /* 0x0000002b06227211 */ /* 0x000fe200078f2806 */
[----:B------:R-:W-:Y:S01]  /*6cf0*/  IMAD.IADD R41, R9, 0x1, R36 ;  /* 0x0000000109297824 */ /* 0x000fe200078e0224 */
[----:B------:R-:W-:Y:S02]  /*6d00*/  LOP3.LUT R15, R15, R25, R24, 0xfe, !PT ;  /* 0x000000190f0f7212 */ /* 0x000fe400078efe18 */
[----:B------:R-:W-:Y:S02]  /*6d10*/  PRMT R24, R35, 0x7772, RZ ;  /* 0x0000777223187816 */ /* 0x000fe400000000ff */
[----:B------:R-:W-:-:S02]  /*6d20*/  IADD3 R34, PT, PT, R38, R34, R13 ;  /* 0x0000002226227210 */ /* 0x000fc40007ffe00d */
[----:B------:R-:W-:Y:S02]  /*6d30*/  PRMT R36, R35, 0x7773, RZ ;  /* 0x0000777323247816 */ /* 0x000fe400000000ff */
[----:B------:R-:W-:Y:S02]  /*6d40*/  PRMT R35, R20, 0x7771, RZ ;  /* 0x0000777114237816 */ /* 0x000fe400000000ff */
[----:B------:R-:W-:Y:S01]  /*6d50*/  LEA.HI R45, R34, R41, R34, 0x5 ;  /* 0x00000029222d7211 */ /* 0x000fe200078f2822 */
[----:B------:R-:W-:Y:S01]  /*6d60*/  IMAD.SHL.U32 R41, R24, 0x100, RZ ;  /* 0x0000010018297824 */ /* 0x000fe200078e00ff */
[----:B------:R-:W-:Y:S01]  /*6d70*/  SHF.L.W.U32.HI R25, R6, 0x1e, R6 ;  /* 0x0000001e06197819 */ /* 0x000fe20000010e06 */
[----:B------:R-:W-:Y:S01]  /*6d80*/  IMAD.U32 R43, R35, 0x10000, RZ ;  /* 0x00010000232b7824 */ /* 0x000fe200078e00ff */
[----:B------:R-:W-:Y:S02]  /*6d90*/  SHF.L.W.U32.HI R24, R34, 0x1e, R34 ;  /* 0x0000001e22187819 */ /* 0x000fe40000010e22 */
[----:B------:R-:W-:-:S02]  /*6da0*/  LOP3.LUT R42, R36, R42, R41, 0xfe, !PT ;  /* 0x0000002a242a7212 */ /* 0x000fc400078efe29 */
[----:B------:R-:W-:Y:S02]  /*6db0*/  PRMT R41, R20, 0x7770, RZ ;  /* 0x0000777014297816 */ /* 0x000fe400000000ff */
[----:B------:R-:W-:Y:S02]  /*6dc0*/  LOP3.LUT R48, R43, 0xff0000, RZ, 0xc0, !PT ;  /* 0x00ff00002b307812 */ /* 0x000fe400078ec0ff */
[----:B------:R-:W-:Y:S02]  /*6dd0*/  LOP3.LUT R43, R39, R34, R25, 0xb8, !PT ;  /* 0x00000022272b7212 */ /* 0x000fe400078eb819 */
[----:B------:R-:W-:Y:S01]  /*6de0*/  PRMT R36, R21, 0x7771, RZ ;  /* 0x0000777115247816 */ /* 0x000fe200000000ff */
[----:B------:R-:W-:Y:S01]  /*6df0*/  IMAD R34, R41, 0x1000000, R48 ;  /* 0x0100000029227824 */ /* 0x000fe200078e0230 */
[----:B------:R-:W-:Y:S01]  /*6e00*/  IADD3 R35, PT, PT, R0, R45, R13 ;  /* 0x0000002d00237210 */ /* 0x000fe20007ffe00d */
[----:B------:R-:W-:Y:S01]  /*6e10*/  IMAD.IADD R48, R8, 0x1, R43 ;  /* 0x0000000108307824 */ /* 0x000fe200078e022b */
[----:B------:R-:W-:Y:S01]  /*6e20*/  PRMT R41, R20, 0x7773, RZ ;  /* 0x0000777314297816 */ /* 0x000fe200000000ff */
[----:B------:R-:W-:Y:S01]  /*6e30*/  IMAD.U32 R43, R36, 0x10000, RZ ;  /* 0x00010000242b7824 */ /* 0x000fe200078e00ff */
[----:B------:R-:W-:-:S02]  /*6e40*/  LOP3.LUT R52, R25, R35, R24, 0xb8, !PT ;  /* 0x0000002319347212 */ /* 0x000fc400078eb818 */
[----:B------:R-:W-:Y:S02]  /*6e50*/  PRMT R36, R20, 0x7772, RZ ;  /* 0x0000777214247816 */ /* 0x000fe400000000ff */
[----:B------:R-:W-:Y:S01]  /*6e60*/  LEA.HI R45, R35, R48, R35, 0x5 ;  /* 0x00000030232d7211 */ /* 0x000fe200078f2823 */
[----:B------:R-:W-:Y:S01]  /*6e70*/  IMAD.IADD R39, R39, 0x1, R52 ;  /* 0x0000000127277824 */ /* 0x000fe200078e0234 */
[----:B------:R-:W-:Y:S01]  /*6e80*/  LOP3.LUT R48, R43, 0xff0000, RZ, 0xc0, !PT ;  /* 0x00ff00002b307812 */ /* 0x000fe200078ec0ff */
[----:B------:R-:W-:Y:S01]  /*6e90*/  IMAD.SHL.U32 R20, R36, 0x100, RZ ;  /* 0x0000010024147824 */ /* 0x000fe200078e00ff */
[----:B------:R-:W-:Y:S02]  /*6ea0*/  PRMT R43, R21, 0x7770, RZ ;  /* 0x00007770152b7816 */ /* 0x000fe400000000ff */
[----:B------:R-:W-:Y:S02]  /*6eb0*/  IADD3 R36, PT, PT, R46, R45, R13 ;  /* 0x0000002d2e247210 */ /* 0x000fe40007ffe00d */
[----:B------:R-:W-:Y:S01]  /*6ec0*/  SHF.L.W.U32.HI R35, R35, 0x1e, R35 ;  /* 0x0000001e23237819 */ /* 0x000fe20000010e23 */
[----:B------:R-:W-:Y:S01]  /*6ed0*/  IMAD R43, R43, 0x1000000, R48 ;  /* 0x010000002b2b7824 */ /* 0x000fe200078e0230 */
[----:B------:R-:W-:-:S02]  /*6ee0*/  LEA.HI R48, R36, R39, R36, 0x5 ;  /* 0x0000002724307211 */ /* 0x000fc400078f2824 */
[----:B------:R-:W-:Y:S02]  /*6ef0*/  LOP3.LUT R52, R24, R36, R35, 0xb8, !PT ;  /* 0x0000002418347212 */ /* 0x000fe400078eb823 */
[----:B------:R-:W-:Y:S02]  /*6f00*/  LOP3.LUT R20, R41, R34, R20, 0xfe, !PT ;  /* 0x0000002229147212 */ /* 0x000fe400078efe14 */
[----:B------:R-:W-:Y:S01]  /*6f10*/  PRMT R34, R21, 0x7772, RZ ;  /* 0x0000777215227816 */ /* 0x000fe200000000ff */
[----:B------:R-:W-:Y:S01]  /*6f20*/  IMAD.IADD R52, R25, 0x1, R52 ;  /* 0x0000000119347824 */ /* 0x000fe200078e0234 */
[----:B------:R-:W-:Y:S02]  /*6f30*/  SHF.L.W.U32.HI R36, R36, 0x1e, R36 ;  /* 0x0000001e24247819 */ /* 0x000fe40000010e24 */
[----:B------:R-:W-:Y:S01]  /*6f40*/  IADD3 R39, PT, PT, R3, R48, R13 ;  /* 0x0000003003277210 */ /* 0x000fe20007ffe00d */
[----:B------:R-:W-:Y:S01]  /*6f50*/  IMAD.SHL.U32 R34, R34, 0x100, RZ ;  /* 0x0000010022227824 */ /* 0x000fe200078e00ff */
[----:B------:R-:W-:-:S02]  /*6f60*/  PRMT R21, R21, 0x7773, RZ ;  /* 0x0000777315157816 */ /* 0x000fc400000000ff */
[----:B------:R-:W-:Y:S02]  /*6f70*/  LOP3.LUT R25, R35, R39, R36, 0xb8, !PT ;  /* 0x0000002723197212 */ /* 0x000fe400078eb824 */
[----:B------:R-:W-:Y:S02]  /*6f80*/  LEA.HI R52, R39, R52, R39, 0x5 ;  /* 0x0000003427347211 */ /* 0x000fe400078f2827 */
[----:B------:R-:W-:Y:S01]  /*6f90*/  LOP3.LUT R34, R21, R43, R34, 0xfe, !PT ;  /* 0x0000002b15227212 */ /* 0x000fe200078efe22 */
[----:B------:R-:W-:Y:S01]  /*6fa0*/  IMAD.IADD R41, R24, 0x1, R25 ;  /* 0x0000000118297824 */ /* 0x000fe200078e0219 */
[----:B------:R-:W-:Y:S02]  /*6fb0*/  IADD3 R52, PT, PT, R37, R52, R13 ;  /* 0x0000003425347210 */ /* 0x000fe40007ffe00d */
[----:B------:R-:W-:Y:S02]  /*6fc0*/  PRMT R21, R26, 0x7771, RZ ;  /* 0x000077711a157816 */ /* 0x000fe400000000ff */
[----:B------:R-:W-:-:S02]  /*6fd0*/  SHF.L.W.U32.HI R25, R39, 0x1e, R39 ;  /* 0x0000001e27197819 */ /* 0x000fc40000010e27 */
[--C-:B------:R-:W-:Y:S01]  /*6fe0*/  LEA.HI R24, R52, R41, R52.reuse, 0x5 ;  /* 0x0000002934187211 */ /* 0x100fe200078f2834 */
[----:B------:R-:W-:Y:S01]  /*6ff0*/  IMAD.U32 R41, R21, 0x10000, RZ ;  /* 0x0001000015297824 */ /* 0x000fe200078e00ff */
[----:B------:R-:W-:Y:S02]  /*7000*/  LOP3.LUT R43, R36, R52, R25, 0xb8, !PT ;  /* 0x00000034242b7212 */ /* 0x000fe400078eb819 */
[----:B------:R-:W-:Y:S02]  /*7010*/  SHF.L.W.U32.HI R21, R52, 0x1e, R52 ;  /* 0x0000001e34157819 */ /* 0x000fe40000010e34 */
[----:B------:R-:W-:Y:S01]  /*7020*/  IADD3 R24, PT, PT, R40, R24, R13 ;  /* 0x0000001828187210 */ /* 0x000fe20007ffe00d */
[----:B------:R-:W-:Y:S01]  /*7030*/  IMAD.IADD R43, R35, 0x1, R43 ;  /* 0x00000001232b7824 */ /* 0x000fe200078e022b */
[----:B------:R-:W-:Y:S02]  /*7040*/  PRMT R39, R26, 0x7770, RZ ;  /* 0x000077701a277816 */ /* 0x000fe400000000ff */
[----:B------:R-:W-:-:S02]  /*7050*/  LOP3.LUT R48, R41, 0xff0000, RZ, 0xc0, !PT ;  /* 0x00ff000029307812 */ /* 0x000fc400078ec0ff */
[----:B------:R-:W-:Y:S02]  /*7060*/  LOP3.LUT R41, R25, R24, R21, 0xb8, !PT ;  /* 0x0000001819297212 */ /* 0x000fe400078eb815 */
[----:B------:R-:W-:Y:S01]  /*7070*/  PRMT R35, R26, 0x7772, RZ ;  /* 0x000077721a237816 */ /* 0x000fe200000000ff */
[----:B------:R-:W-:Y:S01]  /*7080*/  IMAD R39, R39, 0x1000000, R48 ;  /* 0x0100000027277824 */ /* 0x000fe200078e0230 */
[--C-:B------:R-:W-:Y:S01]  /*7090*/  LEA.HI R43, R24, R43, R24.reuse, 0x5 ;  /* 0x0000002b182b7211 */ /* 0x100fe200078f2818 */
[----:B------:R-:W-:Y:S01]  /*70a0*/  IMAD.IADD R52, R36, 0x1, R41 ;  /* 0x0000000124347824 */ /* 0x000fe200078e0229 */
[----:B------:R-:W-:Y:S01]  /*70b0*/  PRMT R41, R26, 0x7773, RZ ;  /* 0x000077731a297816 */ /* 0x000fe200000000ff */
[----:B------:R-:W-:Y:S01]  /*70c0*/  IMAD.SHL.U32 R48, R35, 0x100, RZ ;  /* 0x0000010023307824 */ /* 0x000fe200078e00ff */
[----:B------:R-:W-:Y:S02]  /*70d0*/  IADD3 R43, PT, PT, R44, R43, R13 ;  /* 0x0000002b2c2b7210 */ /* 0x000fe40007ffe00d */
[----:B------:R-:W-:-:S02]  /*70e0*/  SHF.L.W.U32.HI R36, R24, 0x1e, R24 ;  /* 0x0000001e18247819 */ /* 0x000fc40000010e18 */
[----:B------:R-:W-:Y:S02]  /*70f0*/  LOP3.LUT R24, R41, R39, R48, 0xfe, !PT ;  /* 0x0000002729187212 */ /* 0x000fe400078efe30 */
[--C-:B------:R-:W-:Y:S02]  /*7100*/  LEA.HI R48, R43, R52, R43.reuse, 0x5 ;  /* 0x000000342b307211 */ /* 0x100fe400078f282b */
[----:B------:R-:W-:Y:S02]  /*7110*/  PRMT R26, R27, 0x7771, RZ ;  /* 0x000077711b1a7816 */ /* 0x000fe400000000ff */
[----:B------:R-:W-:Y:S02]  /*7120*/  LOP3.LUT R52, R21, R43, R36, 0xb8, !PT ;  /* 0x0000002b15347212 */ /* 0x000fe400078eb824 */
[----:B------:R-:W-:Y:S01]  /*7130*/  SHF.L.W.U32.HI R35, R43, 0x1e, R43 ;  /* 0x0000001e2b237819 */ /* 0x000fe20000010e2b */
[----:B------:R-:W-:Y:S01]  /*7140*/  IMAD.U32 R39, R26, 0x10000, RZ ;  /* 0x000100001a277824 */ /* 0x000fe200078e00ff */
[----:B------:R-:W-:Y:S01]  /*7150*/  IADD3 R48, PT, PT, R14, R48, R13 ;  /* 0x000000300e307210 */ /* 0x000fe20007ffe00d */
[----:B------:R-:W-:Y:S01]  /*7160*/  IMAD.IADD R25, R25, 0x1, R52 ;  /* 0x0000000119197824 */ /* 0x000fe200078e0234 */
[----:B------:R-:W-:-:S02]  /*7170*/  PRMT R26, R27, 0x7770, RZ ;  /* 0x000077701b1a7816 */ /* 0x000fc400000000ff */
[----:B------:R-:W-:Y:S02]  /*7180*/  LOP3.LUT R41, R36, R48, R35, 0xb8, !PT ;  /* 0x0000003024297212 */ /* 0x000fe400078eb823 */
[----:B------:R-:W-:Y:S02]  /*7190*/  LOP3.LUT R39, R39, 0xff0000, RZ, 0xc0, !PT ;  /* 0x00ff000027277812 */ /* 0x000fe400078ec0ff */
[--C-:B------:R-:W-:Y:S01]  /*71a0*/  LEA.HI R52, R48, R25, R48.reuse, 0x5 ;  /* 0x0000001930347211 */ /* 0x100fe200078f2830 */
[----:B------:R-:W-:Y:S01]  /*71b0*/  IMAD.IADD R41, R21, 0x1, R41 ;  /* 0x0000000115297824 */ /* 0x000fe200078e0229 */
[----:B------:R-:W-:Y:S01]  /*71c0*/  PRMT R21, R27, 0x7772, RZ ;  /* 0x000077721b157816 */ /* 0x000fe200000000ff */
[----:B------:R-:W-:Y:S01]  /*71d0*/  IMAD R26, R26, 0x1000000, R39 ;  /* 0x010000001a1a7824 */ /* 0x000fe200078e0227 */
[----:B------:R-:W-:Y:S02]  /*71e0*/  IADD3 R52, PT, PT, R15, R52, R13 ;  /* 0x000000340f347210 */ /* 0x000fe40007ffe00d */
[----:B------:R-:W-:-:S02]  /*71f0*/  SHF.L.W.U32.HI R48, R48, 0x1e, R48 ;  /* 0x0000001e30307819 */ /* 0x000fc40000010e30 */
[----:B------:R-:W-:Y:S01]  /*7200*/  PRMT R39, R27, 0x7773, RZ ;  /* 0x000077731b277816 */ /* 0x000fe200000000ff */
[----:B------:R-:W-:Y:S01]  /*7210*/  IMAD.SHL.U32 R27, R21, 0x100, RZ ;  /* 0x00000100151b7824 */ /* 0x000fe200078e00ff */
[C---:B------:R-:W-:Y:S02]  /*7220*/  LEA.HI R41, R52.reuse, R41, R52, 0x5 ;  /* 0x0000002934297211 */ /* 0x040fe400078f2834 */
[----:B------:R-:W-:Y:S02]  /*7230*/  LOP3.LUT R43, R35, R52, R48, 0xb8, !PT ;  /* 0x00000034232b7212 */ /* 0x000fe400078eb830 */
[----:B------:R-:W-:Y:S02]  /*7240*/  LOP3.LUT R26, R39, R26, R27, 0xfe, !PT ;  /* 0x0000001a271a7212 */ /* 0x000fe400078efe1b */
[----:B------:R-:W-:Y:S01]  /*7250*/  SHF.L.W.U32.HI R25, R52, 0x1e, R52 ;  /* 0x0000001e34197819 */ /* 0x000fe20000010e34 */
[----:B------:R-:W-:Y:S01]  /*7260*/  IMAD.IADD R52, R36, 0x1, R43 ;  /* 0x0000000124347824 */ /* 0x000fe200078e022b */
[----:B------:R-:W-:-:S02]  /*7270*/  IADD3 R21, PT, PT, R42, R41, R13 ;  /* 0x000000292a157210 */ /* 0x000fc40007ffe00d */
[----:B------:R-:W-:Y:S02]  /*7280*/  PRMT R27, R28, 0x7771, RZ ;  /* 0x000077711c1b7816 */ /* 0x000fe400000000ff */
[----:B------:R-:W-:Y:S02]  /*7290*/  LOP3.LUT R41, R48, R21, R25, 0xb8, !PT ;  /* 0x0000001530297212 */ /* 0x000fe400078eb819 */
[----:B------:R-:W-:Y:S01]  /*72a0*/  LEA.HI R39, R21, R52, R21, 0x5 ;  /* 0x0000003415277211 */ /* 0x000fe200078f2815 */
[----:B------:R-:W-:Y:S01]  /*72b0*/  IMAD.U32 R36, R27, 0x10000, RZ ;  /* 0x000100001b247824 */ /* 0x000fe200078e00ff */
[----:B------:R-:W-:Y:S01]  /*72c0*/  PRMT R27, R28, 0x7770, RZ ;  /* 0x000077701c1b7816 */ /* 0x000fe200000000ff */
[----:B------:R-:W-:Y:S01]  /*72d0*/  IMAD.IADD R41, R35, 0x1, R41 ;  /* 0x0000000123297824 */ /* 0x000fe200078e0229 */
[----:B------:R-:W-:Y:S02]  /*72e0*/  IADD3 R35, PT, PT, R20, R39, R13 ;  /* 0x0000002714237210 */ /* 0x000fe40007ffe00d */
[----:B------:R-:W-:-:S02]  /*72f0*/  LOP3.LUT R52, R36, 0xff0000, RZ, 0xc0, !PT ;  /* 0x00ff000024347812 */ /* 0x000fc400078ec0ff */
[----:B------:R-:W-:Y:S02]  /*7300*/  SHF.L.W.U32.HI R36, R21, 0x1e, R21 ;  /* 0x0000001e15247819 */ /* 0x000fe40000010e15 */
[--C-:B------:R-:W-:Y:S01]  /*7310*/  LEA.HI R41, R35, R41, R35.reuse, 0x5 ;  /* 0x0000002923297211 */ /* 0x100fe200078f2823 */
[----:B------:R-:W-:Y:S01]  /*7320*/  IMAD R27, R27, 0x1000000, R52 ;  /* 0x010000001b1b7824 */ /* 0x000fe200078e0234 */
[----:B------:R-:W-:Y:S02]  /*7330*/  LOP3.LUT R43, R25, R35, R36, 0xb8, !PT ;  /* 0x00000023192b7212 */ /* 0x000fe400078eb824 */
[----:B------:R-:W-:Y:S02]  /*7340*/  PRMT R39, R28, 0x7772, RZ ;  /* 0x000077721c277816 */ /* 0x000fe400000000ff */
[----:B------:R-:W-:Y:S01]  /*7350*/  SHF.L.W.U32.HI R21, R35, 0x1e, R35 ;  /* 0x0000001e23157819 */ /* 0x000fe20000010e23 */
[----:B------:R-:W-:Y:S01]  /*7360*/  IMAD.IADD R48, R48, 0x1, R43 ;  /* 0x0000000130307824 */ /* 0x000fe200078e022b */
[----:B------:R-:W-:-:S02]  /*7370*/  IADD3 R35, PT, PT, R34, R41, R13 ;  /* 0x0000002922237210 */ /* 0x000fc40007ffe00d */
[----:B------:R-:W-:Y:S01]  /*7380*/  PRMT R41, R28, 0x7773, RZ ;  /* 0x000077731c297816 */ /* 0x000fe200000000ff */
[----:B------:R-:W-:Y:S01]  /*7390*/  IMAD.SHL.U32 R28, R39, 0x100, RZ ;  /* 0x00000100271c7824 */ /* 0x000fe200078e00ff */
[----:B------:R-:W-:Y:S02]  /*73a0*/  LOP3.LUT R52, R36, R35, R21, 0xb8, !PT ;  /* 0x0000002324347212 */ /* 0x000fe400078eb815 */
[----:B------:R-:W-:Y:S02]  /*73b0*/  LEA.HI R48, R35, R48, R35, 0x5 ;  /* 0x0000003023307211 */ /* 0x000fe400078f2823 */
[----:B------:R-:W-:Y:S01]  /*73c0*/  LOP3.LUT R28, R41, R27, R28, 0xfe, !PT ;  /* 0x0000001b291c7212 */ /* 0x000fe200078efe1c */
[----:B------:R-:W-:Y:S01]  /*73d0*/  IMAD.IADD R52, R25, 0x1, R52 ;  /* 0x0000000119347824 */ /* 0x000fe200078e0234 */
[----:B------:R-:W-:Y:S02]  /*73e0*/  PRMT R27, R29, 0x7771, RZ ;  /* 0x000077711d1b7816 */ /* 0x000fe400000000ff */
[----:B------:R-:W-:-:S02]  /*73f0*/  IADD3 R39, PT, PT, R24, R48, R13 ;  /* 0x0000003018277210 */ /* 0x000fc40007ffe00d */
[----:B------:R-:W-:Y:S01]  /*7400*/  SHF.L.W.U32.HI R48, R35, 0x1e, R35 ;  /* 0x0000001e23307819 */ /* 0x000fe20000010e23 */
[----:B------:R-:W-:Y:S01]  /*7410*/  IMAD.U32 R35, R27, 0x10000, RZ ;  /* 0x000100001b237824 */ /* 0x000fe200078e00ff */
[----:B------:R-:W-:Y:S02]  /*7420*/  LEA.HI R52, R39, R52, R39, 0x5 ;  /* 0x0000003427347211 */ /* 0x000fe400078f2827 */
[----:B------:R-:W-:Y:S02]  /*7430*/  LOP3.LUT R41, R21, R39, R48, 0xb8, !PT ;  /* 0x0000002715297212 */ /* 0x000fe400078eb830 */
[----:B------:R-:W-:Y:S02]  /*7440*/  PRMT R25, R29, 0x7770, RZ ;  /* 0x000077701d197816 */ /* 0x000fe400000000ff */
[----:B------:R-:W-:Y:S01]  /*7450*/  LOP3.LUT R35, R35, 0xff0000, RZ, 0xc0, !PT ;  /* 0x00ff000023237812 */ /* 0x000fe200078ec0ff */
[----:B------:R-:W-:Y:S01]  /*7460*/  IMAD.IADD R41, R36, 0x1, R41 ;  /* 0x0000000124297824 */ /* 0x000fe200078e0229 */
[----:B------:R-:W-:-:S02]  /*7470*/  SHF.L.W.U32.HI R27, R39, 0x1e, R39 ;  /* 0x0000001e271b7819 */ /* 0x000fc40000010e27 */
[----:B------:R-:W-:Y:S01]  /*7480*/  IADD3 R52, PT, PT, R26, R52, R13 ;  /* 0x000000341a347210 */ /* 0x000fe20007ffe00d */
[----:B------:R-:W-:Y:S01]  /*7490*/  IMAD R25, R25, 0x1000000, R35 ;  /* 0x0100000019197824 */ /* 0x000fe200078e0223 */
[C---:B------:R-:W-:Y:S02]  /*74a0*/  PRMT R35, R29.reuse, 0x7772, RZ ;  /* 0x000077721d237816 */ /* 0x040fe400000000ff */
[----:B------:R-:W-:Y:S02]  /*74b0*/  LOP3.LUT R36, R48, R52, R27, 0xb8, !PT ;  /* 0x0000003430247212 */ /* 0x000fe400078eb81b */
[----:B------:R-:W-:Y:S02]  /*74c0*/  LEA.HI R41, R52, R41, R52, 0x5 ;  /* 0x0000002934297211 */ /* 0x000fe400078f2834 */
[----:B------:R-:W-:Y:S01]  /*74d0*/  PRMT R29, R29, 0x7773, RZ ;  /* 0x000077731d1d7816 */ /* 0x000fe200000000ff */
[----:B------:R-:W-:Y:S01]  /*74e0*/  IMAD.IADD R39, R21, 0x1, R36 ;  /* 0x0000000115277824 */ /* 0x000fe200078e0224 */
[----:B------:R-:W-:Y:S01]  /*74f0*/  IADD3 R41, PT, PT, R28, R41, R13 ;  /* 0x000000291c297210 */ /* 0x000fe20007ffe00d */
[----:B------:R-:W-:Y:S01]  /*7500*/  IMAD.SHL.U32 R36, R35, 0x100, RZ ;  /* 0x0000010023247824 */ /* 0x000fe200078e00ff */
[----:B------:R-:W-:-:S02]  /*7510*/  SHF.L.W.U32.HI R52, R52, 0x1e, R52 ;  /* 0x0000001e34347819 */ /* 0x000fc40000010e34 */
[----:B------:R-:W-:Y:S02]  /*7520*/  LOP3.LUT R21, R46, R15, R26, 0x96, !PT ;  /* 0x0000000f2e157212 */ /* 0x000fe400078e961a */
[----:B------:R-:W-:Y:S02]  /*7530*/  LOP3.LUT R36, R29, R25, R36, 0xfe, !PT ;  /* 0x000000191d247212 */ /* 0x000fe400078efe24 */
[--C-:B------:R-:W-:Y:S02]  /*7540*/  LEA.HI R39, R41, R39, R41.reuse, 0x5 ;  /* 0x0000002729277211 */ /* 0x100fe400078f2829 */
[----:B------:R-:W-:Y:S02]  /*7550*/  LOP3.LUT R29, R27, R41, R52, 0xb8, !PT ;  /* 0x000000291b1d7212 */ /* 0x000fe400078eb834 */
[----:B------:R-:W-:Y:S02]  /*7560*/  LOP3.LUT R25, R21, R38, RZ, 0x3c, !PT ;  /* 0x0000002615197212 */ /* 0x000fe400078e3cff */
[----:B------:R-:W-:Y:S01]  /*7570*/  SHF.L.W.U32.HI R21, R41, 0x1e, R41 ;  /* 0x0000001e29157819 */ /* 0x000fe20000010e29 */
[----:B------:R-:W-:Y:S01]  /*7580*/  IMAD.IADD R48, R48, 0x1, R29 ;  /* 0x0000000130307824 */ /* 0x000fe200078e021d */
[----:B------:R-:W-:-:S02]  /*7590*/  IADD3 R39, PT, PT, R36, R39, R13 ;  /* 0x0000002724277210 */ /* 0x000fc40007ffe00d */
[----:B------:R-:W-:Y:S02]  /*75a0*/  LOP3.LUT R29, R3, R42, R28, 0x96, !PT ;  /* 0x0000002a031d7212 */ /* 0x000fe400078e961c */
[----:B------:R-:W-:Y:S02]  /*75b0*/  LOP3.LUT R38, R52, R39, R21, 0xb8, !PT ;  /* 0x0000002734267212 */ /* 0x000fe400078eb815 */
        /* <DEDUP_REMOVED lines=8> */
[----:B------:R-:W-:Y:S02]  /*7640*/  LEA.HI R38, R48, R41, R48, 0x5 ;  /* 0x0000002930267211 */ /* 0x000fe400078f2830 */
[----:B------:R-:W-:Y:S02]  /*7650*/  LOP3.LUT R29, R21, R48, R0, 0xb8, !PT ;  /* 0x00000030151d7212 */ /* 0x000fe400078eb800 */
[----:B------:R-:W-:-:S02]  /*7660*/  LOP3.LUT R35, R35, R46, RZ, 0x3c, !PT ;  /* 0x0000002e23237212 */ /* 0x000fc400078e3cff */
[----:B------:R-:W-:Y:S01]  /*7670*/  SHF.L.W.U32.HI R39, R48, 0x1e, R48 ;  /* 0x0000001e30277819 */ /* 0x000fe20000010e30 */
[----:B------:R-:W-:Y:S01]  /*7680*/  IMAD.IADD R41, R52, 0x1, R29 ;  /* 0x0000000134297824 */ /* 0x000fe200078e021d */
[----:B------:R-:W-:Y:S02]  /*7690*/  IADD3 R46, PT, PT, R27, R38, R13 ;  /* 0x000000261b2e7210 */ /* 0x000fe40007ffe00d */
        /* <DEDUP_REMOVED lines=8> */
[----:B------:R-:W-:Y:S02]  /*7720*/  SHF.L.W.U32.HI R35, R38, 0x1, R38 ;  /* 0x0000000126237819 */ /* 0x000fe40000010e26 */
[C---:B------:R-:W-:Y:S02]  /*7730*/  LEA.HI R52, R3.reuse, R52, R3, 0x5 ;  /* 0x0000003403347211 */ /* 0x040fe400078f2803 */
        /* <DEDUP_REMOVED lines=9> */
[C---:B------:R-:W-:Y:S02]  /*77d0*/  LEA.HI R21, R52.reuse, R21, R52, 0x5 ;  /* 0x0000001534157211 */ /* 0x040fe400078f2834 */
[----:B------:R-:W-:Y:S01]  /*77e0*/  LOP3.LUT R3, R3, R40, RZ, 0x3c, !PT ;  /* 0x0000002803037212 */ /* 0x000fe200078e3cff */
[----:B------:R-:W-:Y:S01]  /*77f0*/  IMAD.IADD R40, R39, 0x1, R0 ;  /* 0x0000000127287824 */ /* 0x000fe200078e0200 */
[----:B------:R-:W-:Y:S02]  /*7800*/  IADD3 R39, PT, PT, R37, R21, R10 ;  /* 0x0000001525277210 */ /* 0x000fe40007ffe00a */
[----:B------:R-:W-:Y:S02]  /*7810*/  SHF.L.W.U32.HI R0, R52, 0x1e, R52 ;  /* 0x0000001e34007819 */ /* 0x000fe40000010e34 */
[----:B------:R-:W-:Y:S02]  /*7820*/  SHF.L.W.U32.HI R38, R3, 0x1, R3 ;  /* 0x0000000103267819 */ /* 0x000fe40000010e03 */
[----:B------:R-:W-:-:S02]  /*7830*/  LEA.HI R41, R39, R40, R39, 0x5 ;  /* 0x0000002827297211 */ /* 0x000fc400078f2827 */
[----:B------:R-:W-:Y:S02]  /*7840*/  LOP3.LUT R43, R39, R0, R13, 0x96, !PT ;  /* 0x00000000272b7212 */ /* 0x000fe400078e960d */
[----:B------:R-:W-:Y:S02]  /*7850*/  LOP3.LUT R21, R15, R28, R35, 0x96, !PT ;  /* 0x0000001c0f157212 */ /* 0x000fe400078e9623 */
[----:B------:R-:W-:Y:S01]  /*7860*/  SHF.L.W.U32.HI R3, R39, 0x1e, R39 ;  /* 0x0000001e27037819 */ /* 0x000fe20000010e27 */
[----:B------:R-:W-:Y:S01]  /*7870*/  IMAD.IADD R43, R46, 0x1, R43 ;  /* 0x000000012e2b7824 */ /* 0x000fe200078e022b */
[----:B------:R-:W-:Y:S02]  /*7880*/  IADD3 R40, PT, PT, R38, R41, R10 ;  /* 0x0000002926287210 */ /* 0x000fe40007ffe00a */
[----:B------:R-:W-:Y:S02]  /*7890*/  LOP3.LUT R21, R21, R44, RZ, 0x3c, !PT ;  /* 0x0000002c15157212 */ /* 0x000fe400078e3cff */
[----:B------:R-:W-:-:S02]  /*78a0*/  LOP3.LUT R44, R40, R3, R0, 0x96, !PT ;  /* 0x00000003282c7212 */ /* 0x000fc400078e9600 */
[----:B------:R-:W-:Y:S02]  /*78b0*/  LOP3.LUT R41, R42, R36, R37, 0x96, !PT ;  /* 0x000000242a297212 */ /* 0x000fe400078e9625 */
[----:B------:R-:W-:Y:S01]  /*78c0*/  SHF.L.W.U32.HI R39, R21, 0x1, R21 ;  /* 0x0000000115277819 */ /* 0x000fe20000010e15 */
[----:B------:R-:W-:Y:S01]  /*78d0*/  IMAD.IADD R46, R13, 0x1, R44 ;  /* 0x000000010d2e7824 */ /* 0x000fe200078e022c */
[C---:B------:R-:W-:Y:S02]  /*78e0*/  LEA.HI R43, R40.reuse, R43, R40, 0x5 ;  /* 0x0000002b282b7211 */ /* 0x040fe400078f2828 */
        /* <DEDUP_REMOVED lines=11> */
[----:B------:R-:W-:Y:S02]  /*79a0*/  SHF.L.W.U32.HI R41, R44, 0x1, R44 ;  /* 0x000000012c297819 */ /* 0x000fe40000010e2c */
[C---:B------:R-:W-:Y:S02]  /*79b0*/  LOP3.LUT R44, R43.reuse, R21, R14, 0x96, !PT ;  /* 0x000000152b2c7212 */ /* 0x040fe400078e960e */
[----:B------:R-:W-:Y:S02]  /*79c0*/  LOP3.LUT R13, R34, R27, R39, 0x96, !PT ;  /* 0x0000001b220d7212 */ /* 0x000fe400078e9627 */
[----:B------:R-:W-:Y:S01]  /*79d0*/  LEA.HI R0, R43, R0, R43, 0x5 ;  /* 0x000000002b007211 */ /* 0x000fe200078f282b */
[----:B------:R-:W-:Y:S01]  /*79e0*/  IMAD.IADD R45, R3, 0x1, R44 ;  /* 0x00000001032d7824 */ /* 0x000fe200078e022c */
[----:B------:R-:W-:Y:S02]  /*79f0*/  LOP3.LUT R13, R13, R42, RZ, 0x3c, !PT ;  /* 0x0000002a0d0d7212 */ /* 0x000fe400078e3cff */
[----:B------:R-:W-:Y:S01]  /*7a00*/  LOP3.LUT R15, R24, R29, R40, 0x96, !PT ;  /* 0x0000001d180f7212 */ /* 0x000fe200078e9628 */
[----:B------:R-:W2:Y:S01]  /*7a10*/  LDL R42, [R1+0x70] ;  /* 0x00007000012a7983 */ /* 0x000ea20000100800 */
[----:B------:R-:W-:-:S02]  /*7a20*/  IADD3 R0, PT, PT, R41, R0, R10 ;  /* 0x0000000029007210 */ /* 0x000fc40007ffe00a */
[----:B------:R-:W-:Y:S02]  /*7a30*/  SHF.L.W.U32.HI R44, R43, 0x1e, R43 ;  /* 0x0000001e2b2c7819 */ /* 0x000fe40000010e2b */
[----:B------:R-:W-:Y:S02]  /*7a40*/  LOP3.LUT R3, R15, R20, RZ, 0x3c, !PT ;  /* 0x000000140f037212 */ /* 0x000fe400078e3cff */
[----:B------:R-:W-:Y:S02]  /*7a50*/  SHF.L.W.U32.HI R43, R13, 0x1, R13 ;  /* 0x000000010d2b7819 */ /* 0x000fe40000010e0d */
[C-C-:B------:R-:W-:Y:S02]  /*7a60*/  LEA.HI R15, R0.reuse, R45, R0.reuse, 0x5 ;  /* 0x0000002d000f7211 */ /* 0x140fe400078f2800 */
[C---:B------:R-:W-:Y:S02]  /*7a70*/  LOP3.LUT R13, R0.reuse, R44, R21, 0x96, !PT ;  /* 0x0000002c000d7212 */ /* 0x040fe400078e9615 */
[----:B------:R-:W-:-:S02]  /*7a80*/  SHF.L.W.U32.HI R0, R0, 0x1e, R0 ;  /* 0x0000001e00007819 */ /* 0x000fc40000010e00 */
[----:B------:R-:W-:Y:S01]  /*7a90*/  IADD3 R15, PT, PT, R43, R15, R10 ;  /* 0x0000000f2b0f7210 */ /* 0x000fe20007ffe00a */
[----:B------:R-:W-:Y:S01]  /*7aa0*/  IMAD.IADD R14, R14, 0x1, R13 ;  /* 0x000000010e0e7824 */ /* 0x000fe200078e020d */
[----:B------:R-:W-:Y:S02]  /*7ab0*/  SHF.L.W.U32.HI R3, R3, 0x1, R3 ;  /* 0x0000000103037819 */ /* 0x000fe40000010e03 */
[C---:B------:R-:W-:Y:S02]  /*7ac0*/  LOP3.LUT R20, R15.reuse, R0, R44, 0x96, !PT ;  /* 0x000000000f147212 */ /* 0x040fe400078e962c */
[----:B------:R-:W-:Y:S02]  /*7ad0*/  LEA.HI R14, R15, R14, R15, 0x5 ;  /* 0x0000000e0f0e7211 */ /* 0x000fe400078f280f */
[----:B------:R-:W-:Y:S01]  /*7ae0*/  LOP3.LUT R13, R26, R35, R41, 0x96, !PT ;  /* 0x000000231a0d7212 */ /* 0x000fe200078e9629 */
[----:B------:R-:W-:Y:S01]  /*7af0*/  IMAD.IADD R20, R21, 0x1, R20 ;  /* 0x0000000115147824 */ /* 0x000fe200078e0214 */
[----:B------:R-:W-:-:S02]  /*7b00*/  IADD3 R21, PT, PT, R3, R14, R10 ;  /* 0x0000000e03157210 */ /* 0x000fc40007ffe00a */
[----:B------:R-:W-:Y:S02]  /*7b10*/  SHF.L.W.U32.HI R15, R15, 0x1e, R15 ;  /* 0x0000001e0f0f7819 */ /* 0x000fe40000010e0f */
[----:B------:R-:W-:Y:S02]  /*7b20*/  LOP3.LUT R13, R13, R34, RZ, 0x3c, !PT ;  /* 0x000000220d0d7212 */ /* 0x000fe400078e3cff */
        /* <DEDUP_REMOVED lines=8> */
[----:B------:R-:W-:Y:S02]  /*7bb0*/  SHF.L.W.U32.HI R14, R45, 0x1, R45 ;  /* 0x000000012d0e7819 */ /* 0x000fe40000010e2d */
[----:B------:R-:W-:Y:S02]  /*7bc0*/  LOP3.LUT R21, R36, R38, R3, 0x96, !PT ;  /* 0x0000002624157212 */ /* 0x000fe400078e9603 */
        /* <DEDUP_REMOVED lines=9> */
[--C-:B------:R-:W-:Y:S02]  /*7c60*/  LEA.HI R49, R47, R34, R47.reuse, 0x5 ;  /* 0x000000222f317211 */ /* 0x100fe400078f282f */
[----:B------:R-:W-:Y:S01]  /*7c70*/  LOP3.LUT R45, R45, R28, RZ, 0x3c, !PT ;  /* 0x0000001c2d2d7212 */ /* 0x000fe200078e3cff */
[----:B------:R-:W-:Y:S01]  /*7c80*/  IMAD.IADD R28, R15, 0x1, R20 ;  /* 0x000000010f1c7824 */ /* 0x000fe200078e0214 */
        /* <DEDUP_REMOVED lines=12> */
[C---:B------:R-:W-:Y:S02]  /*7d50*/  LEA.HI R47, R34.reuse, R47, R34, 0x5 ;  /* 0x0000002f222f7211 */ /* 0x040fe400078f2822 */
        /* <DEDUP_REMOVED lines=33> */
[----:B------:R-:W-:Y:S01]  /*7f70*/  SHF.L.W.U32.HI R34, R36, 0x1e, R36 ;  /* 0x0000001e24227819 */ /* 0x000fe20000010e24 */
[----:B------:R-:W-:Y:S01]  /*7f80*/  IMAD.IADD R47, R47, 0x1, R44 ;  /* 0x000000012f2f7824 */ /* 0x000fe200078e022c */
[----:B------:R-:W-:Y:S02]  /*7f90*/  IADD3 R36, PT, PT, R27, R29, R10 ;  /* 0x0000001d1b247210 */ /* 0x000fe40007ffe00a */
[----:B------:R-:W-:Y:S02]  /*7fa0*/  LOP3.LUT R28, R28, R37, RZ, 0x3c, !PT ;  /* 0x000000251c1c7212 */ /* 0x000fe400078e3cff */
[----:B------:R-:W-:Y:S02]  /*7fb0*/  LOP3.LUT R45, R36, R34, R35, 0x96, !PT ;  /* 0x00000022242d7212 */ /* 0x000fe400078e9623 */
[----:B------:R-:W-:Y:S02]  /*7fc0*/  SHF.L.W.U32.HI R29, R28, 0x1, R28 ;  /* 0x000000011c1d7819 */ /* 0x000fe40000010e1c */
[----:B------:R-:W-:-:S02]  /*7fd0*/  LOP3.LUT R37, R40, R0, R25, 0x96, !PT ;  /* 0x0000000028257212 */ /* 0x000fc400078e9619 */
[----:B------:R-:W-:Y:S01]  /*7fe0*/  LEA.HI R47, R36, R47, R36, 0x5 ;  /* 0x0000002f242f7211 */ /* 0x000fe200078f2824 */
[----:B------:R-:W-:Y:S01]  /*7ff0*/  IMAD.IADD R44, R26, 0x1, R45 ;  /* 0x000000011a2c7824 */ /* 0x000fe200078e022d */
[----:B------:R-:W-:Y:S02]  /*8000*/  LOP3.LUT R38, R37, R38, RZ, 0x3c, !PT ;  /* 0x0000002625267212 */ /* 0x000fe400078e3cff */
[----:B------:R-:W-:Y:S02]  /*8010*/  IADD3 R47, PT, PT, R29, R47, R10 ;  /* 0x0000002f1d2f7210 */ /* 0x000fe40007ffe00a */
[----:B------:R-:W-:Y:S02]  /*8020*/  SHF.L.W.U32.HI R37, R36, 0x1e, R36 ;  /* 0x0000001e24257819 */ /* 0x000fe40000010e24 */
[----:B------:R-:W-:Y:S02]  /*8030*/  LEA.HI R45, R47, R44, R47, 0x5 ;  /* 0x0000002c2f2d7211 */ /* 0x000fe400078f282f */
[----:B------:R-:W-:-:S02]  /*8040*/  LOP3.LUT R28, R41, R20, R27, 0x96, !PT ;  /* 0x00000014291c7212 */ /* 0x000fc400078e961b */
[----:B------:R-:W-:Y:S02]  /*8050*/  SHF.L.W.U32.HI R26, R38, 0x1, R38 ;  /* 0x00000001261a7819 */ /* 0x000fe40000010e26 */
[C---:B------:R-:W-:Y:S02]  /*8060*/  LOP3.LUT R44, R47.reuse, R37, R34, 0x96, !PT ;  /* 0x000000252f2c7212 */ /* 0x040fe400078e9622 */
[----:B------:R-:W-:Y:S02]  /*8070*/  LOP3.LUT R28, R28, R39, RZ, 0x3c, !PT ;  /* 0x000000271c1c7212 */ /* 0x000fe400078e3cff */
[----:B------:R-:W-:Y:S01]  /*8080*/  SHF.L.W.U32.HI R36, R47, 0x1e, R47 ;  /* 0x0000001e2f247819 */ /* 0x000fe20000010e2f */
[----:B------:R-:W-:Y:S01]  /*8090*/  IMAD.IADD R39, R35, 0x1, R44 ;  /* 0x0000000123277824 */ /* 0x000fe200078e022c */
[----:B------:R-:W-:Y:S02]  /*80a0*/  IADD3 R38, PT, PT, R26, R45, R10 ;  /* 0x0000002d1a267210 */ /* 0x000fe40007ffe00a */
[----:B------:R-:W-:-:S02]  /*80b0*/  LOP3.LUT R35, R43, R24, R29, 0x96, !PT ;  /* 0x000000182b237212 */ /* 0x000fc400078e961d */
[----:B------:R-:W-:Y:S02]  /*80c0*/  LOP3.LUT R45, R38, R36, R37, 0x96, !PT ;  /* 0x00000024262d7212 */ /* 0x000fe400078e9625 */
[----:B------:R-:W-:Y:S02]  /*80d0*/  SHF.L.W.U32.HI R28, R28, 0x1, R28 ;  /* 0x000000011c1c7819 */ /* 0x000fe40000010e1c */
[----:B------:R-:W-:Y:S02]  /*80e0*/  LEA.HI R39, R38, R39, R38, 0x5 ;  /* 0x0000002726277211 */ /* 0x000fe400078f2826 */
[----:B------:R-:W-:Y:S01]  /*80f0*/  LOP3.LUT R35, R35, R40, RZ, 0x3c, !PT ;  /* 0x0000002823237212 */ /* 0x000fe200078e3cff */
[----:B------:R-:W-:Y:S01]  /*8100*/  IMAD.IADD R40, R34, 0x1, R45 ;  /* 0x0000000122287824 */ /* 0x000fe200078e022d */
[----:B------:R-:W-:Y:S02]  /*8110*/  IADD3 R39, PT, PT, R28, R39, R10 ;  /* 0x000000271c277210 */ /* 0x000fe40007ffe00a */
[----:B------:R-:W-:-:S02]  /*8120*/  SHF.L.W.U32.HI R34, R35, 0x1, R35 ;  /* 0x0000000123227819 */ /* 0x000fc40000010e23 */
[----:B------:R-:W-:Y:S02]  /*8130*/  SHF.L.W.U32.HI R35, R38, 0x1e, R38 ;  /* 0x0000001e26237819 */ /* 0x000fe40000010e26 */
[----:B------:R-:W-:Y:S02]  /*8140*/  LOP3.LUT R38, R3, R15, R26, 0x96, !PT ;  /* 0x0000000f03267212 */ /* 0x000fe400078e961a */
[--C-:B------:R-:W-:Y:S02]  /*8150*/  LEA.HI R45, R39, R40, R39.reuse, 0x5 ;  /* 0x00000028272d7211 */ /* 0x100fe400078f2827 */
[--C-:B------:R-:W-:Y:S02]  /*8160*/  LOP3.LUT R40, R35, R36, R39.reuse, 0xe8, !PT ;  /* 0x0000002423287212 */ /* 0x100fe400078ee827 */
[----:B------:R-:W-:Y:S02]  /*8170*/  LOP3.LUT R41, R38, R41, RZ, 0x3c, !PT ;  /* 0x0000002926297212 */ /* 0x000fe400078e3cff */
[----:B------:R-:W-:Y:S01]  /*8180*/  IADD3 R45, PT, PT, R34, R45, R10 ;  /* 0x0000002d222d7210 */ /* 0x000fe20007ffe00a */
[----:B------:R-:W-:Y:S01]  /*8190*/  IMAD.IADD R44, R37, 0x1, R40 ;  /* 0x00000001252c7824 */ /* 0x000fe200078e0228 */
[----:B------:R-:W-:-:S02]  /*81a0*/  SHF.L.W.U32.HI R38, R39, 0x1e, R39 ;  /* 0x0000001e27267819 */ /* 0x000fc40000010e27 */
        /* <DEDUP_REMOVED lines=8> */
[----:B------:R-:W-:Y:S02]  /*8230*/  SHF.L.W.U32.HI R36, R40, 0x1, R40 ;  /* 0x0000000128247819 */ /* 0x000fe40000010e28 */
[--C-:B------:R-:W-:Y:S02]  /*8240*/  LEA.HI R46, R39, R46, R39.reuse, 0x5 ;  /* 0x0000002e272e7211 */ /* 0x100fe400078f2827 */
[--C-:B------:R-:W-:Y:S02]  /*8250*/  LOP3.LUT R48, R37, R38, R39.reuse, 0xe8, !PT ;  /* 0x0000002625307212 */ /* 0x100fe400078ee827 */
[----:B------:R-:W-:Y:S02]  /*8260*/  LOP3.LUT R44, R14, R25, R34, 0x96, !PT ;  /* 0x000000190e2c7212 */ /* 0x000fe400078e9622 */
[----:B------:R-:W-:Y:S01]  /*8270*/  SHF.L.W.U32.HI R40, R39, 0x1e, R39 ;  /* 0x0000001e27287819 */ /* 0x000fe20000010e27 */
[----:B------:R-:W-:Y:S01]  /*8280*/  IMAD.IADD R35, R35, 0x1, R48 ;  /* 0x0000000123237824 */ /* 0x000fe200078e0230 */
[----:B------:R-:W-:-:S02]  /*8290*/  IADD3 R46, PT, PT, R36, R46, R11 ;  /* 0x0000002e242e7210 */ /* 0x000fc40007ffe00b */
[----:B------:R-:W-:Y:S02]  /*82a0*/  LOP3.LUT R3, R44, R3, RZ, 0x3c, !PT ;  /* 0x000000032c037212 */ /* 0x000fe400078e3cff */
[----:B------:R-:W-:Y:S02]  /*82b0*/  LOP3.LUT R39, R40, R37, R46, 0xe8, !PT ;  /* 0x0000002528277212 */ /* 0x000fe400078ee82e */
[----:B------:R-:W-:Y:S02]  /*82c0*/  SHF.L.W.U32.HI R3, R3, 0x1, R3 ;  /* 0x0000000103037819 */ /* 0x000fe40000010e03 */
        /* <DEDUP_REMOVED lines=22> */
[----:B------:R-:W-:Y:S02]  /*8430*/  SHF.L.W.U32.HI R0, R0, 0x1, R0 ;  /* 0x0000000100007819 */ /* 0x000fe40000010e00 */
[----:B------:R-:W-:-:S02]  /*8440*/  LEA.HI R41, R40, R41, R40, 0x5 ;  /* 0x0000002928297211 */ /* 0x000fc400078f2828 */
[--C-:B------:R-:W-:Y:S02]  /*8450*/  LOP3.LUT R44, R37, R38, R40.reuse, 0xe8, !PT ;  /* 0x00000026252c7212 */ /* 0x100fe400078ee828 */
[----:B------:R-:W-:Y:S02]  /*8460*/  LOP3.LUT R39, R15, R28, R13, 0x96, !PT ;  /* 0x0000001c0f277212 */ /* 0x000fe400078e960d */
[----:B------:R-:W-:Y:S01]  /*8470*/  SHF.L.W.U32.HI R40, R40, 0x1e, R40 ;  /* 0x0000001e28287819 */ /* 0x000fe20000010e28 */
[----:B------:R-:W-:Y:S01]  /*8480*/  IMAD.IADD R44, R35, 0x1, R44 ;  /* 0x00000001232c7824 */ /* 0x000fe200078e022c */
[----:B------:R-:W-:Y:S02]  /*8490*/  IADD3 R41, PT, PT, R0, R41, R11 ;  /* 0x0000002900297210 */ /* 0x000fe40007ffe00b */
[----:B------:R-:W-:Y:S02]  /*84a0*/  LOP3.LUT R20, R39, R20, RZ, 0x3c, !PT ;  /* 0x0000001427147212 */ /* 0x000fe400078e3cff */
        /* <DEDUP_REMOVED lines=8> */
[----:B------:R-:W-:Y:S02]  /*8530*/  SHF.L.W.U32.HI R24, R24, 0x1, R24 ;  /* 0x0000000118187819 */ /* 0x000fe40000010e18 */
[C-C-:B------:R-:W-:Y:S02]  /*8540*/  LEA.HI R39, R44.reuse, R39, R44.reuse, 0x5 ;  /* 0x000000272c277211 */ /* 0x140fe400078f282c */
[----:B------:R-:W-:Y:S02]  /*8550*/  LOP3.LUT R46, R35, R40, R44, 0xe8, !PT ;  /* 0x00000028232e7212 */ /* 0x000fe400078ee82c */
[----:B------:R-:W-:Y:S02]  /*8560*/  LOP3.LUT R38, R25, R10, R0, 0x96, !PT ;  /* 0x0000000a19267212 */ /* 0x000fe400078e9600 */
[----:B------:R-:W-:Y:S01]  /*8570*/  SHF.L.W.U32.HI R44, R44, 0x1e, R44 ;  /* 0x0000001e2c2c7819 */ /* 0x000fe20000010e2c */
[----:B------:R-:W-:Y:S01]  /*8580*/  IMAD.IADD R48, R37, 0x1, R46 ;  /* 0x0000000125307824 */ /* 0x000fe200078e022e */
[----:B------:R-:W-:-:S02]  /*8590*/  IADD3 R39, PT, PT, R24, R39, R11 ;  /* 0x0000002718277210 */ /* 0x000fc40007ffe00b */
[----:B------:R-:W-:Y:S02]  /*85a0*/  LOP3.LUT R38, R38, R15, RZ, 0x3c, !PT ;  /* 0x0000000f26267212 */ /* 0x000fe400078e3cff */
[----:B------:R-:W-:Y:S02]  /*85b0*/  LOP3.LUT R46, R27, R36, R20, 0x96, !PT ;  /* 0x000000241b2e7212 */ /* 0x000fe400078e9614 */
[--C-:B------:R-:W-:Y:S02]  /*85c0*/  LOP3.LUT R15, R44, R35, R39.reuse, 0xe8, !PT ;  /* 0x000000232c0f7212 */ /* 0x100fe400078ee827 */
[----:B------:R-:W-:Y:S02]  /*85d0*/  SHF.L.W.U32.HI R38, R38, 0x1, R38 ;  /* 0x0000000126267819 */ /* 0x000fe40000010e26 */
[----:B------:R-:W-:Y:S02]  /*85e0*/  LEA.HI R48, R39, R48, R39, 0x5 ;  /* 0x0000003027307211 */ /* 0x000fe400078f2827 */
[----:B------:R-:W-:Y:S01]  /*85f0*/  LOP3.LUT R46, R46, R21, RZ, 0x3c, !PT ;  /* 0x000000152e2e7212 */ /* 0x000fe200078e3cff */
[----:B------:R-:W-:Y:S01]  /*8600*/  IMAD.IADD R21, R40, 0x1, R15 ;  /* 0x0000000128157824 */ /* 0x000fe200078e020f */
[----:B------:R-:W-:-:S02]  /*8610*/  IADD3 R48, PT, PT, R38, R48, R11 ;  /* 0x0000003026307210 */ /* 0x000fc40007ffe00b */
[----:B------:R-:W-:Y:S02]  /*8620*/  SHF.L.W.U32.HI R37, R39, 0x1e, R39 ;  /* 0x0000001e27257819 */ /* 0x000fe40000010e27 */
[----:B------:R-:W-:Y:S02]  /*8630*/  LOP3.LUT R40, R29, R3, R24, 0x96, !PT ;  /* 0x000000031d287212 */ /* 0x000fe400078e9618 */
[----:B------:R-:W-:Y:S02]  /*8640*/  SHF.L.W.U32.HI R15, R46, 0x1, R46 ;  /* 0x000000012e0f7819 */ /* 0x000fe40000010e2e */
[--C-:B------:R-:W-:Y:S02]  /*8650*/  LEA.HI R46, R48, R21, R48.reuse, 0x5 ;  /* 0x00000015302e7211 */ /* 0x100fe400078f2830 */
        /* <DEDUP_REMOVED lines=8> */
[----:B------:R-:W-:-:S02]  /*86e0*/  LEA.HI R52, R25, R52, R25, 0x5 ;  /* 0x0000003419347211 */ /* 0x000fc400078f2819 */
[----:B------:R-:W-:Y:S01]  /*86f0*/  LOP3.LUT R46, R46, R27, RZ, 0x3c, !PT ;  /* 0x0000001b2e2e7212 */ /* 0x000fe200078e3cff */
[----:B------:R-:W-:Y:S01]  /*8700*/  IMAD.IADD R27, R44, 0x1, R35 ;  /* 0x000000012c1b7824 */ /* 0x000fe200078e0223 */
[----:B------:R-:W-:Y:S02]  /*8710*/  IADD3 R52, PT, PT, R21, R52, R11 ;  /* 0x0000003415347210 */ /* 0x000fe40007ffe00b */
[----:B------:R-:W-:Y:S02]  /*8720*/  SHF.L.W.U32.HI R35, R25, 0x1e, R25 ;  /* 0x0000001e19237819 */ /* 0x000fe40000010e19 */
[----:B------:R-:W-:Y:S02]  /*8730*/  LOP3.LUT R44, R28, R14, R15, 0x96, !PT ;  /* 0x0000000e1c2c7212 */ /* 0x000fe400078e960f */
[----:B------:R-:W-:Y:S02]  /*8740*/  SHF.L.W.U32.HI R25, R46, 0x1, R46 ;  /* 0x000000012e197819 */ /* 0x000fe40000010e2e */
[----:B------:R-:W-:-:S02]  /*8750*/  LEA.HI R46, R52, R27, R52, 0x5 ;  /* 0x0000001b342e7211 */ /* 0x000fc400078f2834 */
[--C-:B------:R-:W-:Y:S02]  /*8760*/  LOP3.LUT R48, R35, R40, R52.reuse, 0xe8, !PT ;  /* 0x0000002823307212 */ /* 0x100fe400078ee834 */
[----:B------:R-:W-:Y:S02]  /*8770*/  LOP3.LUT R27, R44, R29, RZ, 0x3c, !PT ;  /* 0x0000001d2c1b7212 */ /* 0x000fe400078e3cff */
[----:B------:R-:W-:Y:S01]  /*8780*/  SHF.L.W.U32.HI R44, R52, 0x1e, R52 ;  /* 0x0000001e342c7819 */ /* 0x000fe20000010e34 */
[----:B------:R-:W-:Y:S01]  /*8790*/  IMAD.IADD R37, R37, 0x1, R48 ;  /* 0x0000000125257824 */ /* 0x000fe200078e0230 */
[----:B------:R-:W-:Y:S02]  /*87a0*/  IADD3 R46, PT, PT, R25, R46, R11 ;  /* 0x0000002e192e7210 */ /* 0x000fe40007ffe00b */
[----:B------:R-:W-:Y:S02]  /*87b0*/  LOP3.LUT R29, R34, R0, R21, 0x96, !PT ;  /* 0x00000000221d7212 */ /* 0x000fe400078e9615 */
[----:B------:R-:W-:-:S02]  /*87c0*/  LOP3.LUT R39, R44, R35, R46, 0xe8, !PT ;  /* 0x000000232c277212 */ /* 0x000fc400078ee82e */
[----:B------:R-:W-:Y:S02]  /*87d0*/  SHF.L.W.U32.HI R27, R27, 0x1, R27 ;  /* 0x000000011b1b7819 */ /* 0x000fe40000010e1b */
[--C-:B------:R-:W-:Y:S01]  /*87e0*/  LEA.HI R48, R46, R37, R46.reuse, 0x5 ;  /* 0x000000252e307211 */ /* 0x100fe200078f282e */
[----:B------:R-:W-:Y:S01]  /*87f0*/  IMAD.IADD R39, R40, 0x1, R39 ;  /* 0x0000000128277824 */ /* 0x000fe200078e0227 */
[----:B------:R-:W-:Y:S02]  /*8800*/  LOP3.LUT R26, R29, R26, RZ, 0x3c, !PT ;  /* 0x0000001a1d1a7212 */ /* 0x000fe400078e3cff */
[----:B------:R-:W-:Y:S02]  /*8810*/  IADD3 R48, PT, PT, R27, R48, R11 ;  /* 0x000000301b307210 */ /* 0x000fe40007ffe00b */
[----:B------:R-:W-:Y:S02]  /*8820*/  SHF.L.W.U32.HI R29, R46, 0x1e, R46 ;  /* 0x0000001e2e1d7819 */ /* 0x000fe40000010e2e */
[----:B------:R-:W-:-:S02]  /*8830*/  SHF.L.W.U32.HI R26, R26, 0x1, R26 ;  /* 0x000000011a1a7819 */ /* 0x000fc40000010e1a */
[--C-:B------:R-:W-:Y:S02]  /*8840*/  LEA.HI R39, R48, R39, R48.reuse, 0x5 ;  /* 0x0000002730277211 */ /* 0x100fe400078f2830 */
[--C-:B------:R-:W-:Y:S02]  /*8850*/  LOP3.LUT R46, R29, R44, R48.reuse, 0xe8, !PT ;  /* 0x0000002c1d2e7212 */ /* 0x100fe400078ee830 */
[----:B------:R-:W-:Y:S02]  /*8860*/  LOP3.LUT R37, R10, R20, R25, 0x96, !PT ;  /* 0x000000140a257212 */ /* 0x000fe400078e9619 */
[----:B------:R-:W-:Y:S01]  /*8870*/  SHF.L.W.U32.HI R40, R48, 0x1e, R48 ;  /* 0x0000001e30287819 */ /* 0x000fe20000010e30 */
[----:B------:R-:W-:Y:S01]  /*8880*/  IMAD.IADD R46, R35, 0x1, R46 ;  /* 0x00000001232e7824 */ /* 0x000fe200078e022e */
[----:B------:R-:W-:Y:S02]  /*8890*/  IADD3 R39, PT, PT, R26, R39, R11 ;  /* 0x000000271a277210 */ /* 0x000fe40007ffe00b */
[----:B------:R-:W-:-:S02]  /*88a0*/  LOP3.LUT R28, R37, R28, RZ, 0x3c, !PT ;  /* 0x0000001c251c7212 */ /* 0x000fc400078e3cff */
        /* <DEDUP_REMOVED lines=16> */
[--C-:B------:R-:W-:Y:S02]  /*89b0*/  LOP3.LUT R37, R44, R35, R41.reuse, 0xe8, !PT ;  /* 0x000000232c257212 */ /* 0x100fe400078ee829 */
        /* <DEDUP_REMOVED lines=26> */
[C---:B------:R-:W-:Y:S02]  /*8b60*/  LOP3.LUT R46, R48.reuse, R35, R40, 0x96, !PT ;  /* 0x00000023302e7212 */ /* 0x040fe400078e9628 */
        /* <DEDUP_REMOVED lines=10> */
[----:B--2---:R-:W-:Y:S02]  /*8c10*/  IADD3 R0, PT, PT, R11, R39, R42 ;  /* 0x000000270b007210 */ /* 0x004fe40007ffe02a */
        /* <DEDUP_REMOVED lines=15> */
[----:B------:R-:W-:-:S02]  /*8d10*/  IADD3 R24, PT, PT, R35, R43, R42 ;  /* 0x0000002b23187210 */ /* 0x000fc40007ffe02a */
[----:B------:R-:W-:Y:S02]  /*8d20*/  SHF.L.W.U32.HI R39, R0, 0x1e, R0 ;  /* 0x0000001e00277819 */ /* 0x000fe40000010e00 */
[----:B------:R-:W-:Y:S02]  /*8d30*/  SHF.L.W.U32.HI R0, R41, 0x1, R41 ;  /* 0x0000000129007819 */ /* 0x000fe40000010e29 */
[C---:B------:R-:W-:Y:S02]  /*8d40*/  LOP3.LUT R14, R24.reuse, R39, R20, 0x96, !PT ;  /* 0x00000027180e7212 */ /* 0x040fe400078e9614 */
[C---:B------:R-:W-:Y:S02]  /*8d50*/  LEA.HI R45, R24.reuse, R45, R24, 0x5 ;  /* 0x0000002d182d7211 */ /* 0x040fe400078f2818 */
[----:B------:R-:W-:Y:S01]  /*8d60*/  LOP3.LUT R43, R21, R10, R29, 0x96, !PT ;  /* 0x0000000a152b7212 */ /* 0x000fe200078e961d */
[----:B------:R-:W-:Y:S01]  /*8d70*/  IMAD.IADD R40, R37, 0x1, R14 ;  /* 0x0000000125287824 */ /* 0x000fe200078e020e */
[----:B------:R-:W-:-:S02]  /*8d80*/  SHF.L.W.U32.HI R24, R24, 0x1e, R24 ;  /* 0x0000001e18187819 */ /* 0x000fc40000010e18 */
[----:B------:R-:W-:Y:S02]  /*8d90*/  IADD3 R45, PT, PT, R0, R45, R42 ;  /* 0x0000002d002d7210 */ /* 0x000fe40007ffe02a */
        /* <DEDUP_REMOVED lines=17> */
[C---:B------:R-:W-:Y:S02]  /*8eb0*/  LOP3.LUT R39, R41.reuse, R38, R37, 0x96, !PT ;  /* 0x0000002629277212 */ /* 0x040fe400078e9625 */
[----:B------:R-:W-:Y:S02]  /*8ec0*/  SHF.L.W.U32.HI R20, R20, 0x1, R20 ;  /* 0x0000000114147819 */ /* 0x000fe40000010e14 */
[----:B------:R-:W-:-:S02]  /*8ed0*/  LEA.HI R21, R41, R44, R41, 0x5 ;  /* 0x0000002c29157211 */ /* 0x000fc400078f2829 */
[----:B------:R-:W-:Y:S01]  /*8ee0*/  LOP3.LUT R40, R26, R13, R14, 0x96, !PT ;  /* 0x0000000d1a287212 */ /* 0x000fe200078e960e */
[----:B------:R-:W-:Y:S01]  /*8ef0*/  IMAD.IADD R46, R24, 0x1, R39 ;  /* 0x00000001182e7824 */ /* 0x000fe200078e0227 */
[----:B------:R-:W-:Y:S02]  /*8f00*/  IADD3 R21, PT, PT, R20, R21, R42 ;  /* 0x0000001514157210 */ /* 0x000fe40007ffe02a */
[----:B------:R-:W-:Y:S02]  /*8f10*/  LOP3.LUT R40, R40, R25, RZ, 0x3c, !PT ;  /* 0x0000001928287212 */ /* 0x000fe400078e3cff */
[----:B------:R-:W-:Y:S02]  /*8f20*/  SHF.L.W.U32.HI R39, R41, 0x1e, R41 ;  /* 0x0000001e29277819 */ /* 0x000fe40000010e29 */
[----:B------:R-:W-:Y:S02]  /*8f30*/  LOP3.LUT R44, R28, R11, R15, 0x96, !PT ;  /* 0x0000000b1c2c7212 */ /* 0x000fe400078e960f */
[----:B------:R-:W-:-:S02]  /*8f40*/  LEA.HI R25, R21, R46, R21, 0x5 ;  /* 0x0000002e15197211 */ /* 0x000fc400078f2815 */
[----:B------:R-:W-:Y:S02]  /*8f50*/  SHF.L.W.U32.HI R24, R40, 0x1, R40 ;  /* 0x0000000128187819 */ /* 0x000fe40000010e28 */
[C---:B------:R-:W-:Y:S02]  /*8f60*/  LOP3.LUT R46, R21.reuse, R39, R38, 0x96, !PT ;  /* 0x00000027152e7212 */ /* 0x040fe400078e9626 */
[----:B------:R-:W-:Y:S02]  /*8f70*/  LOP3.LUT R44, R44, R27, RZ, 0x3c, !PT ;  /* 0x0000001b2c2c7212 */ /* 0x000fe400078e3cff */
[----:B------:R-:W-:Y:S01]  /*8f80*/  SHF.L.W.U32.HI R40, R21, 0x1e, R21 ;  /* 0x0000001e15287819 */ /* 0x000fe20000010e15 */
[----:B------:R-:W-:Y:S01]  /*8f90*/  IMAD.IADD R46, R37, 0x1, R46 ;  /* 0x00000001252e7824 */ /* 0x000fe200078e022e */
[----:B------:R-:W-:Y:S02]  /*8fa0*/  IADD3 R27, PT, PT, R24, R25, R42 ;  /* 0x00000019181b7210 */ /* 0x000fe40007ffe02a */
[----:B------:R-:W-:-:S02]  /*8fb0*/  LOP3.LUT R21, R34, R29, R20, 0x96, !PT ;  /* 0x0000001d22157212 */ /* 0x000fc400078e9614 */
[C---:B------:R-:W-:Y:S02]  /*8fc0*/  LOP3.LUT R37, R27.reuse, R40, R39, 0x96, !PT ;  /* 0x000000281b257212 */ /* 0x040fe400078e9627 */
        /* <DEDUP_REMOVED lines=39> */
[C---:B------:R-:W-:Y:S02]  /*9240*/  LEA.HI R45, R43.reuse, R34, R43, 0x5 ;  /* 0x000000222b2d7211 */ /* 0x040fe400078f282b */
[----:B------:R-:W-:Y:S02]  /*9250*/  SHF.L.W.U32.HI R28, R36, 0x1, R36 ;  /* 0x00000001241c7819 */ /* 0x000fe40000010e24 */
        /* <DEDUP_REMOVED lines=17> */
[----:B------:R-:W-:Y:S02]  /*9370*/  SHF.L.W.U32.HI R10, R34, 0x1e, R34 ;  /* 0x0000001e220a7819 */ /* 0x000fe40000010e22 */
[----:B------:R-:W-:Y:S01]  /*9380*/  IADD3 R39, PT, PT, R25, R39, R42 ;  /* 0x0000002719277210 */ /* 0x000fe20007ffe02a */
[----:B------:R-:W-:Y:S01]  /*9390*/  IMAD.IADD R34, R37, 0x1, R24 ;  /* 0x0000000125227824 */ /* 0x000fe200078e0218 */
[----:B------:R-:W-:Y:S02]  /*93a0*/  LOP3.LUT R28, R28, R11, RZ, 0x3c, !PT ;  /* 0x0000000b1c1c7212 */ /* 0x000fe400078e3cff */
[----:B------:R-:W-:-:S02]  /*93b0*/  LOP3.LUT R37, R39, R10, R13, 0x96, !PT ;  /* 0x0000000a27257212 */ /* 0x000fc400078e960d */
[----:B------:R-:W-:Y:S02]  /*93c0*/  SHF.L.W.U32.HI R24, R28, 0x1, R28 ;  /* 0x000000011c187819 */ /* 0x000fe40000010e1c */
[----:B------:R-:W-:Y:S01]  /*93d0*/  LEA.HI R11, R39, R34, R39, 0x5 ;  /* 0x00000022270b7211 */ /* 0x000fe200078f2827 */
[----:B------:R-:W-:-:S03]  /*93e0*/  IMAD.IADD R28, R20, 0x1, R37 ;  /* 0x00000001141c7824 */ /* 0x000fc600078e0225 */
        /* <DEDUP_REMOVED lines=9> */
[----:B------:R-:W-:Y:S02]  /*9480*/  SHF.L.W.U32.HI R20, R11, 0x1e, R11 ;  /* 0x0000001e0b147819 */ /* 0x000fe40000010e0b */
[C---:B------:R-:W-:Y:S02]  /*9490*/  LEA.HI R11, R21.reuse, R28, R21, 0x5 ;  /* 0x0000001c150b7211 */ /* 0x040fe400078f2815 */
[----:B------:R-:W-:Y:S02]  /*94a0*/  LOP3.LUT R14, R14, R26, R25, 0x96, !PT ;  /* 0x0000001a0e0e7212 */ /* 0x000fe400078e9619 */
[----:B------:R-:W-:Y:S01]  /*94b0*/  LOP3.LUT R13, R21, R20, R3, 0x96, !PT ;  /* 0x00000014150d7212 */ /* 0x000fe200078e9603 */
[----:B------:R-:W-:Y:S01]  /*94c0*/  IMAD.IADD R11, R42, 0x1, R11 ;  /* 0x000000012a0b7824 */ /* 0x000fe200078e020b */
[----:B------:R-:W-:-:S03]  /*94d0*/  LOP3.LUT R14, R14, R35, RZ, 0x3c, !PT ;  /* 0x000000230e0e7212 */ /* 0x000fc600078e3cff */
[----:B------:R-:W-:Y:S01]  /*94e0*/  IMAD.IADD R13, R10, 0x1, R13 ;  /* 0x000000010a0d7824 */ /* 0x000fe200078e020d */
[----:B------:R-:W-:Y:S02]  /*94f0*/  LEA.HI R14, R14, R11, R14, 0x1 ;  /* 0x0000000b0e0e7211 */ /* 0x000fe400078f080e */
[----:B------:R-:W-:Y:S02]  /*9500*/  LOP3.LUT R15, R15, R27, R24, 0x96, !PT ;  /* 0x0000001b0f0f7212 */ /* 0x000fe400078e9618 */
[----:B------:R-:W-:Y:S02]  /*9510*/  LEA.HI R13, R14, R13, R14, 0x5 ;  /* 0x0000000d0e0d7211 */ /* 0x000fe400078f280e */
[----:B------:R-:W-:-:S03]  /*9520*/  LOP3.LUT R15, R15, R0, RZ, 0x3c, !PT ;  /* 0x000000000f0f7212 */ /* 0x000fc600078e3cff */
[----:B------:R-:W-:-:S05]  /*9530*/  IMAD.IADD R42, R42, 0x1, R13 ;  /* 0x000000012a2a7824 */ /* 0x000fca00078e020d */
[----:B------:R-:W-:Y:S01]  /*9540*/  LEA.HI R15, R15, R42, R15, 0x1 ;  /* 0x0000002a0f0f7211 */ /* 0x000fe200078f080f */
[----:B------:R-:W-:Y:S01]  /*9550*/  IMAD.IADD R12, R12, 0x1, R3 ;  /* 0x000000010c0c7824 */ /* 0x000fe200078e0203 */
[----:B------:R-:W-:Y:S01]  /*9560*/  LEA.HI R8, R21, R8, R21, 0x1e ;  /* 0x0000000815087211 */ /* 0x000fe200078ff015 */
[----:B------:R-:W-:Y:S02]  /*9570*/  IMAD.IADD R9, R9, 0x1, R20 ;  /* 0x0000000109097824 */ /* 0x000fe400078e0214 */
[----:B------:R-:W-:Y:S02]  /*9580*/  IMAD.IADD R7, R7, 0x1, R14 ;  /* 0x0000000107077824 */ /* 0x000fe400078e020e */
[----:B------:R-:W-:Y:S01]  /*9590*/  IMAD.IADD R6, R6, 0x1, R15 ;  /* 0x0000000106067824 */ /* 0x000fe200078e020f */
[----:B------:R0:W-:Y:S04]  /*95a0*/  STL [R1+0x60], R12 ;  /* 0x0000600c01007387 */ /* 0x0001e80000100800 */
[----:B------:R0:W-:Y:S04]  /*95b0*/  STL.64 [R1+0x58], R8 ;  /* 0x0000580801007387 */ /* 0x0001e80000100a00 */
[----:B------:R0:W-:Y:S04]  /*95c0*/  STL.64 [R1+0x50], R6 ;  /* 0x0000500601007387 */ /* 0x0001e80000100a00 */
[----:B------:R0:W-:Y:S04]  /*95d0*/  STL.64 [R1], RZ ;  /* 0x000000ff01007387 */ /* 0x0001e80000100a00 */
[----:B------:R0:W-:Y:S04]  /*95e0*/  STL.64 [R1+0x8], RZ ;  /* 0x000008ff01007387 */ /* 0x0001e80000100a00 */
[----:B------:R0:W-:Y:S04]  /*95f0*/  STL.64 [R1+0x10], RZ ;  /* 0x000010ff01007387 */ /* 0x0001e80000100a00 */
[----:B------:R0:W-:Y:S04]  /*9600*/  STL.64 [R1+0x18], RZ ;  /* 0x000018ff01007387 */ /* 0x0001e80000100a00 */
[----:B------:R0:W-:Y:S04]  /*9610*/  STL.64 [R1+0x20], RZ ;  /* 0x000020ff01007387 */ /* 0x0001e80000100a00 */
[----:B------:R0:W-:Y:S04]  /*9620*/  STL.64 [R1+0x28], RZ ;  /* 0x000028ff01007387 */ /* 0x0001e80000100a00 */
[----:B------:R0:W-:Y:S02]  /*9630*/  STL.64 [R1+0x30], RZ ;  /* 0x000030ff01007387 */ /* 0x0001e40000100a00 */
.L_x_26:
[----:B------:R-:W-:Y:S05]  /*9640*/  BSYNC.RECONVERGENT B0 ;  /* 0x0000000000007941 */ /* 0x000fea0003800200 */
.L_x_24:
[----:B-12---:R-:W2:Y:S04]  /*9650*/  LDL R3, [R1+0x40] ;  /* 0x0000400001037983 */ /* 0x006ea80000100800 */
[----:B------:R-:W2:Y:S04]  /*9660*/  LDL.64 R26, [R1+0x48] ;  /* 0x00004800011a7983 */ /* 0x000ea80000100a00 */
[----:B0-----:R-:W4:Y:S04]  /*9670*/  LDL.64 R24, [R1] ;  /* 0x0000000001187983 */ /* 0x001f280000100a00 */
[----:B------:R-:W5:Y:S04]  /*9680*/  LDL.64 R20, [R1+0x8] ;  /* 0x0000080001147983 */ /* 0x000f680000100a00 */
[----:B------:R-:W4:Y:S04]  /*9690*/  LDL.64 R34, [R1+0x10] ;  /* 0x0000100001227983 */ /* 0x000f280000100a00 */
[----:B------:R-:W4:Y:S04]  /*96a0*/  LDL.64 R36, [R1+0x18] ;  /* 0x0000180001247983 */ /* 0x000f280000100a00 */
[----:B------:R-:W4:Y:S04]  /*96b0*/  LDL.64 R12, [R1+0x20] ;  /* 0x00002000010c7983 */ /* 0x000f280000100a00 */
[----:B------:R-:W4:Y:S04]  /*96c0*/  LDL.64 R14, [R1+0x28] ;  /* 0x00002800010e7983 */ /* 0x000f280000100a00 */
[----:B------:R-:W4:Y:S04]  /*96d0*/  LDL.64 R28, [R1+0x30] ;  /* 0x00003000011c7983 */ /* 0x000f280000100a00 */
[----:B------:R-:W4:Y:S04]  /*96e0*/  LDL.64 R8, [R1+0x58] ;  /* 0x0000580001087983 */ /* 0x000f280000100a00 */
[----:B------:R-:W4:Y:S04]  /*96f0*/  LDL.64 R10, [R1+0x50] ;  /* 0x00005000010a7983 */ /* 0x000f280000100a00 */
[----:B------:R-:W4:Y:S01]  /*9700*/  LDL.64 R6, [R1+0x60] ;  /* 0x0000600001067983 */ /* 0x000f220000100a00 */
[----:B--2---:R-:W-:-:S04]  /*9710*/  LEA R26, P0, R3, R26, 0x3 ;  /* 0x0000001a031a7211 */ /* 0x004fc800078018ff */
[----:B------:R-:W-:Y:S01]  /*9720*/  LOP3.LUT R42, R26, 0xff, RZ, 0xc0, !PT ;  /* 0x000000ff1a2a7812 */ /* 0x000fe200078ec0ff */
[----:B------:R-:W-:Y:S01]  /*9730*/  IMAD.X R27, RZ, RZ, R27, P0 ;  /* 0x000000ffff1b7224 */ /* 0x000fe200000e061b */
[----:B-----5:R-:W-:-:S04]  /*9740*/  PRMT R52, R21, 0x7773, RZ ;  /* 0x0000777315347816 */ /* 0x020fc800000000ff */
[C-C-:B---3--:R-:W-:Y:S01]  /*9750*/  SHF.R.U64 R0, R26.reuse, 0x10, R27.reuse ;  /* 0x000000101a007819 */ /* 0x148fe2000000121b */
[----:B------:R0:W-:Y:S01]  /*9760*/  STL.64 [R1+0x48], R26 ;  /* 0x0000481a01007387 */ /* 0x0001e20000100a00 */
[C-C-:B------:R-:W-:Y:S02]  /*9770*/  SHF.R.U64 R41, R26.reuse, 0x8, R27.reuse ;  /* 0x000000081a297819 */ /* 0x140fe4000000121b */
[--C-:B------:R-:W-:Y:S01]  /*9780*/  SHF.R.U64 R39, R26, 0x18, R27.reuse ;  /* 0x000000181a277819 */ /* 0x100fe2000000121b */
[----:B------:R-:W-:Y:S01]  /*9790*/  IMAD.U32 R3, R0, 0x10000, RZ ;  /* 0x0001000000037824 */ /* 0x000fe200078e00ff */
[----:B------:R-:W-:Y:S01]  /*97a0*/  SHF.R.U32.HI R43, RZ, 0x8, R27 ;  /* 0x00000008ff2b7819 */ /* 0x000fe2000001161b */
[----:B------:R-:W-:Y:S01]  /*97b0*/  IMAD.SHL.U32 R40, R41, 0x100, RZ ;  /* 0x0000010029287824 */ /* 0x000fe200078e00ff */
[----:B------:R-:W-:Y:S02]  /*97c0*/  LOP3.LUT R46, R27, 0xff, RZ, 0xc0, !PT ;  /* 0x000000ff1b2e7812 */ /* 0x000fe400078ec0ff */
[----:B------:R-:W-:-:S02]  /*97d0*/  LOP3.LUT R38, R3, 0xff0000, RZ, 0xc0, !PT ;  /* 0x00ff000003267812 */ /* 0x000fc400078ec0ff */
[--C-:B------:R-:W-:Y:S02]  /*97e0*/  SHF.R.U32.HI R3, RZ, 0x10, R27.reuse ;  /* 0x00000010ff037819 */ /* 0x100fe4000001161b */
[----:B------:R-:W-:Y:S01]  /*97f0*/  LOP3.LUT R44, R40, 0xff00, RZ, 0xc0, !PT ;  /* 0x0000ff00282c7812 */ /* 0x000fe200078ec0ff */
[----:B------:R-:W-:Y:S01]  /*9800*/  IMAD R45, R39, 0x1000000, R38 ;  /* 0x01000000272d7824 */ /* 0x000fe200078e0226 */
[----:B------:R-:W-:Y:S01]  /*9810*/  SHF.R.U32.HI R38, RZ, 0x18, R27 ;  /* 0x00000018ff267819 */ /* 0x000fe2000001161b */
[----:B------:R-:W-:Y:S01]  /*9820*/  IMAD.U32 R40, R3, 0x10000, RZ ;  /* 0x0001000003287824 */ /* 0x000fe200078e00ff */
[----:B------:R-:W-:Y:S02]  /*9830*/  PRMT R41, R41, 0x3340, R26 ;  /* 0x0000334029297816 */ /* 0x000fe4000000001a */
[----:B------:R-:W-:Y:S01]  /*9840*/  IADD3 R42, PT, PT, R42, R45, R44 ;  /* 0x0000002d2a2a7210 */ /* 0x000fe20007ffe02c */
[----:B------:R-:W-:Y:S01]  /*9850*/  IMAD.SHL.U32 R44, R43, 0x100, RZ ;  /* 0x000001002b2c7824 */ /* 0x000fe200078e00ff */
[----:B------:R-:W-:-:S02]  /*9860*/  LOP3.LUT R45, R40, 0xff0000, RZ, 0xc0, !PT ;  /* 0x00ff0000282d7812 */ /* 0x000fc400078ec0ff */
[----:B----4-:R-:W-:Y:S02]  /*9870*/  PRMT R40, R24, 0x7771, RZ ;  /* 0x0000777118287816 */ /* 0x010fe400000000ff */
[----:B------:R-:W-:Y:S01]  /*9880*/  LOP3.LUT R47, R44, 0xff00, RZ, 0xc0, !PT ;  /* 0x0000ff002c2f7812 */ /* 0x000fe200078ec0ff */
[----:B------:R-:W-:Y:S02]  /*9890*/  IMAD R44, R38, 0x1000000, R45 ;  /* 0x01000000262c7824 */ /* 0x000fe400078e022d */
[----:B------:R-:W-:-:S03]  /*98a0*/  IMAD.U32 R45, R40, 0x10000, RZ ;  /* 0x00010000282d7824 */ /* 0x000fc600078e00ff */
[----:B------:R-:W-:Y:S02]  /*98b0*/  IADD3 R40, PT, PT, R46, R44, R47 ;  /* 0x0000002c2e287210 */ /* 0x000fe40007ffe02f */
[C---:B------:R-:W-:Y:S02]  /*98c0*/  PRMT R44, R24.reuse, 0x7770, RZ ;  /* 0x00007770182c7816 */ /* 0x040fe400000000ff */
[----:B------:R-:W-:Y:S02]  /*98d0*/  LOP3.LUT R47, R45, 0xff0000, RZ, 0xc0, !PT ;  /* 0x00ff00002d2f7812 */ /* 0x000fe400078ec0ff */
[C---:B------:R-:W-:Y:S02]  /*98e0*/  PRMT R45, R24.reuse, 0x7772, RZ ;  /* 0x00007772182d7816 */ /* 0x040fe400000000ff */
[----:B------:R-:W-:Y:S01]  /*98f0*/  PRMT R46, R24, 0x7773, RZ ;  /* 0x00007773182e7816 */ /* 0x000fe200000000ff */
[----:B------:R-:W-:Y:S01]  /*9900*/  IMAD R47, R44, 0x1000000, R47 ;  /* 0x010000002c2f7824 */ /* 0x000fe200078e022f */
[----:B------:R-:W-:Y:S01]  /*9910*/  PRMT R44, R25, 0x7771, RZ ;  /* 0x00007771192c7816 */ /* 0x000fe200000000ff */
[----:B------:R-:W-:Y:S01]  /*9920*/  IMAD.SHL.U32 R24, R45, 0x100, RZ ;  /* 0x000001002d187824 */ /* 0x000fe200078e00ff */
[----:B------:R-:W-:-:S03]  /*9930*/  PRMT R45, R25, 0x7770, RZ ;  /* 0x00007770192d7816 */ /* 0x000fc600000000ff */
[----:B------:R-:W-:Y:S01]  /*9940*/  IMAD.U32 R48, R44, 0x10000, RZ ;  /* 0x000100002c307824 */ /* 0x000fe200078e00ff */
[----:B------:R-:W-:Y:S02]  /*9950*/  LOP3.LUT R44, R46, R47, R24, 0xfe, !PT ;  /* 0x0000002f2e2c7212 */ /* 0x000fe400078efe18 */
[----:B------:R-:W-:Y:S02]  /*9960*/  PRMT R24, R25, 0x7772, RZ ;  /* 0x0000777219187816 */ /* 0x000fe400000000ff */
[----:B------:R-:W-:Y:S02]  /*9970*/  LOP3.LUT R48, R48, 0xff0000, RZ, 0xc0, !PT ;  /* 0x00ff000030307812 */ /* 0x000fe400078ec0ff */
[----:B------:R-:W-:-:S03]  /*9980*/  PRMT R46, R20, 0x7771, RZ ;  /* 0x00007771142e7816 */ /* 0x000fc600000000ff */
[----:B------:R-:W-:Y:S01]  /*9990*/  IMAD R48, R45, 0x1000000, R48 ;  /* 0x010000002d307824 */ /* 0x000fe200078e0230 */
[----:B------:R-:W-:Y:S01]  /*99a0*/  PRMT R45, R25, 0x7773, RZ ;  /* 0x00007773192d7816 */ /* 0x000fe200000000ff */
[----:B------:R-:W-:Y:S01]  /*99b0*/  IMAD.SHL.U32 R25, R24, 0x100, RZ ;  /* 0x0000010018197824 */ /* 0x000fe200078e00ff */
[----:B------:R-:W-:Y:S01]  /*99c0*/  PRMT R24, R20, 0x7770, RZ ;  /* 0x0000777014187816 */ /* 0x000fe200000000ff */
[----:B------:R-:W-:-:S03]  /*99d0*/  IMAD.U32 R46, R46, 0x10000, RZ ;  /* 0x000100002e2e7824 */ /* 0x000fc600078e00ff */
[----:B------:R-:W-:Y:S02]  /*99e0*/  LOP3.LUT R48, R45, R48, R25, 0xfe, !PT ;  /* 0x000000302d307212 */ /* 0x000fe400078efe19 */
        /* <DEDUP_REMOVED lines=11> */
[----:B------:R-:W-:Y:S01]  /*9aa0*/  PRMT R24, R21, 0x7772, RZ ;  /* 0x0000777215187816 */ /* 0x000fe200000000ff */
[----:B------:R-:W-:Y:S01]  /*9ab0*/  IMAD.U32 R45, R45, 0x10000, RZ ;  /* 0x000100002d2d7824 */ /* 0x000fe200078e00ff */
[----:B------:R-:W-:Y:S01]  /*9ac0*/  PRMT R21, R34, 0x7770, RZ ;  /* 0x0000777022157816 */ /* 0x000fe200000000ff */
[----:B------:R-:W-:-:S02]  /*9ad0*/  IMAD R25, R25, 0x1000000, R46 ;  /* 0x0100000019197824 */ /* 0x000fc400078e022e */
[----:B------:R-:W-:Y:S01]  /*9ae0*/  IMAD.SHL.U32 R24, R24, 0x100, RZ ;  /* 0x0000010018187824 */ /* 0x000fe200078e00ff */
[----:B------:R-:W-:-:S04]  /*9af0*/  LOP3.LUT R46, R45, 0xff0000, RZ, 0xc0, !PT ;  /* 0x00ff00002d2e7812 */ /* 0x000fc800078ec0ff */
[----:B------:R-:W-:Y:S01]  /*9b00*/  LOP3.LUT R52, R52, R25, R24, 0xfe, !PT ;  /* 0x0000001934347212 */ /* 0x000fe200078efe18 */
[----:B------:R-:W-:Y:S01]  /*9b10*/  IMAD R46, R21, 0x1000000, R46 ;  /* 0x01000000152e7824 */ /* 0x000fe200078e022e */
[C---:B------:R-:W-:Y:S02]  /*9b20*/  PRMT R24, R34.reuse, 0x7772, RZ ;  /* 0x0000777222187816 */ /* 0x040fe400000000ff */
[----:B------:R-:W-:Y:S02]  /*9b30*/  PRMT R21, R35, 0x7771, RZ ;  /* 0x0000777123157816 */ /* 0x000fe400000000ff */
[----:B------:R-:W-:Y:S01]  /*9b40*/  PRMT R34, R34, 0x7773, RZ ;  /* 0x0000777322227816 */ /* 0x000fe200000000ff */
[----:B------:R-:W-:Y:S02]  /*9b50*/  IMAD.SHL.U32 R25, R24, 0x100, RZ ;  /* 0x0000010018197824 */ /* 0x000fe400078e00ff */
[----:B------:R-:W-:-:S03]  /*9b60*/  IMAD.U32 R21, R21, 0x10000, RZ ;  /* 0x0001000015157824 */ /* 0x000fc600078e00ff */
[----:B------:R-:W-:Y:S02]  /*9b70*/  LOP3.LUT R24, R34, R46, R25, 0xfe, !PT ;  /* 0x0000002e22187212 */ /* 0x000fe400078efe19 */
[----:B------:R-:W-:Y:S02]  /*9b80*/  PRMT R25, R35, 0x7770, RZ ;  /* 0x0000777023197816 */ /* 0x000fe400000000ff */
[----:B------:R-:W-:Y:S02]  /*9b90*/  LOP3.LUT R34, R21, 0xff0000, RZ, 0xc0, !PT ;  /* 0x00ff000015227812 */ /* 0x000fe400078ec0ff */
[C---:B------:R-:W-:Y:S02]  /*9ba0*/  PRMT R21, R35.reuse, 0x7772, RZ ;  /* 0x0000777223157816 */ /* 0x040fe400000000ff */
[----:B------:R-:W-:Y:S01]  /*9bb0*/  PRMT R35, R35, 0x7773, RZ ;  /* 0x0000777323237816 */ /* 0x000fe200000000ff */
[----:B------:R-:W-:Y:S01]  /*9bc0*/  IMAD R34, R25, 0x1000000, R34 ;  /* 0x0100000019227824 */ /* 0x000fe200078e0222 */
[----:B------:R-:W-:Y:S01]  /*9bd0*/  PRMT R25, R36, 0x7771, RZ ;  /* 0x0000777124197816 */ /* 0x000fe200000000ff */
[----:B------:R-:W-:-:S04]  /*9be0*/  IMAD.SHL.U32 R21, R21, 0x100, RZ ;  /* 0x0000010015157824 */ /* 0x000fc800078e00ff */
[----:B------:R-:W-:Y:S01]  /*9bf0*/  IMAD.U32 R25, R25, 0x10000, RZ ;  /* 0x0001000019197824 */ /* 0x000fe200078e00ff */
[----:B------:R-:W-:Y:S02]  /*9c00*/  LOP3.LUT R34, R35, R34, R21, 0xfe, !PT ;  /* 0x0000002223227212 */ /* 0x000fe400078efe15 */
[C---:B------:R-:W-:Y:S02]  /*9c10*/  PRMT R21, R36.reuse, 0x7770, RZ ;  /* 0x0000777024157816 */ /* 0x040fe400000000ff */
        /* <DEDUP_REMOVED lines=28> */
[----:B------:R-:W-:Y:S02]  /*9de0*/  PRMT R12, R13, 0x7772, RZ ;  /* 0x000077720d0c7816 */ /* 0x000fe400000000ff */
[----:B------:R-:W-:Y:S01]  /*9df0*/  PRMT R37, R14, 0x7771, RZ ;  /* 0x000077710e257816 */ /* 0x000fe200000000ff */
[----:B------:R-:W-:Y:S01]  /*9e00*/  IMAD R21, R21, 0x1000000, R45 ;  /* 0x0100000015157824 */ /* 0x000fe200078e022d */
[----:B------:R-:W-:Y:S01]  /*9e10*/  PRMT R35, R13, 0x7773, RZ ;  /* 0x000077730d237816 */ /* 0x000fe200000000ff */
[----:B------:R-:W-:Y:S01]  /*9e20*/  IMAD.SHL.U32 R12, R12, 0x100, RZ ;  /* 0x000001000c0c7824 */ /* 0x000fe200078e00ff */
[----:B------:R-:W-:Y:S01]  /*9e30*/  PRMT R13, R14, 0x7772, RZ ;  /* 0x000077720e0d7816 */ /* 0x000fe200000000ff */
[----:B------:R-:W-:Y:S01]  /*9e40*/  IMAD.U32 R37, R37, 0x10000, RZ ;  /* 0x0001000025257824 */ /* 0x000fe200078e00ff */
[----:B------:R-:W-:-:S02]  /*9e50*/  PRMT R45, R15, 0x7773, RZ ;  /* 0x000077730f2d7816 */ /* 0x000fc400000000ff */
[----:B------:R-:W-:Y:S02]  /*9e60*/  LOP3.LUT R35, R35, R21, R12, 0xfe, !PT ;  /* 0x0000001523237212 */ /* 0x000fe400078efe0c */
[C---:B------:R-:W-:Y:S02]  /*9e70*/  PRMT R12, R14.reuse, 0x7770, RZ ;  /* 0x000077700e0c7816 */ /* 0x040fe400000000ff */
[----:B------:R-:W-:Y:S02]  /*9e80*/  LOP3.LUT R37, R37, 0xff0000, RZ, 0xc0, !PT ;  /* 0x00ff000025257812 */ /* 0x000fe400078ec0ff */
[----:B------:R-:W-:Y:S01]  /*9e90*/  PRMT R21, R14, 0x7773, RZ ;  /* 0x000077730e157816 */ /* 0x000fe200000000ff */
[----:B------:R-:W-:Y:S01]  /*9ea0*/  IMAD.SHL.U32 R14, R13, 0x100, RZ ;  /* 0x000001000d0e7824 */ /* 0x000fe200078e00ff */
[C---:B------:R-:W-:Y:S01]  /*9eb0*/  PRMT R13, R15.reuse, 0x7770, RZ ;  /* 0x000077700f0d7816 */ /* 0x040fe200000000ff */
[----:B------:R-:W-:Y:S01]  /*9ec0*/  IMAD R37, R12, 0x1000000, R37 ;  /* 0x010000000c257824 */ /* 0x000fe200078e0225 */
[----:B------:R-:W-:-:S04]  /*9ed0*/  PRMT R12, R15, 0x7771, RZ ;  /* 0x000077710f0c7816 */ /* 0x000fc800000000ff */
[----:B------:R-:W-:Y:S01]  /*9ee0*/  LOP3.LUT R37, R21, R37, R14, 0xfe, !PT ;  /* 0x0000002515257212 */ /* 0x000fe200078efe0e */
[----:B------:R-:W-:-:S05]  /*9ef0*/  IMAD.U32 R12, R12, 0x10000, RZ ;  /* 0x000100000c0c7824 */ /* 0x000fca00078e00ff */
[----:B------:R-:W-:Y:S02]  /*9f00*/  LOP3.LUT R14, R12, 0xff0000, RZ, 0xc0, !PT ;  /* 0x00ff00000c0e7812 */ /* 0x000fe400078ec0ff */
[----:B------:R-:W-:-:S03]  /*9f10*/  PRMT R12, R15, 0x7772, RZ ;  /* 0x000077720f0c7816 */ /* 0x000fc600000000ff */
        /* <DEDUP_REMOVED lines=15> */
[----:B------:R-:W-:Y:S02]  /*a010*/  LOP3.LUT R15, R9, R11, R8, 0xb8, !PT ;  /* 0x0000000b090f7212 */ /* 0x000fe400078eb808 */
[----:B------:R-:W-:Y:S02]  /*a020*/  LOP3.LUT R14, R12, 0xff0000, RZ, 0xc0, !PT ;  /* 0x00ff00000c0e7812 */ /* 0x000fe400078ec0ff */
[C---:B------:R-:W-:Y:S01]  /*a030*/  PRMT R12, R29.reuse, 0x7772, RZ ;  /* 0x000077721d0c7816 */ /* 0x040fe200000000ff */
[----:B------:R-:W-:Y:S01]  /*a040*/  IMAD.IADD R15, R6, 0x1, R15 ;  /* 0x00000001060f7824 */ /* 0x000fe200078e020f */
[----:B------:R-:W-:Y:S01]  /*a050*/  PRMT R29, R29, 0x7773, RZ ;  /* 0x000077731d1d7816 */ /* 0x000fe200000000ff */
[----:B------:R-:W-:Y:S01]  /*a060*/  IMAD R13, R13, 0x1000000, R14 ;  /* 0x010000000d0d7824 */ /* 0x000fe200078e020e */
[--C-:B------:R-:W-:Y:S01]  /*a070*/  SHF.L.W.U32.HI R14, R10, 0x1e, R10.reuse ;  /* 0x0000001e0a0e7819 */ /* 0x100fe20000010e0a */
[----:B------:R-:W-:Y:S01]  /*a080*/  IMAD.SHL.U32 R12, R12, 0x100, RZ ;  /* 0x000001000c0c7824 */ /* 0x000fe200078e00ff */
[----:B------:R-:W-:-:S04]  /*a090*/  LEA.HI R15, R10, R15, R10, 0x5 ;  /* 0x0000000f0a0f7211 */ /* 0x000fc800078f280a */
[----:B------:R-:W-:Y:S02]  /*a0a0*/  LOP3.LUT R29, R29, R13, R12, 0xfe, !PT ;  /* 0x0000000d1d1d7212 */ /* 0x000fe400078efe0c */
[----:B------:R-:W-:Y:S02]  /*a0b0*/  SHF.L.W.U32.HI R13, R11, 0x1e, R11 ;  /* 0x0000001e0b0d7819 */ /* 0x000fe40000010e0b */
[----:B------:R-:W-:Y:S02]  /*a0c0*/  IADD3 R15, PT, PT, R44, R15, R7 ;  /* 0x0000000f2c0f7210 */ /* 0x000fe40007ffe007 */
[----:B------:R-:W-:Y:S02]  /*a0d0*/  LOP3.LUT R12, R8, R10, R13, 0xb8, !PT ;  /* 0x0000000a080c7212 */ /* 0x000fe400078eb80d */
[----:B------:R-:W-:-:S03]  /*a0e0*/  LOP3.LUT R47, R13, R15, R14, 0xb8, !PT ;  /* 0x0000000f0d2f7212 */ /* 0x000fc600078eb80e */
[----:B------:R-:W-:Y:S02]  /*a0f0*/  IMAD.IADD R12, R9, 0x1, R12 ;  /* 0x00000001090c7824 */ /* 0x000fe400078e020c */
[----:B------:R-:W-:-:S03]  /*a100*/  IMAD.IADD R47, R8, 0x1, R47 ;  /* 0x00000001082f7824 */ /* 0x000fc600078e022f */
[C-C-:B------:R-:W-:Y:S02]  /*a110*/  LEA.HI R21, R15.reuse, R12, R15.reuse, 0x5 ;  /* 0x0000000c0f157211 */ /* 0x140fe400078f280f */
[----:B------:R-:W-:Y:S02]  /*a120*/  SHF.L.W.U32.HI R12, R15, 0x1e, R15 ;  /* 0x0000001e0f0c7819 */ /* 0x000fe40000010e0f */
[----:B------:R-:W-:-:S04]  /*a130*/  IADD3 R21, PT, PT, R48, R21, R7 ;  /* 0x0000001530157210 */ /* 0x000fc80007ffe007 */
[----:B------:R-:W-:Y:S02]  /*a140*/  LOP3.LUT R15, R14, R21, R12, 0xb8, !PT ;  /* 0x000000150e0f7212 */ /* 0x000fe400078eb80c */
[C-C-:B------:R-:W-:Y:S02]  /*a150*/  LEA.HI R47, R21.reuse, R47, R21.reuse, 0x5 ;  /* 0x0000002f152f7211 */ /* 0x140fe400078f2815 */
[----:B------:R-:W-:Y:S01]  /*a160*/  SHF.L.W.U32.HI R21, R21, 0x1e, R21 ;  /* 0x0000001e15157819 */ /* 0x000fe20000010e15 */
[----:B------:R-:W-:Y:S01]  /*a170*/  IMAD.IADD R15, R13, 0x1, R15 ;  /* 0x000000010d0f7824 */ /* 0x000fe200078e020f */
[----:B------:R-:W-:-:S04]  /*a180*/  IADD3 R47, PT, PT, R20, R47, R7 ;  /* 0x0000002f142f7210 */ /* 0x000fc80007ffe007 */
[----:B------:R-:W-:Y:S02]  /*a190*/  LOP3.LUT R13, R12, R47, R21, 0xb8, !PT ;  /* 0x0000002f0c0d7212 */ /* 0x000fe400078eb815 */
[----:B------:R-:W-:-:S03]  /*a1a0*/  LEA.HI R49, R47, R15, R47, 0x5 ;  /* 0x0000000f2f317211 */ /* 0x000fc600078f282f */
[----:B------:R-:W-:Y:S01]  /*a1b0*/  IMAD.IADD R15, R14, 0x1, R13 ;  /* 0x000000010e0f7824 */ /* 0x000fe200078e020d */
[----:B------:R-:W-:Y:S02]  /*a1c0*/  SHF.L.W.U32.HI R13, R47, 0x1e, R47 ;  /* 0x0000001e2f0d7819 */ /* 0x000fe40000010e2f */
[----:B------:R-:W-:-:S04]  /*a1d0*/  IADD3 R14, PT, PT, R52, R49, R7 ;  /* 0x00000031340e7210 */ /* 0x000fc80007ffe007 */
[----:B------:R-:W-:Y:S02]  /*a1e0*/  LOP3.LUT R47, R21, R14, R13, 0xb8, !PT ;  /* 0x0000000e152f7212 */ /* 0x000fe400078eb80d */
[C-C-:B0-----:R-:W-:Y:S02]  /*a1f0*/  LEA.HI R26, R14.reuse, R15, R14.reuse, 0x5 ;  /* 0x0000000f0e1a7211 */ /* 0x141fe400078f280e */
[----:B------:R-:W-:Y:S01]  /*a200*/  SHF.L.W.U32.HI R15, R14, 0x1e, R14 ;  /* 0x0000001e0e0f7819 */ /* 0x000fe20000010e0e */
[----:B------:R-:W-:Y:S01]  /*a210*/  IMAD.IADD R12, R12, 0x1, R47 ;  /* 0x000000010c0c7824 */ /* 0x000fe200078e022f */
[----:B------:R-:W-:Y:S02]  /*a220*/  IADD3 R14, PT, PT, R24, R26, R7 ;  /* 0x0000001a180e7210 */ /* 0x000fe40007ffe007 */
[----:B------:R-:W-:Y:S02]  /*a230*/  LOP3.LUT R47, R52, R35, R40, 0x96, !PT ;  /* 0x00000023342f7212 */ /* 0x000fe400078e9628 */
[----:B------:R-:W-:-:S02]  /*a240*/  LOP3.LUT R26, R13, R14, R15, 0xb8, !PT ;  /* 0x0000000e0d1a7212 */ /* 0x000fc400078eb80f */
[C-C-:B------:R-:W-:Y:S02]  /*a250*/  LEA.HI R12, R14.reuse, R12, R14.reuse, 0x5 ;  /* 0x0000000c0e0c7211 */ /* 0x140fe400078f280e */
[----:B------:R-:W-:Y:S01]  /*a260*/  SHF.L.W.U32.HI R14, R14, 0x1e, R14 ;  /* 0x0000001e0e0e7819 */ /* 0x000fe20000010e0e */
[----:B------:R-:W-:Y:S01]  /*a270*/  IMAD.IADD R21, R21, 0x1, R26 ;  /* 0x0000000115157824 */ /* 0x000fe200078e021a */
[----:B------:R-:W-:Y:S02]  /*a280*/  IADD3 R26, PT, PT, R34, R12, R7 ;  /* 0x0000000c221a7210 */ /* 0x000fe40007ffe007 */
[----:B------:R-:W-:Y:S02]  /*a290*/  LOP3.LUT R48, R47, R48, RZ, 0x3c, !PT ;  /* 0x000000302f307212 */ /* 0x000fe400078e3cff */
[----:B------:R-:W-:Y:S02]  /*a2a0*/  LOP3.LUT R47, R20, R25, R29, 0x96, !PT ;  /* 0x00000019142f7212 */ /* 0x000fe400078e961d */
[----:B------:R-:W-:-:S02]  /*a2b0*/  LOP3.LUT R12, R15, R26, R14, 0xb8, !PT ;  /* 0x0000001a0f0c7212 */ /* 0x000fc400078eb80e */
[----:B------:R-:W-:Y:S02]  /*a2c0*/  LEA.HI R21, R26, R21, R26, 0x5 ;  /* 0x000000151a157211 */ /* 0x000fe400078f281a */
[----:B------:R-:W-:Y:S01]  /*a2d0*/  LOP3.LUT R44, R47, R44, RZ, 0x3c, !PT ;  /* 0x0000002c2f2c7212 */ /* 0x000fe200078e3cff */
[----:B------:R-:W-:Y:S01]  /*a2e0*/  IMAD.IADD R12, R13, 0x1, R12 ;  /* 0x000000010d0c7824 */ /* 0x000fe200078e020c */
[----:B------:R-:W-:Y:S02]  /*a2f0*/  LOP3.LUT R47, R24, R37, R42, 0x96, !PT ;  /* 0x00000025182f7212 */ /* 0x000fe400078e962a */
[----:B------:R-:W-:Y:S02]  /*a300*/  IADD3 R21, PT, PT, R36, R21, R7 ;  /* 0x0000001524157210 */ /* 0x000fe40007ffe007 */
[----:B------:R-:W-:Y:S02]  /*a310*/  SHF.L.W.U32.HI R13, R26, 0x1e, R26 ;  /* 0x0000001e1a0d7819 */ /* 0x000fe40000010e1a */
[----:B------:R-:W-:-:S02]  /*a320*/  LOP3.LUT R26, R47, R20, RZ, 0x3c, !PT ;  /* 0x000000142f1a7212 */ /* 0x000fc400078e3cff */
[----:B------:R-:W-:Y:S02]  /*a330*/  SHF.L.W.U32.HI R47, R44, 0x1, R44 ;  /* 0x000000012c2f7819 */ /* 0x000fe40000010e2c */
[C---:B------:R-:W-:Y:S02]  /*a340*/  LEA.HI R12, R21.reuse, R12, R21, 0x5 ;  /* 0x0000000c150c7211 */ /* 0x040fe400078f2815 */
[----:B------:R-:W-:Y:S02]  /*a350*/  LOP3.LUT R20, R14, R21, R13, 0xb8, !PT ;  /* 0x000000150e147212 */ /* 0x000fe400078eb80d */
[----:B------:R-:W-:Y:S02]  /*a360*/  SHF.L.W.U32.HI R44, R21, 0x1e, R21 ;  /* 0x0000001e152c7819 */ /* 0x000fe40000010e15 */
[----:B------:R-:W-:Y:S01]  /*a370*/  LOP3.LUT R21, R34, R45, R47, 0x96, !PT ;  /* 0x0000002d22157212 */ /* 0x000fe200078e962f */
[----:B------:R-:W-:Y:S01]  /*a380*/  IMAD.IADD R15, R15, 0x1, R20 ;  /* 0x000000010f0f7824 */ /* 0x000fe200078e0214 */
[----:B------:R-:W-:-:S02]  /*a390*/  IADD3 R12, PT, PT, R46, R12, R7 ;  /* 0x0000000c2e0c7210 */ /* 0x000fc40007ffe007 */
[----:B------:R-:W-:Y:S02]  /*a3a0*/  LOP3.LUT R52, R21, R52, RZ, 0x3c, !PT ;  /* 0x0000003415347212 */ /* 0x000fe400078e3cff */
[----:B------:R-:W-:-:S05]  /*a3b0*/  LOP3.LUT R21, R13, R12, R44, 0xb8, !PT ;  /* 0x0000000c0d157212 */ /* 0x000fca00078eb82c */
[----:B------:R-:W-:Y:S02]  /*a3c0*/  IMAD.IADD R14, R14, 0x1, R21 ;  /* 0x000000010e0e7824 */ /* 0x000fe400078e0215 */
[----:B------:R-:W2:Y:S01]  /*a3d0*/  LDL.64 R20, [R1+0x68] ;  /* 0x0000680001147983 */ /* 0x000ea20000100a00 */
[C-C-:B------:R-:W-:Y:S02]  /*a3e0*/  LEA.HI R15, R12.reuse, R15, R12.reuse, 0x5 ;  /* 0x0000000f0c0f7211 */ /* 0x140fe400078f280c */
[----:B------:R-:W-:Y:S02]  /*a3f0*/  SHF.L.W.U32.HI R12, R12, 0x1e, R12 ;  /* 0x0000001e0c0c7819 */ /* 0x000fe40000010e0c */
[----:B------:R-:W-:Y:S02]  /*a400*/  IADD3 R15, PT, PT, R25, R15, R7 ;  /* 0x0000000f190f7210 */ /* 0x000fe40007ffe007 */
[----:B------:R-:W-:Y:S02]  /*a410*/  SHF.L.W.U32.HI R48, R48, 0x1, R48 ;  /* 0x0000000130307819 */ /* 0x000fe40000010e30 */
[----:B------:R-:W-:-:S02]  /*a420*/  LOP3.LUT R49, R44, R15, R12, 0xb8, !PT ;  /* 0x0000000f2c317212 */ /* 0x000fc400078eb80c */
[C-C-:B------:R-:W-:Y:S02]  /*a430*/  LEA.HI R14, R15.reuse, R14, R15.reuse, 0x5 ;  /* 0x0000000e0f0e7211 */ /* 0x140fe400078f280f */
[----:B------:R-:W-:Y:S01]  /*a440*/  SHF.L.W.U32.HI R15, R15, 0x1e, R15 ;  /* 0x0000001e0f0f7819 */ /* 0x000fe20000010e0f */
[----:B------:R-:W-:Y:S01]  /*a450*/  IMAD.IADD R13, R13, 0x1, R49 ;  /* 0x000000010d0d7824 */ /* 0x000fe200078e0231 */
[----:B------:R-:W-:Y:S02]  /*a460*/  IADD3 R14, PT, PT, R35, R14, R7 ;  /* 0x0000000e230e7210 */ /* 0x000fe40007ffe007 */
[----:B------:R-:W-:Y:S02]  /*a470*/  SHF.L.W.U32.HI R26, R26, 0x1, R26 ;  /* 0x000000011a1a7819 */ /* 0x000fe40000010e1a */
[----:B------:R-:W-:Y:S02]  /*a480*/  LOP3.LUT R49, R12, R14, R15, 0xb8, !PT ;  /* 0x0000000e0c317212 */ /* 0x000fe400078eb80f */
[----:B------:R-:W-:-:S02]  /*a490*/  LEA.HI R13, R14, R13, R14, 0x5 ;  /* 0x0000000d0e0d7211 */ /* 0x000fc400078f280e */
[----:B------:R-:W-:Y:S01]  /*a4a0*/  SHF.L.W.U32.HI R14, R14, 0x1e, R14 ;  /* 0x0000001e0e0e7819 */ /* 0x000fe20000010e0e */
[----:B------:R-:W-:Y:S01]  /*a4b0*/  IMAD.IADD R44, R44, 0x1, R49 ;  /* 0x000000012c2c7824 */ /* 0x000fe200078e0231 */
[----:B------:R-:W-:Y:S02]  /*a4c0*/  IADD3 R13, PT, PT, R37, R13, R7 ;  /* 0x0000000d250d7210 */ /* 0x000fe40007ffe007 */
[----:B------:R-:W-:Y:S02]  /*a4d0*/  SHF.L.W.U32.HI R52, R52, 0x1, R52 ;  /* 0x0000000134347819 */ /* 0x000fe40000010e34 */
[----:B------:R-:W-:Y:S02]  /*a4e0*/  LOP3.LUT R49, R15, R13, R14, 0xb8, !PT ;  /* 0x0000000d0f317212 */ /* 0x000fe400078eb80e */
[C-C-:B------:R-:W-:Y:S02]  /*a4f0*/  LEA.HI R44, R13.reuse, R44, R13.reuse, 0x5 ;  /* 0x0000002c0d2c7211 */ /* 0x140fe400078f280d */
[----:B------:R-:W-:Y:S01]  /*a500*/  SHF.L.W.U32.HI R13, R13, 0x1e, R13 ;  /* 0x0000001e0d0d7819 */ /* 0x000fe20000010e0d */
[----:B------:R-:W-:Y:S01]  /*a510*/  IMAD.IADD R12, R12, 0x1, R49 ;  /* 0x000000010c0c7824 */ /* 0x000fe200078e0231 */
[----:B------:R-:W-:-:S02]  /*a520*/  IADD3 R49, PT, PT, R45, R44, R7 ;  /* 0x0000002c2d317210 */ /* 0x000fc40007ffe007 */
[----:B------:R-:W-:Y:S02]  /*a530*/  LOP3.LUT R53, R46, R29, R26, 0x96, !PT ;  /* 0x0000001d2e357212 */ /* 0x000fe400078e961a */
[----:B------:R-:W-:-:S05]  /*a540*/  LOP3.LUT R44, R14, R49, R13, 0xb8, !PT ;  /* 0x000000310e2c7212 */ /* 0x000fca00078eb80d */
[----:B------:R-:W-:Y:S01]  /*a550*/  IMAD.IADD R15, R15, 0x1, R44 ;  /* 0x000000010f0f7824 */ /* 0x000fe200078e022c */
[C-C-:B------:R-:W-:Y:S02]  /*a560*/  LEA.HI R44, R49.reuse, R12, R49.reuse, 0x5 ;  /* 0x0000000c312c7211 */ /* 0x140fe400078f2831 */
[----:B------:R-:W-:Y:S02]  /*a570*/  SHF.L.W.U32.HI R12, R49, 0x1e, R49 ;  /* 0x0000001e310c7819 */ /* 0x000fe40000010e31 */
[----:B------:R-:W-:-:S04]  /*a580*/  IADD3 R44, PT, PT, R28, R44, R7 ;  /* 0x0000002c1c2c7210 */ /* 0x000fc80007ffe007 */
[----:B------:R-:W-:-:S05]  /*a590*/  LOP3.LUT R49, R13, R44, R12, 0xb8, !PT ;  /* 0x0000002c0d317212 */ /* 0x000fca00078eb80c */
[----:B------:R-:W-:Y:S01]  /*a5a0*/  IMAD.IADD R14, R14, 0x1, R49 ;  /* 0x000000010e0e7824 */ /* 0x000fe200078e0231 */
[C-C-:B------:R-:W-:Y:S02]  /*a5b0*/  LEA.HI R49, R44.reuse, R15, R44.reuse, 0x5 ;  /* 0x0000000f2c317211 */ /* 0x140fe400078f282c */
[----:B------:R-:W-:Y:S02]  /*a5c0*/  SHF.L.W.U32.HI R15, R44, 0x1e, R44 ;  /* 0x0000001e2c0f7819 */ /* 0x000fe40000010e2c */
[----:B------:R-:W-:-:S04]  /*a5d0*/  IADD3 R49, PT, PT, R29, R49, R7 ;  /* 0x000000311d317210 */ /* 0x000fc80007ffe007 */
[----:B------:R-:W-:Y:S02]  /*a5e0*/  LOP3.LUT R44, R12, R49, R15, 0xb8, !PT ;  /* 0x000000310c2c7212 */ /* 0x000fe400078eb80f */
[----:B------:R-:W-:-:S03]  /*a5f0*/  LEA.HI R14, R49, R14, R49, 0x5 ;  /* 0x0000000e310e7211 */ /* 0x000fc600078f2831 */
[----:B------:R-:W-:Y:S01]  /*a600*/  IMAD.IADD R13, R13, 0x1, R44 ;  /* 0x000000010d0d7824 */ /* 0x000fe200078e022c */
[----:B------:R-:W-:Y:S02]  /*a610*/  SHF.L.W.U32.HI R44, R49, 0x1e, R49 ;  /* 0x0000001e312c7819 */ /* 0x000fe40000010e31 */
[----:B------:R-:W-:-:S04]  /*a620*/  IADD3 R14, PT, PT, R40, R14, R7 ;  /* 0x0000000e280e7210 */ /* 0x000fc80007ffe007 */
[----:B------:R-:W-:Y:S02]  /*a630*/  LOP3.LUT R49, R15, R14, R44, 0xb8, !PT ;  /* 0x0000000e0f317212 */ /* 0x000fe400078eb82c */
[----:B------:R-:W-:-:S03]  /*a640*/  LEA.HI R13, R14, R13, R14, 0x5 ;  /* 0x0000000d0e0d7211 */ /* 0x000fc600078f280e */
[----:B------:R-:W-:Y:S01]  /*a650*/  IMAD.IADD R12, R12, 0x1, R49 ;  /* 0x000000010c0c7824 */ /* 0x000fe200078e0231 */
        /* <DEDUP_REMOVED lines=17> */
[----:B------:R-:W-:Y:S02]  /*a770*/  LOP3.LUT R49, R36, R28, R48, 0x96, !PT ;  /* 0x0000001c24317212 */ /* 0x000fe400078e9630 */
[----:B------:R-:W-:-:S02]  /*a780*/  LEA.HI R14, R13, R14, R13, 0x5 ;  /* 0x0000000e0d0e7211 */ /* 0x000fc400078f280d */
[----:B------:R-:W-:Y:S02]  /*a790*/  LOP3.LUT R49, R49, R24, RZ, 0x3c, !PT ;  /* 0x0000001831317212 */ /* 0x000fe400078e3cff */
[----:B------:R-:W-:Y:S02]  /*a7a0*/  IADD3 R7, PT, PT, R52, R14, R7 ;  /* 0x0000000e34077210 */ /* 0x000fe40007ffe007 */
[----:B------:R-:W-:Y:S02]  /*a7b0*/  LOP3.LUT R14, R53, R34, RZ, 0x3c, !PT ;  /* 0x00000022350e7212 */ /* 0x000fe400078e3cff */
[----:B------:R-:W-:Y:S02]  /*a7c0*/  LOP3.LUT R53, R25, R40, R52, 0x96, !PT ;  /* 0x0000002819357212 */ /* 0x000fe400078e9634 */
[----:B------:R-:W-:Y:S02]  /*a7d0*/  SHF.L.W.U32.HI R49, R49, 0x1, R49 ;  /* 0x0000000131317819 */ /* 0x000fe40000010e31 */
[----:B------:R-:W-:-:S02]  /*a7e0*/  LOP3.LUT R24, R53, R36, RZ, 0x3c, !PT ;  /* 0x0000002435187212 */ /* 0x000fc400078e3cff */
[----:B------:R-:W-:Y:S02]  /*a7f0*/  SHF.L.W.U32.HI R14, R14, 0x1, R14 ;  /* 0x000000010e0e7819 */ /* 0x000fe40000010e0e */
[----:B------:R-:W-:Y:S02]  /*a800*/  LOP3.LUT R53, R35, R42, R49, 0x96, !PT ;  /* 0x0000002a23357212 */ /* 0x000fe400078e9631 */
[----:B------:R-:W-:Y:S02]  /*a810*/  SHF.L.W.U32.HI R24, R24, 0x1, R24 ;  /* 0x0000000118187819 */ /* 0x000fe40000010e18 */
[----:B------:R-:W-:Y:S02]  /*a820*/  LOP3.LUT R34, R37, R47, R14, 0x96, !PT ;  /* 0x0000002f25227212 */ /* 0x000fe400078e960e */
[----:B------:R-:W-:Y:S02]  /*a830*/  LOP3.LUT R46, R53, R46, RZ, 0x3c, !PT ;  /* 0x0000002e352e7212 */ /* 0x000fe400078e3cff */
[----:B------:R-:W-:-:S02]  /*a840*/  LOP3.LUT R36, R45, R48, R24, 0x96, !PT ;  /* 0x000000302d247212 */ /* 0x000fc400078e9618 */
[----:B------:R-:W-:Y:S02]  /*a850*/  LOP3.LUT R34, R34, R25, RZ, 0x3c, !PT ;  /* 0x0000001922227212 */ /* 0x000fe400078e3cff */
[----:B------:R-:W-:Y:S02]  /*a860*/  SHF.L.W.U32.HI R25, R46, 0x1, R46 ;  /* 0x000000012e197819 */ /* 0x000fe40000010e2e */
[----:B------:R-:W-:Y:S02]  /*a870*/  LOP3.LUT R36, R36, R35, RZ, 0x3c, !PT ;  /* 0x0000002324247212 */ /* 0x000fe400078e3cff */
[----:B------:R-:W-:Y:S02]  /*a880*/  SHF.L.W.U32.HI R35, R34, 0x1, R34 ;  /* 0x0000000122237819 */ /* 0x000fe40000010e22 */
[----:B------:R-:W-:Y:S02]  /*a890*/  LOP3.LUT R34, R28, R26, R25, 0x96, !PT ;  /* 0x0000001a1c227212 */ /* 0x000fe400078e9619 */
[----:B------:R-:W-:-:S02]  /*a8a0*/  LOP3.LUT R46, R29, R52, R35, 0x96, !PT ;  /* 0x000000341d2e7212 */ /* 0x000fc400078e9623 */
[----:B------:R-:W-:Y:S02]  /*a8b0*/  LOP3.LUT R34, R34, R37, RZ, 0x3c, !PT ;  /* 0x0000002522227212 */ /* 0x000fe400078e3cff */
[----:B------:R-:W-:Y:S02]  /*a8c0*/  SHF.L.W.U32.HI R37, R36, 0x1, R36 ;  /* 0x0000000124257819 */ /* 0x000fe40000010e24 */
[----:B------:R-:W-:Y:S02]  /*a8d0*/  LOP3.LUT R53, R46, R45, RZ, 0x3c, !PT ;  /* 0x0000002d2e357212 */ /* 0x000fe400078e3cff */
[----:B------:R-:W-:Y:S02]  /*a8e0*/  SHF.L.W.U32.HI R45, R34, 0x1, R34 ;  /* 0x00000001222d7819 */ /* 0x000fe40000010e22 */
[----:B------:R-:W-:Y:S02]  /*a8f0*/  LOP3.LUT R34, R40, R49, R37, 0x96, !PT ;  /* 0x0000003128227212 */ /* 0x000fe400078e9625 */
[----:B------:R-:W-:-:S02]  /*a900*/  SHF.L.W.U32.HI R53, R53, 0x1, R53 ;  /* 0x0000000135357819 */ /* 0x000fc40000010e35 */
[----:B------:R-:W-:Y:S02]  /*a910*/  LOP3.LUT R28, R34, R28, RZ, 0x3c, !PT ;  /* 0x0000001c221c7212 */ /* 0x000fe400078e3cff */
[----:B------:R-:W-:-:S04]  /*a920*/  LOP3.LUT R34, R42, R14, R45, 0x96, !PT ;  /* 0x0000000e2a227212 */ /* 0x000fc800078e962d */
[----:B------:R-:W-:Y:S02]  /*a930*/  LOP3.LUT R34, R34, R29, RZ, 0x3c, !PT ;  /* 0x0000001d22227212 */ /* 0x000fe400078e3cff */
[----:B------:R-:W-:Y:S02]  /*a940*/  SHF.L.W.U32.HI R29, R28, 0x1, R28 ;  /* 0x000000011c1d7819 */ /* 0x000fe40000010e1c */
[----:B------:R-:W-:Y:S02]  /*a950*/  LOP3.LUT R28, R47, R24, R53, 0x96, !PT ;  /* 0x000000182f1c7212 */ /* 0x000fe400078e9635 */
[----:B------:R-:W-:Y:S02]  /*a960*/  LOP3.LUT R36, R48, R25, R29, 0x96, !PT ;  /* 0x0000001930247212 */ /* 0x000fe400078e961d */
[----:B------:R-:W-:Y:S02]  /*a970*/  LOP3.LUT R40, R28, R40, RZ, 0x3c, !PT ;  /* 0x000000281c287212 */ /* 0x000fe400078e3cff */
[----:B------:R-:W-:-:S02]  /*a980*/  SHF.L.W.U32.HI R28, R34, 0x1, R34 ;  /* 0x00000001221c7819 */ /* 0x000fc40000010e22 */
[----:B------:R-:W-:Y:S02]  /*a990*/  SHF.L.W.U32.HI R34, R40, 0x1, R40 ;  /* 0x0000000128227819 */ /* 0x000fe40000010e28 */
[----:B------:R-:W-:Y:S02]  /*a9a0*/  LOP3.LUT R40, R26, R35, R28, 0x96, !PT ;  /* 0x000000231a287212 */ /* 0x000fe400078e961c */
[----:B------:R-:W-:Y:S02]  /*a9b0*/  LOP3.LUT R36, R36, R42, RZ, 0x3c, !PT ;  /* 0x0000002a24247212 */ /* 0x000fe400078e3cff */
[----:B------:R-:W-:Y:S02]  /*a9c0*/  LOP3.LUT R47, R40, R47, RZ, 0x3c, !PT ;  /* 0x0000002f282f7212 */ /* 0x000fe400078e3cff */
[----:B------:R-:W-:Y:S02]  /*a9d0*/  LOP3.LUT R40, R52, R37, R34, 0x96, !PT ;  /* 0x0000002534287212 */ /* 0x000fe400078e9622 */
[----:B------:R-:W-:-:S02]  /*a9e0*/  SHF.L.W.U32.HI R36, R36, 0x1, R36 ;  /* 0x0000000124247819 */ /* 0x000fc40000010e24 */
[----:B------:R-:W-:Y:S02]  /*a9f0*/  LOP3.LUT R48, R40, R48, RZ, 0x3c, !PT ;  /* 0x0000003028307212 */ /* 0x000fe400078e3cff */
[----:B------:R-:W-:Y:S02]  /*aa00*/  LOP3.LUT R40, R49, R45, R36, 0x96, !PT ;  /* 0x0000002d31287212 */ /* 0x000fe400078e9624 */
[----:B------:R-:W-:Y:S02]  /*aa10*/  SHF.L.W.U32.HI R47, R47, 0x1, R47 ;  /* 0x000000012f2f7819 */ /* 0x000fe40000010e2f */
[----:B------:R-:W-:Y:S02]  /*aa20*/  LOP3.LUT R26, R40, R26, RZ, 0x3c, !PT ;  /* 0x0000001a281a7212 */ /* 0x000fe400078e3cff */
[C---:B------:R-:W-:Y:S02]  /*aa30*/  LOP3.LUT R40, R13.reuse, R44, R15, 0x96, !PT ;  /* 0x0000002c0d287212 */ /* 0x040fe400078e960f */
[----:B------:R-:W-:-:S02]  /*aa40*/  SHF.L.W.U32.HI R13, R13, 0x1e, R13 ;  /* 0x0000001e0d0d7819 */ /* 0x000fc40000010e0d */
[----:B------:R-:W-:Y:S01]  /*aa50*/  SHF.L.W.U32.HI R48, R48, 0x1, R48 ;  /* 0x0000000130307819 */ /* 0x000fe20000010e30 */
[----:B------:R-:W-:Y:S01]  /*aa60*/  IMAD.IADD R12, R12, 0x1, R40 ;  /* 0x000000010c0c7824 */ /* 0x000fe200078e0228 */
[----:B------:R-:W-:Y:S02]  /*aa70*/  LOP3.LUT R40, R14, R53, R47, 0x96, !PT ;  /* 0x000000350e287212 */ /* 0x000fe400078e962f */
[----:B------:R-:W-:Y:S02]  /*aa80*/  SHF.L.W.U32.HI R26, R26, 0x1, R26 ;  /* 0x000000011a1a7819 */ /* 0x000fe40000010e1a */
[----:B------:R-:W-:Y:S02]  /*aa90*/  LOP3.LUT R52, R40, R52, RZ, 0x3c, !PT ;  /* 0x0000003428347212 */ /* 0x000fe400078e3cff */
[----:B------:R-:W-:-:S05]  /*aaa0*/  LOP3.LUT R40, R7, R13, R44, 0x96, !PT ;  /* 0x0000000d07287212 */ /* 0x000fca00078e962c */
[----:B------:R-:W-:Y:S01]  /*aab0*/  IMAD.IADD R15, R15, 0x1, R40 ;  /* 0x000000010f0f7824 */ /* 0x000fe200078e0228 */
[C-C-:B------:R-:W-:Y:S02]  /*aac0*/  LEA.HI R40, R7.reuse, R12, R7.reuse, 0x5 ;  /* 0x0000000c07287211 */ /* 0x140fe400078f2807 */
[----:B------:R-:W-:Y:S02]  /*aad0*/  LOP3.LUT R12, R24, R29, R48, 0x96, !PT ;  /* 0x0000001d180c7212 */ /* 0x000fe400078e9630 */
[----:B------:R-:W-:Y:S02]  /*aae0*/  SHF.L.W.U32.HI R7, R7, 0x1e, R7 ;  /* 0x0000001e07077819 */ /* 0x000fe40000010e07 */
[----:B------:R-:W-:Y:S02]  /*aaf0*/  LOP3.LUT R12, R12, R49, RZ, 0x3c, !PT ;  /* 0x000000310c0c7212 */ /* 0x000fe400078e3cff */
[----:B--2---:R-:W-:-:S04]  /*ab00*/  IADD3 R40, PT, PT, R49, R40, R20 ;  /* 0x0000002831287210 */ /* 0x004fc80007ffe014 */
[----:B------:R-:W-:Y:S02]  /*ab10*/  LEA.HI R49, R40, R15, R40, 0x5 ;  /* 0x0000000f28317211 */ /* 0x000fe400078f2828 */
[----:B------:R-:W-:Y:S02]  /*ab20*/  LOP3.LUT R15, R25, R28, R26, 0x96, !PT ;  /* 0x0000001c190f7212 */ /* 0x000fe400078e961a */
[----:B------:R-:W-:Y:S02]  /*ab30*/  IADD3 R42, PT, PT, R14, R49, R20 ;  /* 0x000000310e2a7210 */ /* 0x000fe40007ffe014 */
[----:B------:R-:W-:Y:S02]  /*ab40*/  LOP3.LUT R14, R15, R14, RZ, 0x3c, !PT ;  /* 0x0000000e0f0e7212 */ /* 0x000fe400078e3cff */
[C---:B------:R-:W-:Y:S02]  /*ab50*/  LOP3.LUT R15, R40.reuse, R7, R13, 0x96, !PT ;  /* 0x00000007280f7212 */ /* 0x040fe400078e960d */
[----:B------:R-:W-:-:S02]  /*ab60*/  SHF.L.W.U32.HI R49, R40, 0x1e, R40 ;  /* 0x0000001e28317819 */ /* 0x000fc40000010e28 */
[----:B------:R-:W-:Y:S01]  /*ab70*/  SHF.L.W.U32.HI R14, R14, 0x1, R14 ;  /* 0x000000010e0e7819 */ /* 0x000fe20000010e0e */
[----:B------:R-:W-:Y:S01]  /*ab80*/  IMAD.IADD R44, R44, 0x1, R15 ;  /* 0x000000012c2c7824 */ /* 0x000fe200078e020f */
[----:B------:R-:W-:-:S04]  /*ab90*/  SHF.L.W.U32.HI R15, R52, 0x1, R52 ;  /* 0x00000001340f7819 */ /* 0x000fc80000010e34 */
        /* <DEDUP_REMOVED lines=17> */
[----:B------:R-:W-:-:S04]  /*acb0*/  LOP3.LUT R44, R45, R47, R14, 0x96, !PT ;  /* 0x0000002f2d2c7212 */ /* 0x000fc800078e960e */
[----:B------:R-:W-:-:S04]  /*acc0*/  LEA.HI R7, R12, R7, R12, 0x5 ;  /* 0x000000070c077211 */ /* 0x000fc800078f280c */
[----:B------:R-:W-:Y:S02]  /*acd0*/  IADD3 R7, PT, PT, R35, R7, R20 ;  /* 0x0000000723077210 */ /* 0x000fe40007ffe014 */
[----:B------:R-:W-:Y:S02]  /*ace0*/  LOP3.LUT R35, R44, R35, RZ, 0x3c, !PT ;  /* 0x000000232c237212 */ /* 0x000fe400078e3cff */
[----:B------:R-:W-:Y:S02]  /*acf0*/  LOP3.LUT R44, R12, R40, R42, 0x96, !PT ;  /* 0x000000280c2c7212 */ /* 0x000fe400078e962a */
[----:B------:R-:W-:-:S03]  /*ad00*/  SHF.L.W.U32.HI R35, R35, 0x1, R35 ;  /* 0x0000000123237819 */ /* 0x000fc60000010e23 */
[----:B------:R-:W-:Y:S01]  /*ad10*/  IMAD.IADD R44, R49, 0x1, R44 ;  /* 0x00000001312c7824 */ /* 0x000fe200078e022c */
[----:B------:R-:W-:-:S04]  /*ad20*/  SHF.L.W.U32.HI R49, R12, 0x1e, R12 ;  /* 0x0000001e0c317819 */ /* 0x000fc80000010e0c */
[--C-:B------:R-:W-:Y:S02]  /*ad30*/  LEA.HI R12, R7, R44, R7.reuse, 0x5 ;  /* 0x0000002c070c7211 */ /* 0x100fe400078f2807 */
[----:B------:R-:W-:Y:S02]  /*ad40*/  LOP3.LUT R44, R53, R48, R24, 0x96, !PT ;  /* 0x00000030352c7212 */ /* 0x000fe400078e9618 */
[----:B------:R-:W-:Y:S02]  /*ad50*/  IADD3 R12, PT, PT, R37, R12, R20 ;  /* 0x0000000c250c7210 */ /* 0x000fe40007ffe014 */
[----:B------:R-:W-:Y:S02]  /*ad60*/  LOP3.LUT R37, R44, R37, RZ, 0x3c, !PT ;  /* 0x000000252c257212 */ /* 0x000fe400078e3cff */
[C---:B------:R-:W-:Y:S02]  /*ad70*/  LOP3.LUT R44, R7.reuse, R49, R40, 0x96, !PT ;  /* 0x00000031072c7212 */ /* 0x040fe400078e9628 */
[----:B------:R-:W-:-:S03]  /*ad80*/  SHF.L.W.U32.HI R7, R7, 0x1e, R7 ;  /* 0x0000001e07077819 */ /* 0x000fc60000010e07 */
[----:B------:R-:W-:-:S05]  /*ad90*/  IMAD.IADD R44, R42, 0x1, R44 ;  /* 0x000000012a2c7824 */ /* 0x000fca00078e022c */
[----:B------:R-:W-:Y:S02]  /*ada0*/  LEA.HI R42, R12, R44, R12, 0x5 ;  /* 0x0000002c0c2a7211 */ /* 0x000fe400078f280c */
[----:B------:R-:W-:Y:S02]  /*adb0*/  LOP3.LUT R44, R29, R26, R25, 0x96, !PT ;  /* 0x0000001a1d2c7212 */ /* 0x000fe400078e9619 */
[----:B------:R-:W-:Y:S02]  /*adc0*/  IADD3 R42, PT, PT, R45, R42, R20 ;  /* 0x0000002a2d2a7210 */ /* 0x000fe40007ffe014 */
[----:B------:R-:W-:Y:S02]  /*add0*/  LOP3.LUT R45, R44, R45, RZ, 0x3c, !PT ;  /* 0x0000002d2c2d7212 */ /* 0x000fe400078e3cff */
[----:B------:R-:W-:Y:S02]  /*ade0*/  LOP3.LUT R44, R12, R7, R49, 0x96, !PT ;  /* 0x000000070c2c7212 */ /* 0x000fe400078e9631 */
[----:B------:R-:W-:-:S03]  /*adf0*/  SHF.L.W.U32.HI R45, R45, 0x1, R45 ;  /* 0x000000012d2d7819 */ /* 0x000fc60000010e2d */
[----:B------:R-:W-:Y:S01]  /*ae00*/  IMAD.IADD R44, R40, 0x1, R44 ;  /* 0x00000001282c7824 */ /* 0x000fe200078e022c */
[----:B------:R-:W-:-:S04]  /*ae10*/  SHF.L.W.U32.HI R40, R12, 0x1e, R12 ;  /* 0x0000001e0c287819 */ /* 0x000fc80000010e0c */
[----:B------:R-:W-:Y:S02]  /*ae20*/  LEA.HI R12, R42, R44, R42, 0x5 ;  /* 0x0000002c2a0c7211 */ /* 0x000fe400078f282a */
[----:B------:R-:W-:Y:S02]  /*ae30*/  LOP3.LUT R44, R28, R15, R35, 0x96, !PT ;  /* 0x0000000f1c2c7212 */ /* 0x000fe400078e9623 */
[----:B------:R-:W-:Y:S02]  /*ae40*/  IADD3 R12, PT, PT, R53, R12, R20 ;  /* 0x0000000c350c7210 */ /* 0x000fe40007ffe014 */
[----:B------:R-:W-:Y:S02]  /*ae50*/  LOP3.LUT R53, R44, R53, RZ, 0x3c, !PT ;  /* 0x000000352c357212 */ /* 0x000fe400078e3cff */
[----:B------:R-:W-:Y:S02]  /*ae60*/  LOP3.LUT R44, R42, R40, R7, 0x96, !PT ;  /* 0x000000282a2c7212 */ /* 0x000fe400078e9607 */
[----:B------:R-:W-:-:S03]  /*ae70*/  SHF.L.W.U32.HI R53, R53, 0x1, R53 ;  /* 0x0000000135357819 */ /* 0x000fc60000010e35 */
[----:B------:R-:W-:Y:S01]  /*ae80*/  IMAD.IADD R49, R49, 0x1, R44 ;  /* 0x0000000131317824 */ /* 0x000fe200078e022c */
[----:B------:R-:W-:Y:S02]  /*ae90*/  SHF.L.W.U32.HI R44, R37, 0x1, R37 ;  /* 0x00000001252c7819 */ /* 0x000fe40000010e25 */
[----:B------:R-:W-:Y:S02]  /*aea0*/  SHF.L.W.U32.HI R37, R42, 0x1e, R42 ;  /* 0x0000001e2a257819 */ /* 0x000fe40000010e2a */
[----:B------:R-:W-:Y:S02]  /*aeb0*/  LEA.HI R42, R12, R49, R12, 0x5 ;  /* 0x000000310c2a7211 */ /* 0x000fe400078f280c */
[----:B------:R-:W-:Y:S02]  /*aec0*/  LOP3.LUT R46, R34, R13, R44, 0x96, !PT ;  /* 0x0000000d222e7212 */ /* 0x000fe400078e962c */
[----:B------:R-:W-:Y:S02]  /*aed0*/  IADD3 R42, PT, PT, R29, R42, R20 ;  /* 0x0000002a1d2a7210 */ /* 0x000fe40007ffe014 */
[----:B------:R-:W-:-:S02]  /*aee0*/  LOP3.LUT R29, R46, R29, RZ, 0x3c, !PT ;  /* 0x0000001d2e1d7212 */ /* 0x000fc400078e3cff */
[----:B------:R-:W-:Y:S02]  /*aef0*/  LOP3.LUT R46, R12, R37, R40, 0x96, !PT ;  /* 0x000000250c2e7212 */ /* 0x000fe400078e9628 */
[----:B------:R-:W-:Y:S02]  /*af00*/  LOP3.LUT R49, R36, R14, R45, 0x96, !PT ;  /* 0x0000000e24317212 */ /* 0x000fe400078e962d */
[----:B------:R-:W-:Y:S01]  /*af10*/  SHF.L.W.U32.HI R12, R12, 0x1e, R12 ;  /* 0x0000001e0c0c7819 */ /* 0x000fe20000010e0c */
[----:B------:R-:W-:Y:S01]  /*af20*/  IMAD.IADD R7, R7, 0x1, R46 ;  /* 0x0000000107077824 */ /* 0x000fe200078e022e */
[----:B------:R-:W-:-:S04]  /*af30*/  SHF.L.W.U32.HI R29, R29, 0x1, R29 ;  /* 0x000000011d1d7819 */ /* 0x000fc80000010e1d */
[----:B------:R-:W-:-:S04]  /*af40*/  LEA.HI R7, R42, R7, R42, 0x5 ;  /* 0x000000072a077211 */ /* 0x000fc800078f282a */
[----:B------:R-:W-:Y:S02]  /*af50*/  IADD3 R7, PT, PT, R28, R7, R20 ;  /* 0x000000071c077210 */ /* 0x000fe40007ffe014 */
[----:B------:R-:W-:Y:S02]  /*af60*/  LOP3.LUT R28, R49, R28, RZ, 0x3c, !PT ;  /* 0x0000001c311c7212 */ /* 0x000fe400078e3cff */
[C---:B------:R-:W-:Y:S02]  /*af70*/  LOP3.LUT R49, R42.reuse, R12, R37, 0x96, !PT ;  /* 0x0000000c2a317212 */ /* 0x040fe400078e9625 */
[----:B------:R-:W-:Y:S02]  /*af80*/  SHF.L.W.U32.HI R42, R42, 0x1e, R42 ;  /* 0x0000001e2a2a7819 */ /* 0x000fe40000010e2a */
[----:B------:R-:W-:Y:S01]  /*af90*/  SHF.L.W.U32.HI R28, R28, 0x1, R28 ;  /* 0x000000011c1c7819 */ /* 0x000fe20000010e1c */
        /* <DEDUP_REMOVED lines=9> */
[----:B------:R-:W-:Y:S02]  /*b030*/  LOP3.LUT R37, R48, R25, R29, 0x96, !PT ;  /* 0x0000001930257212 */ /* 0x000fe400078e961d */
[----:B------:R-:W-:Y:S02]  /*b040*/  LEA.HI R7, R49, R46, R49, 0x5 ;  /* 0x0000002e31077211 */ /* 0x000fe400078f2831 */
[----:B------:R-:W-:Y:S02]  /*b050*/  LOP3.LUT R46, R26, R35, R28, 0x96, !PT ;  /* 0x000000231a2e7212 */ /* 0x000fe400078e961c */
[----:B------:R-:W-:Y:S02]  /*b060*/  IADD3 R7, PT, PT, R36, R7, R20 ;  /* 0x0000000724077210 */ /* 0x000fe40007ffe014 */
[----:B------:R-:W-:-:S02]  /*b070*/  LOP3.LUT R36, R37, R36, RZ, 0x3c, !PT ;  /* 0x0000002425247212 */ /* 0x000fc400078e3cff */
[C---:B------:R-:W-:Y:S02]  /*b080*/  LOP3.LUT R37, R49.reuse, R40, R42, 0x96, !PT ;  /* 0x0000002831257212 */ /* 0x040fe400078e962a */
[----:B------:R-:W-:Y:S02]  /*b090*/  SHF.L.W.U32.HI R49, R49, 0x1e, R49 ;  /* 0x0000001e31317819 */ /* 0x000fe40000010e31 */
[----:B------:R-:W-:Y:S01]  /*b0a0*/  SHF.L.W.U32.HI R36, R36, 0x1, R36 ;  /* 0x0000000124247819 */ /* 0x000fe20000010e24 */
[----:B------:R-:W-:Y:S01]  /*b0b0*/  IMAD.IADD R12, R12, 0x1, R37 ;  /* 0x000000010c0c7824 */ /* 0x000fe200078e0225 */
[----:B------:R-:W-:-:S04]  /*b0c0*/  LOP3.LUT R37, R7, R49, R40, 0x96, !PT ;  /* 0x0000003107257212 */ /* 0x000fc800078e9628 */
[C---:B------:R-:W-:Y:S01]  /*b0d0*/  LEA.HI R12, R7.reuse, R12, R7, 0x5 ;  /* 0x0000000c070c7211 */ /* 0x040fe200078f2807 */
[----:B------:R-:W-:Y:S01]  /*b0e0*/  IMAD.IADD R37, R42, 0x1, R37 ;  /* 0x000000012a257824 */ /* 0x000fe200078e0225 */
[----:B------:R-:W-:Y:S02]  /*b0f0*/  SHF.L.W.U32.HI R7, R7, 0x1e, R7 ;  /* 0x0000001e07077819 */ /* 0x000fe40000010e07 */
[----:B------:R-:W-:Y:S02]  /*b100*/  IADD3 R12, PT, PT, R47, R12, R20 ;  /* 0x0000000c2f0c7210 */ /* 0x000fe40007ffe014 */
[----:B------:R-:W-:Y:S02]  /*b110*/  LOP3.LUT R47, R46, R47, RZ, 0x3c, !PT ;  /* 0x0000002f2e2f7212 */ /* 0x000fe400078e3cff */
[----:B------:R-:W-:Y:S02]  /*b120*/  LEA.HI R42, R12, R37, R12, 0x5 ;  /* 0x000000250c2a7211 */ /* 0x000fe400078f280c */
[----:B------:R-:W-:-:S02]  /*b130*/  LOP3.LUT R37, R15, R44, R34, 0x96, !PT ;  /* 0x0000002c0f257212 */ /* 0x000fc400078e9622 */
[----:B------:R-:W-:Y:S02]  /*b140*/  IADD3 R42, PT, PT, R48, R42, R20 ;  /* 0x0000002a302a7210 */ /* 0x000fe40007ffe014 */
[----:B------:R-:W-:Y:S02]  /*b150*/  LOP3.LUT R48, R37, R48, RZ, 0x3c, !PT ;  /* 0x0000003025307212 */ /* 0x000fe400078e3cff */
[C---:B------:R-:W-:Y:S02]  /*b160*/  LOP3.LUT R37, R12.reuse, R7, R49, 0x96, !PT ;  /* 0x000000070c257212 */ /* 0x040fe400078e9631 */
[----:B------:R-:W-:Y:S02]  /*b170*/  SHF.L.W.U32.HI R12, R12, 0x1e, R12 ;  /* 0x0000001e0c0c7819 */ /* 0x000fe40000010e0c */
[----:B------:R-:W-:Y:S01]  /*b180*/  SHF.L.W.U32.HI R48, R48, 0x1, R48 ;  /* 0x0000000130307819 */ /* 0x000fe20000010e30 */
[----:B------:R-:W-:Y:S01]  /*b190*/  IMAD.IADD R37, R40, 0x1, R37 ;  /* 0x0000000128257824 */ /* 0x000fe200078e0225 */
[----:B------:R-:W-:-:S04]  /*b1a0*/  LOP3.LUT R40, R13, R45, R36, 0x96, !PT ;  /* 0x0000002d0d287212 */ /* 0x000fc800078e9624 */
[----:B------:R-:W-:-:S04]  /*b1b0*/  LEA.HI R37, R42, R37, R42, 0x5 ;  /* 0x000000252a257211 */ /* 0x000fc800078f282a */
[----:B------:R-:W-:Y:S02]  /*b1c0*/  IADD3 R37, PT, PT, R26, R37, R20 ;  /* 0x000000251a257210 */ /* 0x000fe40007ffe014 */
[----:B------:R-:W-:Y:S02]  /*b1d0*/  LOP3.LUT R26, R40, R26, RZ, 0x3c, !PT ;  /* 0x0000001a281a7212 */ /* 0x000fe400078e3cff */
[C---:B------:R-:W-:Y:S02]  /*b1e0*/  LOP3.LUT R40, R42.reuse, R12, R7, 0x96, !PT ;  /* 0x0000000c2a287212 */ /* 0x040fe400078e9607 */
[----:B------:R-:W-:Y:S02]  /*b1f0*/  SHF.L.W.U32.HI R42, R42, 0x1e, R42 ;  /* 0x0000001e2a2a7819 */ /* 0x000fe40000010e2a */
[----:B------:R-:W-:Y:S01]  /*b200*/  SHF.L.W.U32.HI R26, R26, 0x1, R26 ;  /* 0x000000011a1a7819 */ /* 0x000fe20000010e1a */
        /* <DEDUP_REMOVED lines=10> */
[C---:B------:R-:W-:Y:S02]  /*b2b0*/  LOP3.LUT R37, R47.reuse, R46, R42, 0x96, !PT ;  /* 0x0000002e2f257212 */ /* 0x040fe400078e962a */
[C-C-:B------:R-:W-:Y:S02]  /*b2c0*/  LEA.HI R7, R47.reuse, R52, R47.reuse, 0x5 ;  /* 0x000000342f077211 */ /* 0x140fe400078f282f */
[----:B------:R-:W-:Y:S01]  /*b2d0*/  SHF.L.W.U32.HI R47, R47, 0x1e, R47 ;  /* 0x0000001e2f2f7819 */ /* 0x000fe20000010e2f */
[----:B------:R-:W-:Y:S01]  /*b2e0*/  IMAD.IADD R12, R12, 0x1, R37 ;  /* 0x000000010c0c7824 */ /* 0x000fe200078e0225 */
[----:B------:R-:W-:Y:S02]  /*b2f0*/  IADD3 R7, PT, PT, R13, R7, R20 ;  /* 0x000000070d077210 */ /* 0x000fe40007ffe014 */
[----:B------:R-:W-:Y:S02]  /*b300*/  LOP3.LUT R37, R25, R28, R26, 0x96, !PT ;  /* 0x0000001c19257212 */ /* 0x000fe400078e961a */
[----:B------:R-:W-:-:S02]  /*b310*/  LEA.HI R49, R7, R12, R7, 0x5 ;  /* 0x0000000c07317211 */ /* 0x000fc400078f2807 */
[----:B------:R-:W-:Y:S02]  /*b320*/  LOP3.LUT R52, R24, R29, R48, 0x96, !PT ;  /* 0x0000001d18347212 */ /* 0x000fe400078e9630 */
[----:B------:R-:W-:Y:S02]  /*b330*/  IADD3 R12, PT, PT, R14, R49, R20 ;  /* 0x000000310e0c7210 */ /* 0x000fe40007ffe014 */
[----:B------:R-:W-:Y:S02]  /*b340*/  LOP3.LUT R14, R37, R14, RZ, 0x3c, !PT ;  /* 0x0000000e250e7212 */ /* 0x000fe400078e3cff */
[----:B------:R-:W-:Y:S02]  /*b350*/  LOP3.LUT R37, R7, R47, R46, 0x96, !PT ;  /* 0x0000002f07257212 */ /* 0x000fe400078e962e */
[----:B------:R-:W-:-:S03]  /*b360*/  LOP3.LUT R13, R52, R13, RZ, 0x3c, !PT ;  /* 0x0000000d340d7212 */ /* 0x000fc600078e3cff */
[----:B------:R-:W-:Y:S01]  /*b370*/  IMAD.IADD R49, R42, 0x1, R37 ;  /* 0x000000012a317824 */ /* 0x000fe200078e0225 */
[----:B------:R-:W-:Y:S02]  /*b380*/  SHF.L.W.U32.HI R37, R7, 0x1e, R7 ;  /* 0x0000001e07257819 */ /* 0x000fe40000010e07 */
[----:B------:R-:W-:Y:S02]  /*b390*/  LOP3.LUT R7, R35, R34, R15, 0x96, !PT ;  /* 0x0000002223077212 */ /* 0x000fe400078e960f */
[----:B------:R-:W-:-:S04]  /*b3a0*/  LEA.HI R49, R12, R49, R12, 0x5 ;  /* 0x000000310c317211 */ /* 0x000fc800078f280c */
[----:B------:R-:W-:Y:S02]  /*b3b0*/  IADD3 R42, PT, PT, R24, R49, R20 ;  /* 0x00000031182a7210 */ /* 0x000fe40007ffe014 */
[----:B------:R-:W-:Y:S02]  /*b3c0*/  LOP3.LUT R24, R7, R24, RZ, 0x3c, !PT ;  /* 0x0000001807187212 */ /* 0x000fe400078e3cff */
[----:B------:R-:W-:-:S05]  /*b3d0*/  LOP3.LUT R7, R12, R37, R47, 0x96, !PT ;  /* 0x000000250c077212 */ /* 0x000fca00078e962f */
[----:B------:R-:W-:Y:S02]  /*b3e0*/  IMAD.IADD R7, R46, 0x1, R7 ;  /* 0x000000012e077824 */ /* 0x000fe400078e0207 */
[----:B------:R-:W2:Y:S01]  /*b3f0*/  LDL R46, [R1+0x70] ;  /* 0x00007000012e7983 */ /* 0x000ea20000100800 */
[----:B------:R-:W-:Y:S02]  /*b400*/  SHF.L.W.U32.HI R13, R13, 0x1, R13 ;  /* 0x000000010d0d7819 */ /* 0x000fe40000010e0d */
[----:B------:R-:W-:Y:S02]  /*b410*/  LEA.HI R49, R42, R7, R42, 0x5 ;  /* 0x000000072a317211 */ /* 0x000fe400078f282a */
[----:B------:R-:W-:Y:S02]  /*b420*/  SHF.L.W.U32.HI R7, R12, 0x1e, R12 ;  /* 0x0000001e0c077819 */ /* 0x000fe40000010e0c */
[----:B------:R-:W-:Y:S02]  /*b430*/  IADD3 R20, PT, PT, R25, R49, R20 ;  /* 0x0000003119147210 */ /* 0x000fe40007ffe014 */
[----:B------:R-:W-:-:S02]  /*b440*/  LOP3.LUT R12, R7, R37, R42, 0xe8, !PT ;  /* 0x00000025070c7212 */ /* 0x000fc400078ee82a */
[----:B------:R-:W-:Y:S02]  /*b450*/  SHF.L.W.U32.HI R42, R42, 0x1e, R42 ;  /* 0x0000001e2a2a7819 */ /* 0x000fe40000010e2a */
[----:B------:R-:W-:Y:S01]  /*b460*/  SHF.L.W.U32.HI R14, R14, 0x1, R14 ;  /* 0x000000010e0e7819 */ /* 0x000fe20000010e0e */
[----:B------:R-:W-:Y:S01]  /*b470*/  IMAD.IADD R47, R47, 0x1, R12 ;  /* 0x000000012f2f7824 */ /* 0x000fe200078e020c */
[----:B------:R-:W-:Y:S02]  /*b480*/  LOP3.LUT R52, R42, R7, R20, 0xe8, !PT ;  /* 0x000000072a347212 */ /* 0x000fe400078ee814 */
[----:B------:R-:W-:Y:S02]  /*b490*/  SHF.L.W.U32.HI R24, R24, 0x1, R24 ;  /* 0x0000000118187819 */ /* 0x000fe40000010e18 */
[C---:B------:R-:W-:Y:S01]  /*b4a0*/  LEA.HI R12, R20.reuse, R47, R20, 0x5 ;  /* 0x0000002f140c7211 */ /* 0x040fe200078f2814 */
[----:B------:R-:W-:Y:S01]  /*b4b0*/  IMAD.IADD R52, R37, 0x1, R52 ;  /* 0x0000000125347824 */ /* 0x000fe200078e0234 */
[----:B------:R-:W-:-:S02]  /*b4c0*/  SHF.L.W.U32.HI R20, R20, 0x1e, R20 ;  /* 0x0000001e14147819 */ /* 0x000fc40000010e14 */
[----:B------:R-:W-:Y:S02]  /*b4d0*/  IADD3 R37, PT, PT, R35, R12, R21 ;  /* 0x0000000c23257210 */ /* 0x000fe40007ffe015 */
[----:B------:R-:W-:Y:S02]  /*b4e0*/  PRMT R3, R38, 0x3340, R3 ;  /* 0x0000334026037816 */ /* 0x000fe40000000003 */
[C-C-:B------:R-:W-:Y:S02]  /*b4f0*/  LEA.HI R12, R37.reuse, R52, R37.reuse, 0x5 ;  /* 0x00000034250c7211 */ /* 0x140fe400078f2825 */
[----:B------:R-:W-:Y:S02]  /*b500*/  LOP3.LUT R52, R20, R42, R37, 0xe8, !PT ;  /* 0x0000002a14347212 */ /* 0x000fe400078ee825 */
[----:B------:R-:W-:Y:S02]  /*b510*/  IADD3 R12, PT, PT, R44, R12, R21 ;  /* 0x0000000c2c0c7210 */ /* 0x000fe40007ffe015 */
[----:B------:R-:W-:Y:S01]  /*b520*/  SHF.L.W.U32.HI R37, R37, 0x1e, R37 ;  /* 0x0000001e25257819 */ /* 0x000fe20000010e25 */
[----:B------:R-:W-:-:S05]  /*b530*/  IMAD.IADD R7, R7, 0x1, R52 ;  /* 0x0000000107077824 */ /* 0x000fca00078e0234 */
[C-C-:B------:R-:W-:Y:S02]  /*b540*/  LEA.HI R52, R12.reuse, R7, R12.reuse, 0x5 ;  /* 0x000000070c347211 */ /* 0x140fe400078f280c */
[--C-:B------:R-:W-:Y:S02]  /*b550*/  LOP3.LUT R7, R37, R20, R12.reuse, 0xe8, !PT ;  /* 0x0000001425077212 */ /* 0x100fe400078ee80c */
[----:B------:R-:W-:-:S03]  /*b560*/  SHF.L.W.U32.HI R12, R12, 0x1e, R12 ;  /* 0x0000001e0c0c7819 */ /* 0x000fc60000010e0c */
[----:B------:R-:W-:Y:S01]  /*b570*/  IMAD.IADD R42, R42, 0x1, R7 ;  /* 0x000000012a2a7824 */ /* 0x000fe200078e0207 */
[----:B------:R-:W-:-:S04]  /*b580*/  IADD3 R7, PT, PT, R45, R52, R21 ;  /* 0x000000342d077210 */ /* 0x000fc80007ffe015 */
[--C-:B------:R-:W-:Y:S02]  /*b590*/  LOP3.LUT R47, R12, R37, R7.reuse, 0xe8, !PT ;  /* 0x000000250c2f7212 */ /* 0x100fe400078ee807 */
[C-C-:B------:R-:W-:Y:S02]  /*b5a0*/  LEA.HI R42, R7.reuse, R42, R7.reuse, 0x5 ;  /* 0x0000002a072a7211 */ /* 0x140fe400078f2807 */
[----:B------:R-:W-:Y:S01]  /*b5b0*/  SHF.L.W.U32.HI R7, R7, 0x1e, R7 ;  /* 0x0000001e07077819 */ /* 0x000fe20000010e07 */
        /* <DEDUP_REMOVED lines=23> */
[----:B------:R-:W-:-:S03]  /*b730*/  LEA.HI R42, R20, R47, R20, 0x5 ;  /* 0x0000002f142a7211 */ /* 0x000fc600078f2814 */
[----:B------:R-:W-:Y:S01]  /*b740*/  IMAD.IADD R47, R37, 0x1, R52 ;  /* 0x00000001252f7824 */ /* 0x000fe200078e0234 */
[--C-:B------:R-:W-:Y:S02]  /*b750*/  IADD3 R42, PT, PT, R40, R42, R21.reuse ;  /* 0x0000002a282a7210 */ /* 0x100fe40007ffe015 */
[----:B------:R-:W-:Y:S02]  /*b760*/  SHF.L.W.U32.HI R37, R20, 0x1e, R20 ;  /* 0x0000001e14257819 */ /* 0x000fe40000010e14 */
[--C-:B------:R-:W-:Y:S02]  /*b770*/  LEA.HI R47, R42, R47, R42.reuse, 0x5 ;  /* 0x0000002f2a2f7211 */ /* 0x100fe400078f282a */
[--C-:B------:R-:W-:Y:S02]  /*b780*/  LOP3.LUT R49, R37, R7, R42.reuse, 0xe8, !PT ;  /* 0x0000000725317212 */ /* 0x100fe400078ee82a */
[----:B------:R-:W-:Y:S02]  /*b790*/  IADD3 R47, PT, PT, R48, R47, R21 ;  /* 0x0000002f302f7210 */ /* 0x000fe40007ffe015 */
[----:B------:R-:W-:Y:S01]  /*b7a0*/  SHF.L.W.U32.HI R20, R42, 0x1e, R42 ;  /* 0x0000001e2a147819 */ /* 0x000fe20000010e2a */
[----:B------:R-:W-:-:S03]  /*b7b0*/  IMAD.IADD R12, R12, 0x1, R49 ;  /* 0x000000010c0c7824 */ /* 0x000fc600078e0231 */
[--C-:B------:R-:W-:Y:S02]  /*b7c0*/  LOP3.LUT R42, R20, R37, R47.reuse, 0xe8, !PT ;  /* 0x00000025142a7212 */ /* 0x100fe400078ee82f */
[----:B------:R-:W-:-:S03]  /*b7d0*/  LEA.HI R12, R47, R12, R47, 0x5 ;  /* 0x0000000c2f0c7211 */ /* 0x000fc600078f282f */
[----:B------:R-:W-:Y:S01]  /*b7e0*/  IMAD.IADD R49, R7, 0x1, R42 ;  /* 0x0000000107317824 */ /* 0x000fe200078e022a */
[----:B------:R-:W-:Y:S02]  /*b7f0*/  IADD3 R12, PT, PT, R26, R12, R21 ;  /* 0x0000000c1a0c7210 */ /* 0x000fe40007ffe015 */
[----:B------:R-:W-:Y:S02]  /*b800*/  SHF.L.W.U32.HI R7, R47, 0x1e, R47 ;  /* 0x0000001e2f077819 */ /* 0x000fe40000010e2f */
[C-C-:B------:R-:W-:Y:S02]  /*b810*/  LEA.HI R52, R12.reuse, R49, R12.reuse, 0x5 ;  /* 0x000000310c347211 */ /* 0x140fe400078f280c */
[--C-:B------:R-:W-:Y:S02]  /*b820*/  LOP3.LUT R42, R7, R20, R12.reuse, 0xe8, !PT ;  /* 0x00000014072a7212 */ /* 0x100fe400078ee80c */
[----:B------:R-:W-:-:S03]  /*b830*/  SHF.L.W.U32.HI R12, R12, 0x1e, R12 ;  /* 0x0000001e0c0c7819 */ /* 0x000fc60000010e0c */
[----:B------:R-:W-:Y:S01]  /*b840*/  IMAD.IADD R42, R37, 0x1, R42 ;  /* 0x00000001252a7824 */ /* 0x000fe200078e022a */
[----:B------:R-:W-:Y:S02]  /*b850*/  IADD3 R37, PT, PT, R15, R52, R21 ;  /* 0x000000340f257210 */ /* 0x000fe40007ffe015 */
[----:B------:R-:W-:Y:S02]  /*b860*/  LOP3.LUT R52, R44, R36, R13, 0x96, !PT ;  /* 0x000000242c347212 */ /* 0x000fe400078e960d */
[--C-:B------:R-:W-:Y:S02]  /*b870*/  LOP3.LUT R47, R12, R7, R37.reuse, 0xe8, !PT ;  /* 0x000000070c2f7212 */ /* 0x100fe400078ee825 */
[C-C-:B------:R-:W-:Y:S02]  /*b880*/  LEA.HI R42, R37.reuse, R42, R37.reuse, 0x5 ;  /* 0x0000002a252a7211 */ /* 0x140fe400078f2825 */
[----:B------:R-:W-:Y:S01]  /*b890*/  SHF.L.W.U32.HI R37, R37, 0x1e, R37 ;  /* 0x0000001e25257819 */ /* 0x000fe20000010e25 */
[----:B------:R-:W-:Y:S01]  /*b8a0*/  IMAD.IADD R47, R20, 0x1, R47 ;  /* 0x00000001142f7824 */ /* 0x000fe200078e022f */
[----:B------:R-:W-:-:S02]  /*b8b0*/  IADD3 R20, PT, PT, R13, R42, R21 ;  /* 0x0000002a0d147210 */ /* 0x000fc40007ffe015 */
[----:B------:R-:W-:Y:S02]  /*b8c0*/  LOP3.LUT R42, R45, R40, R14, 0x96, !PT ;  /* 0x000000282d2a7212 */ /* 0x000fe400078e960e */
[--C-:B------:R-:W-:Y:S02]  /*b8d0*/  LEA.HI R47, R20, R47, R20.reuse, 0x5 ;  /* 0x0000002f142f7211 */ /* 0x100fe400078f2814 */
[----:B------:R-:W-:Y:S02]  /*b8e0*/  LOP3.LUT R35, R42, R35, RZ, 0x3c, !PT ;  /* 0x000000232a237212 */ /* 0x000fe400078e3cff */
[--C-:B------:R-:W-:Y:S02]  /*b8f0*/  LOP3.LUT R42, R37, R12, R20.reuse, 0xe8, !PT ;  /* 0x0000000c252a7212 */ /* 0x100fe400078ee814 */
[----:B------:R-:W-:Y:S02]  /*b900*/  SHF.L.W.U32.HI R20, R20, 0x1e, R20 ;  /* 0x0000001e14147819 */ /* 0x000fe40000010e14 */
[----:B------:R-:W-:Y:S01]  /*b910*/  LOP3.LUT R25, R52, R25, RZ, 0x3c, !PT ;  /* 0x0000001934197212 */ /* 0x000fe200078e3cff */
[----:B------:R-:W-:Y:S01]  /*b920*/  IMAD.IADD R42, R7, 0x1, R42 ;  /* 0x00000001072a7824 */ /* 0x000fe200078e022a */
[----:B------:R-:W-:-:S02]  /*b930*/  IADD3 R7, PT, PT, R14, R47, R21 ;  /* 0x0000002f0e077210 */ /* 0x000fc40007ffe015 */
[----:B------:R-:W-:Y:S02]  /*b940*/  LOP3.LUT R47, R53, R48, R24, 0x96, !PT ;  /* 0x00000030352f7212 */ /* 0x000fe400078e9618 */
[--C-:B------:R-:W-:Y:S02]  /*b950*/  LEA.HI R42, R7, R42, R7.reuse, 0x5 ;  /* 0x0000002a072a7211 */ /* 0x100fe400078f2807 */
[----:B------:R-:W-:Y:S02]  /*b960*/  LOP3.LUT R44, R47, R44, RZ, 0x3c, !PT ;  /* 0x0000002c2f2c7212 */ /* 0x000fe400078e3cff */
[----:B------:R-:W-:Y:S02]  /*b970*/  LOP3.LUT R47, R20, R37, R7, 0xe8, !PT ;  /* 0x00000025142f7212 */ /* 0x000fe400078ee807 */
[----:B------:R-:W-:Y:S02]  /*b980*/  SHF.L.W.U32.HI R25, R25, 0x1, R25 ;  /* 0x0000000119197819 */ /* 0x000fe40000010e19 */
        /* <DEDUP_REMOVED lines=8> */
[----:B------:R-:W-:Y:S01]  /*ba10*/  SHF.L.W.U32.HI R35, R35, 0x1, R35 ;  /* 0x0000000123237819 */ /* 0x000fe20000010e23 */
[----:B------:R-:W-:Y:S01]  /*ba20*/  IMAD.IADD R42, R37, 0x1, R42 ;  /* 0x00000001252a7824 */ /* 0x000fe200078e022a */
[----:B------:R-:W-:-:S02]  /*ba30*/  IADD3 R37, PT, PT, R25, R52, R21 ;  /* 0x0000003419257210 */ /* 0x000fc40007ffe015 */
[----:B------:R-:W-:Y:S02]  /*ba40*/  LOP3.LUT R52, R28, R15, R35, 0x96, !PT ;  /* 0x0000000f1c347212 */ /* 0x000fe400078e9623 */
[--C-:B------:R-:W-:Y:S02]  /*ba50*/  LEA.HI R42, R37, R42, R37.reuse, 0x5 ;  /* 0x0000002a252a7211 */ /* 0x100fe400078f2825 */
[----:B------:R-:W-:Y:S02]  /*ba60*/  LOP3.LUT R47, R12, R7, R37, 0xe8, !PT ;  /* 0x000000070c2f7212 */ /* 0x000fe400078ee825 */
[----:B------:R-:W-:Y:S02]  /*ba70*/  IADD3 R42, PT, PT, R35, R42, R21 ;  /* 0x0000002a232a7210 */ /* 0x000fe40007ffe015 */
[----:B------:R-:W-:Y:S01]  /*ba80*/  SHF.L.W.U32.HI R37, R37, 0x1e, R37 ;  /* 0x0000001e25257819 */ /* 0x000fe20000010e25 */
[----:B------:R-:W-:Y:S01]  /*ba90*/  IMAD.IADD R47, R20, 0x1, R47 ;  /* 0x00000001142f7824 */ /* 0x000fe200078e022f */
[----:B------:R-:W-:-:S02]  /*baa0*/  LOP3.LUT R53, R52, R53, RZ, 0x3c, !PT ;  /* 0x0000003534357212 */ /* 0x000fc400078e3cff */
[----:B------:R-:W-:Y:S02]  /*bab0*/  LOP3.LUT R52, R37, R12, R42, 0xe8, !PT ;  /* 0x0000000c25347212 */ /* 0x000fe400078ee82a */
[----:B------:R-:W-:Y:S02]  /*bac0*/  SHF.L.W.U32.HI R44, R44, 0x1, R44 ;  /* 0x000000012c2c7819 */ /* 0x000fe40000010e2c */
[C---:B------:R-:W-:Y:S01]  /*bad0*/  LEA.HI R20, R42.reuse, R47, R42, 0x5 ;  /* 0x0000002f2a147211 */ /* 0x040fe200078f282a */
[----:B------:R-:W-:Y:S01]  /*bae0*/  IMAD.IADD R47, R7, 0x1, R52 ;  /* 0x00000001072f7824 */ /* 0x000fe200078e0234 */
[----:B------:R-:W-:Y:S02]  /*baf0*/  SHF.L.W.U32.HI R7, R42, 0x1e, R42 ;  /* 0x0000001e2a077819 */ /* 0x000fe40000010e2a */
[----:B------:R-:W-:Y:S02]  /*bb00*/  IADD3 R20, PT, PT, R44, R20, R21 ;  /* 0x000000142c147210 */ /* 0x000fe40007ffe015 */
[----:B------:R-:W-:-:S02]  /*bb10*/  SHF.L.W.U32.HI R45, R45, 0x1, R45 ;  /* 0x000000012d2d7819 */ /* 0x000fc40000010e2d */
[--C-:B------:R-:W-:Y:S02]  /*bb20*/  LEA.HI R42, R20, R47, R20.reuse, 0x5 ;  /* 0x0000002f142a7211 */ /* 0x100fe400078f2814 */
[--C-:B------:R-:W-:Y:S02]  /*bb30*/  LOP3.LUT R47, R7, R37, R20.reuse, 0xe8, !PT ;  /* 0x00000025072f7212 */ /* 0x100fe400078ee814 */
[----:B------:R-:W-:Y:S02]  /*bb40*/  IADD3 R42, PT, PT, R45, R42, R21 ;  /* 0x0000002a2d2a7210 */ /* 0x000fe40007ffe015 */
[----:B------:R-:W-:Y:S01]  /*bb50*/  SHF.L.W.U32.HI R53, R53, 0x1, R53 ;  /* 0x0000000135357819 */ /* 0x000fe20000010e35 */
[----:B------:R-:W-:Y:S01]  /*bb60*/  IMAD.IADD R47, R12, 0x1, R47 ;  /* 0x000000010c2f7824 */ /* 0x000fe200078e022f */
[----:B------:R-:W-:Y:S02]  /*bb70*/  SHF.L.W.U32.HI R20, R20, 0x1e, R20 ;  /* 0x0000001e14147819 */ /* 0x000fe40000010e14 */
[----:B------:R-:W-:-:S02]  /*bb80*/  PRMT R12, R39, 0x3340, R0 ;  /* 0x00003340270c7816 */ /* 0x000fc40000000000 */
[----:B------:R-:W-:Y:S02]  /*bb90*/  LEA.HI R52, R42, R47, R42, 0x5 ;  /* 0x0000002f2a347211 */ /* 0x000fe400078f282a */
[----:B------:R-:W-:Y:S02]  /*bba0*/  LOP3.LUT R0, R34, R13, R44, 0x96, !PT ;  /* 0x0000000d22007212 */ /* 0x000fe400078e962c */
[----:B------:R-:W-:Y:S02]  /*bbb0*/  IADD3 R21, PT, PT, R53, R52, R21 ;  /* 0x0000003435157210 */ /* 0x000fe40007ffe015 */
[----:B------:R-:W-:Y:S02]  /*bbc0*/  LOP3.LUT R52, R42, R20, R7, 0x96, !PT ;  /* 0x000000142a347212 */ /* 0x000fe400078e9607 */
[----:B------:R-:W-:Y:S02]  /*bbd0*/  LOP3.LUT R39, R0, R29, RZ, 0x3c, !PT ;  /* 0x0000001d00277212 */ /* 0x000fe400078e3cff */
[----:B------:R-:W-:Y:S01]  /*bbe0*/  SHF.L.W.U32.HI R29, R42, 0x1e, R42 ;  /* 0x0000001e2a1d7819 */ /* 0x000fe20000010e2a */
[----:B------:R-:W-:Y:S01]  /*bbf0*/  IMAD.IADD R52, R37, 0x1, R52 ;  /* 0x0000000125347824 */ /* 0x000fe200078e0234 */
[----:B------:R-:W-:-:S02]  /*bc00*/  LOP3.LUT R37, R36, R14, R45, 0x96, !PT ;  /* 0x0000000e24257212 */ /* 0x000fc400078e962d */
[----:B------:R-:W-:Y:S02]  /*bc10*/  PRMT R41, R12, 0x5410, R41 ;  /* 0x000054100c297816 */ /* 0x000fe40000000029 */
[----:B------:R-:W-:Y:S02]  /*bc20*/  LOP3.LUT R0, R37, R28, RZ, 0x3c, !PT ;  /* 0x0000001c25007212 */ /* 0x000fe400078e3cff */
[C---:B------:R-:W-:Y:S02]  /*bc30*/  LOP3.LUT R28, R21.reuse, R29, R20, 0x96, !PT ;  /* 0x0000001d151c7212 */ /* 0x040fe400078e9614 */
[----:B------:R-:W-:Y:S02]  /*bc40*/  LEA.HI R42, R21, R52, R21, 0x5 ;  /* 0x00000034152a7211 */ /* 0x000fe400078f2815 */
[----:B------:R-:W-:Y:S01]  /*bc50*/  SHF.L.W.U32.HI R0, R0, 0x1, R0 ;  /* 0x0000000100007819 */ /* 0x000fe20000010e00 */
[----:B------:R-:W-:Y:S01]  /*bc60*/  IMAD.IADD R37, R7, 0x1, R28 ;  /* 0x0000000107257824 */ /* 0x000fe200078e021c */
[----:B------:R-:W-:-:S02]  /*bc70*/  SHF.L.W.U32.HI R7, R39, 0x1, R39 ;  /* 0x0000000127077819 */ /* 0x000fc40000010e27 */
[----:B------:R-:W-:Y:S02]  /*bc80*/  SHF.L.W.U32.HI R28, R21, 0x1e, R21 ;  /* 0x0000001e151c7819 */ /* 0x000fe40000010e15 */
[----:B------:R-:W-:-:S04]  /*bc90*/  LOP3.LUT R21, R40, R24, R53, 0x96, !PT ;  /* 0x0000001828157212 */ /* 0x000fc800078e9635 */
[----:B------:R-:W-:Y:S02]  /*bca0*/  LOP3.LUT R34, R21, R34, RZ, 0x3c, !PT ;  /* 0x0000002215227212 */ /* 0x000fe400078e3cff */
[----:B--2---:R-:W-:-:S04]  /*bcb0*/  IADD3 R42, PT, PT, R7, R42, R46 ;  /* 0x0000002a072a7210 */ /* 0x004fc80007ffe02e */
[C-C-:B------:R-:W-:Y:S02]  /*bcc0*/  LEA.HI R21, R42.reuse, R37, R42.reuse, 0x5 ;  /* 0x000000252a157211 */ /* 0x140fe400078f282a */
[C---:B------:R-:W-:Y:S02]  /*bcd0*/  LOP3.LUT R39, R42.reuse, R28, R29, 0x96, !PT ;  /* 0x0000001c2a277212 */ /* 0x040fe400078e961d */
[----:B------:R-:W-:Y:S02]  /*bce0*/  SHF.L.W.U32.HI R37, R42, 0x1e, R42 ;  /* 0x0000001e2a257819 */ /* 0x000fe40000010e2a */
[----:B------:R-:W-:Y:S01]  /*bcf0*/  IADD3 R42, PT, PT, R0, R21, R46 ;  /* 0x00000015002a7210 */ /* 0x000fe20007ffe02e */
[----:B------:R-:W-:Y:S01]  /*bd00*/  IMAD.IADD R39, R20, 0x1, R39 ;  /* 0x0000000114277824 */ /* 0x000fe200078e0227 */
[----:B------:R-:W-:Y:S02]  /*bd10*/  LOP3.LUT R21, R48, R25, R7, 0x96, !PT ;  /* 0x0000001930157212 */ /* 0x000fe400078e9607 */
[----:B------:R-:W-:-:S02]  /*bd20*/  LOP3.LUT R20, R42, R37, R28, 0x96, !PT ;  /* 0x000000252a147212 */ /* 0x000fc400078e961c */
[----:B------:R-:W-:Y:S02]  /*bd30*/  LEA.HI R47, R42, R39, R42, 0x5 ;  /* 0x000000272a2f7211 */ /* 0x000fe400078f282a */
[----:B------:R-:W-:Y:S01]  /*bd40*/  LOP3.LUT R39, R26, R35, R0, 0x96, !PT ;  /* 0x000000231a277212 */ /* 0x000fe200078e9600 */
[----:B------:R-:W-:Y:S01]  /*bd50*/  IMAD.IADD R29, R29, 0x1, R20 ;  /* 0x000000011d1d7824 */ /* 0x000fe200078e0214 */
[----:B------:R-:W-:Y:S02]  /*bd60*/  SHF.L.W.U32.HI R20, R34, 0x1, R34 ;  /* 0x0000000122147819 */ /* 0x000fe40000010e22 */
[----:B------:R-:W-:Y:S02]  /*bd70*/  SHF.L.W.U32.HI R34, R42, 0x1e, R42 ;  /* 0x0000001e2a227819 */ /* 0x000fe40000010e2a */
[----:B------:R-:W-:Y:S02]  /*bd80*/  LOP3.LUT R21, R21, R36, RZ, 0x3c, !PT ;  /* 0x0000002415157212 */ /* 0x000fe400078e3cff */
[----:B------:R-:W-:-:S02]  /*bd90*/  IADD3 R42, PT, PT, R20, R47, R46 ;  /* 0x0000002f142a7210 */ /* 0x000fc40007ffe02e */
[----:B------:R-:W-:Y:S02]  /*bda0*/  LOP3.LUT R40, R39, R40, RZ, 0x3c, !PT ;  /* 0x0000002827287212 */ /* 0x000fe400078e3cff */
[----:B------:R-:W-:Y:S02]  /*bdb0*/  SHF.L.W.U32.HI R21, R21, 0x1, R21 ;  /* 0x0000000115157819 */ /* 0x000fe40000010e15 */
[C-C-:B------:R-:W-:Y:S02]  /*bdc0*/  LEA.HI R39, R42.reuse, R29, R42.reuse, 0x5 ;  /* 0x0000001d2a277211 */ /* 0x140fe400078f282a */
[C---:B------:R-:W-:Y:S02]  /*bdd0*/  LOP3.LUT R47, R42.reuse, R34, R37, 0x96, !PT ;  /* 0x000000222a2f7212 */ /* 0x040fe400078e9625 */
[----:B------:R-:W-:Y:S02]  /*bde0*/  SHF.L.W.U32.HI R29, R42, 0x1e, R42 ;  /* 0x0000001e2a1d7819 */ /* 0x000fe40000010e2a */
[----:B------:R-:W-:Y:S01]  /*bdf0*/  IADD3 R39, PT, PT, R21, R39, R46 ;  /* 0x0000002715277210 */ /* 0x000fe20007ffe02e */
[----:B------:R-:W-:Y:S01]  /*be00*/  IMAD.IADD R36, R28, 0x1, R47 ;  /* 0x000000011c247824 */ /* 0x000fe200078e022f */
[----:B------:R-:W-:-:S02]  /*be10*/  LOP3.LUT R47, R15, R44, R20, 0x96, !PT ;  /* 0x0000002c0f2f7212 */ /* 0x000fc400078e9614 */
[----:B------:R-:W-:Y:S02]  /*be20*/  LOP3.LUT R28, R39, R29, R34, 0x96, !PT ;  /* 0x0000001d271c7212 */ /* 0x000fe400078e9622 */
[----:B------:R-:W-:Y:S02]  /*be30*/  LOP3.LUT R48, R47, R48, RZ, 0x3c, !PT ;  /* 0x000000302f307212 */ /* 0x000fe400078e3cff */
[--C-:B------:R-:W-:Y:S01]  /*be40*/  LEA.HI R47, R39, R36, R39.reuse, 0x5 ;  /* 0x00000024272f7211 */ /* 0x100fe200078f2827 */
[----:B------:R-:W-:Y:S01]  /*be50*/  IMAD.IADD R37, R37, 0x1, R28 ;  /* 0x0000000125257824 */ /* 0x000fe200078e021c */
[----:B------:R-:W-:Y:S02]  /*be60*/  SHF.L.W.U32.HI R28, R40, 0x1, R40 ;  /* 0x00000001281c7819 */ /* 0x000fe40000010e28 */
[----:B------:R-:W-:Y:S02]  /*be70*/  SHF.L.W.U32.HI R36, R39, 0x1e, R39 ;  /* 0x0000001e27247819 */ /* 0x000fe40000010e27 */
[----:B------:R-:W-:-:S02]  /*be80*/  IADD3 R40, PT, PT, R28, R47, R46 ;  /* 0x0000002f1c287210 */ /* 0x000fc40007ffe02e */
[----:B------:R-:W-:Y:S02]  /*be90*/  LOP3.LUT R39, R13, R45, R21, 0x96, !PT ;  /* 0x0000002d0d277212 */ /* 0x000fe400078e9615 */
[----:B------:R-:W-:Y:S02]  /*bea0*/  LOP3.LUT R47, R40, R36, R29, 0x96, !PT ;  /* 0x00000024282f7212 */ /* 0x000fe400078e961d */
[----:B------:R-:W-:Y:S02]  /*beb0*/  LOP3.LUT R39, R39, R26, RZ, 0x3c, !PT ;  /* 0x0000001a27277212 */ /* 0x000fe400078e3cff */
[----:B------:R-:W-:Y:S01]  /*bec0*/  SHF.L.W.U32.HI R26, R48, 0x1, R48 ;  /* 0x00000001301a7819 */ /* 0x000fe20000010e30 */
[----:B------:R-:W-:Y:S01]  /*bed0*/  IMAD.IADD R42, R34, 0x1, R47 ;  /* 0x00000001222a7824 */ /* 0x000fe200078e022f */
[C-C-:B------:R-:W-:Y:S02]  /*bee0*/  LEA.HI R37, R40.reuse, R37, R40.reuse, 0x5 ;  /* 0x0000002528257211 */ /* 0x140fe400078f2828 */
[----:B------:R-:W-:-:S02]  /*bef0*/  SHF.L.W.U32.HI R34, R40, 0x1e, R40 ;  /* 0x0000001e28227819 */ /* 0x000fc40000010e28 */
[----:B------:R-:W-:Y:S02]  /*bf00*/  IADD3 R47, PT, PT, R26, R37, R46 ;  /* 0x000000251a2f7210 */ /* 0x000fe40007ffe02e */
[----:B------:R-:W-:Y:S02]  /*bf10*/  LOP3.LUT R40, R14, R53, R28, 0x96, !PT ;  /* 0x000000350e287212 */ /* 0x000fe400078e961c */
[----:B------:R-:W-:Y:S02]  /*bf20*/  LOP3.LUT R48, R47, R34, R36, 0x96, !PT ;  /* 0x000000222f307212 */ /* 0x000fe400078e9624 */
[----:B------:R-:W-:Y:S02]  /*bf30*/  LOP3.LUT R40, R40, R15, RZ, 0x3c, !PT ;  /* 0x0000000f28287212 */ /* 0x000fe400078e3cff */
[----:B------:R-:W-:Y:S01]  /*bf40*/  SHF.L.W.U32.HI R15, R39, 0x1, R39 ;  /* 0x00000001270f7819 */ /* 0x000fe20000010e27 */
[----:B------:R-:W-:Y:S01]  /*bf50*/  IMAD.IADD R37, R29, 0x1, R48 ;  /* 0x000000011d257824 */ /* 0x000fe200078e0230 */
[----:B------:R-:W-:-:S02]  /*bf60*/  LEA.HI R48, R47, R42, R47, 0x5 ;  /* 0x0000002a2f307211 */ /* 0x000fc400078f282f */
[----:B------:R-:W-:Y:S02]  /*bf70*/  SHF.L.W.U32.HI R29, R47, 0x1e, R47 ;  /* 0x0000001e2f1d7819 */ /* 0x000fe40000010e2f */
        /* <DEDUP_REMOVED lines=10> */
[----:B------:R-:W-:Y:S02]  /*c020*/  LEA.HI R42, R47, R42, R47, 0x5 ;  /* 0x0000002a2f2a7211 */ /* 0x000fe400078f282f */
[----:B------:R-:W-:Y:S02]  /*c030*/  LOP3.LUT R40, R37, R14, RZ, 0x3c, !PT ;  /* 0x0000000e25287212 */ /* 0x000fe400078e3cff */
[----:B------:R-:W-:-:S02]  /*c040*/  LOP3.LUT R37, R47, R36, R29, 0x96, !PT ;  /* 0x000000242f257212 */ /* 0x000fc400078e961d */
[----:B------:R-:W-:-:S03]  /*c050*/  SHF.L.W.U32.HI R14, R47, 0x1e, R47 ;  /* 0x0000001e2f0e7819 */ /* 0x000fc60000010e2f */
[----:B------:R-:W-:Y:S01]  /*c060*/  IMAD.IADD R34, R34, 0x1, R37 ;  /* 0x0000000122227824 */ /* 0x000fe200078e0225 */
[----:B------:R-:W-:Y:S02]  /*c070*/  SHF.L.W.U32.HI R37, R39, 0x1, R39 ;  /* 0x0000000127257819 */ /* 0x000fe40000010e27 */
[----:B------:R-:W-:Y:S02]  /*c080*/  LOP3.LUT R39, R35, R20, R13, 0x96, !PT ;  /* 0x0000001423277212 */ /* 0x000fe400078e960d */
[----:B------:R-:W-:Y:S02]  /*c090*/  IADD3 R47, PT, PT, R37, R42, R46 ;  /* 0x0000002a252f7210 */ /* 0x000fe40007ffe02e */
[----:B------:R-:W-:Y:S02]  /*c0a0*/  LOP3.LUT R39, R39, R24, RZ, 0x3c, !PT ;  /* 0x0000001827277212 */ /* 0x000fe400078e3cff */
[----:B------:R-:W-:Y:S02]  /*c0b0*/  SHF.L.W.U32.HI R24, R40, 0x1, R40 ;  /* 0x0000000128187819 */ /* 0x000fe40000010e28 */
[----:B------:R-:W-:-:S02]  /*c0c0*/  LOP3.LUT R40, R47, R14, R36, 0x96, !PT ;  /* 0x0000000e2f287212 */ /* 0x000fc400078e9624 */
[----:B------:R-:W-:-:S03]  /*c0d0*/  LEA.HI R49, R47, R34, R47, 0x5 ;  /* 0x000000222f317211 */ /* 0x000fc600078f282f */
[----:B------:R-:W-:Y:S01]  /*c0e0*/  IMAD.IADD R34, R29, 0x1, R40 ;  /* 0x000000011d227824 */ /* 0x000fe200078e0228 */
[----:B------:R-:W-:Y:S02]  /*c0f0*/  SHF.L.W.U32.HI R29, R47, 0x1e, R47 ;  /* 0x0000001e2f1d7819 */ /* 0x000fe40000010e2f */
[----:B------:R-:W-:Y:S02]  /*c100*/  LOP3.LUT R40, R44, R21, R37, 0x96, !PT ;  /* 0x000000152c287212 */ /* 0x000fe400078e9625 */
[----:B------:R-:W-:Y:S02]  /*c110*/  IADD3 R47, PT, PT, R24, R49, R46 ;  /* 0x00000031182f7210 */ /* 0x000fe40007ffe02e */
[----:B------:R-:W-:Y:S02]  /*c120*/  LOP3.LUT R40, R40, R25, RZ, 0x3c, !PT ;  /* 0x0000001928287212 */ /* 0x000fe400078e3cff */
[----:B------:R-:W-:-:S05]  /*c130*/  LOP3.LUT R25, R47, R29, R14, 0x96, !PT ;  /* 0x0000001d2f197212 */ /* 0x000fca00078e960e */
[----:B------:R-:W-:Y:S01]  /*c140*/  IMAD.IADD R42, R36, 0x1, R25 ;  /* 0x00000001242a7824 */ /* 0x000fe200078e0219 */
[----:B------:R-:W-:Y:S02]  /*c150*/  SHF.L.W.U32.HI R25, R39, 0x1, R39 ;  /* 0x0000000127197819 */ /* 0x000fe40000010e27 */
[C-C-:B------:R-:W-:Y:S02]  /*c160*/  LEA.HI R39, R47.reuse, R34, R47.reuse, 0x5 ;  /* 0x000000222f277211 */ /* 0x140fe400078f282f */
[----:B------:R-:W-:Y:S02]  /*c170*/  SHF.L.W.U32.HI R34, R47, 0x1e, R47 ;  /* 0x0000001e2f227819 */ /* 0x000fe40000010e2f */
[----:B------:R-:W-:Y:S02]  /*c180*/  IADD3 R39, PT, PT, R25, R39, R46 ;  /* 0x0000002719277210 */ /* 0x000fe40007ffe02e */
[----:B------:R-:W-:Y:S02]  /*c190*/  LOP3.LUT R36, R45, R28, R24, 0x96, !PT ;  /* 0x0000001c2d247212 */ /* 0x000fe400078e9618 */
[----:B------:R-:W-:-:S02]  /*c1a0*/  LOP3.LUT R47, R39, R34, R29, 0x96, !PT ;  /* 0x00000022272f7212 */ /* 0x000fc400078e961d */
[----:B------:R-:W-:Y:S02]  /*c1b0*/  LOP3.LUT R36, R36, R35, RZ, 0x3c, !PT ;  /* 0x0000002324247212 */ /* 0x000fe400078e3cff */
[----:B------:R-:W-:Y:S01]  /*c1c0*/  SHF.L.W.U32.HI R35, R40, 0x1, R40 ;  /* 0x0000000128237819 */ /* 0x000fe20000010e28 */
[----:B------:R-:W-:Y:S01]  /*c1d0*/  IMAD.IADD R40, R14, 0x1, R47 ;  /* 0x000000010e287824 */ /* 0x000fe200078e022f */
[C-C-:B------:R-:W-:Y:S02]  /*c1e0*/  LEA.HI R42, R39.reuse, R42, R39.reuse, 0x5 ;  /* 0x0000002a272a7211 */ /* 0x140fe400078f2827 */
[----:B------:R-:W-:Y:S02]  /*c1f0*/  SHF.L.W.U32.HI R39, R39, 0x1e, R39 ;  /* 0x0000001e27277819 */ /* 0x000fe40000010e27 */
[----:B------:R-:W-:Y:S02]  /*c200*/  IADD3 R47, PT, PT, R35, R42, R46 ;  /* 0x0000002a232f7210 */ /* 0x000fe40007ffe02e */
[----:B------:R-:W-:-:S02]  /*c210*/  LOP3.LUT R49, R53, R26, R25, 0x96, !PT ;  /* 0x0000001a35317212 */ /* 0x000fc400078e9619 */
[C---:B------:R-:W-:Y:S02]  /*c220*/  LOP3.LUT R14, R47.reuse, R39, R34, 0x96, !PT ;  /* 0x000000272f0e7212 */ /* 0x040fe400078e9622 */
[----:B------:R-:W-:Y:S02]  /*c230*/  LEA.HI R42, R47, R40, R47, 0x5 ;  /* 0x000000282f2a7211 */ /* 0x000fe400078f282f */
[----:B------:R-:W-:Y:S01]  /*c240*/  LOP3.LUT R40, R7, R15, R35, 0x96, !PT ;  /* 0x0000000f07287212 */ /* 0x000fe200078e9623 */
[----:B------:R-:W-:Y:S01]  /*c250*/  IMAD.IADD R14, R29, 0x1, R14 ;  /* 0x000000011d0e7824 */ /* 0x000fe200078e020e */
[----:B------:R-:W-:Y:S02]  /*c260*/  SHF.L.W.U32.HI R29, R36, 0x1, R36 ;  /* 0x00000001241d7819 */ /* 0x000fe40000010e24 */
[----:B------:R-:W-:Y:S02]  /*c270*/  LOP3.LUT R44, R49, R44, RZ, 0x3c, !PT ;  /* 0x0000002c312c7212 */ /* 0x000fe400078e3cff */
[----:B------:R-:W-:-:S02]  /*c280*/  SHF.L.W.U32.HI R36, R47, 0x1e, R47 ;  /* 0x0000001e2f247819 */ /* 0x000fc40000010e2f */
[----:B------:R-:W-:Y:S02]  /*c290*/  IADD3 R15, PT, PT, R29, R42, R46 ;  /* 0x0000002a1d0f7210 */ /* 0x000fe40007ffe02e */
[----:B------:R-:W-:Y:S02]  /*c2a0*/  LOP3.LUT R40, R40, R45, RZ, 0x3c, !PT ;  /* 0x0000002d28287212 */ /* 0x000fe400078e3cff */
[C---:B------:R-:W-:Y:S02]  /*c2b0*/  LOP3.LUT R47, R15.reuse, R36, R39, 0x96, !PT ;  /* 0x000000240f2f7212 */ /* 0x040fe400078e9627 */
[----:B------:R-:W-:Y:S02]  /*c2c0*/  SHF.L.W.U32.HI R45, R44, 0x1, R44 ;  /* 0x000000012c2d7819 */ /* 0x000fe40000010e2c */
[C---:B------:R-:W-:Y:S01]  /*c2d0*/  LEA.HI R14, R15.reuse, R14, R15, 0x5 ;  /* 0x0000000e0f0e7211 */ /* 0x040fe200078f280f */
[----:B------:R-:W-:Y:S01]  /*c2e0*/  IMAD.IADD R47, R34, 0x1, R47 ;  /* 0x00000001222f7824 */ /* 0x000fe200078e022f */
        /* <DEDUP_REMOVED lines=20> */
[----:B------:R-:W-:Y:S02]  /*c430*/  LEA.HI R39, R34, R39, R34, 0x5 ;  /* 0x0000002722277211 */ /* 0x000fe400078f2822 */
[----:B------:R-:W-:Y:S01]  /*c440*/  LOP3.LUT R25, R28, R25, R29, 0x96, !PT ;  /* 0x000000191c197212 */ /* 0x000fe200078e961d */
[----:B------:R-:W-:Y:S01]  /*c450*/  IMAD.IADD R15, R15, 0x1, R36 ;  /* 0x000000010f0f7824 */ /* 0x000fe200078e0224 */
[----:B------:R-:W-:-:S02]  /*c460*/  IADD3 R28, PT, PT, R37, R39, R46 ;  /* 0x00000027251c7210 */ /* 0x000fc40007ffe02e */
[----:B------:R-:W-:Y:S02]  /*c470*/  LOP3.LUT R13, R21, R24, R13, 0x96, !PT ;  /* 0x00000018150d7212 */ /* 0x000fe400078e960d */
[----:B------:R-:W-:Y:S02]  /*c480*/  SHF.L.W.U32.HI R34, R34, 0x1e, R34 ;  /* 0x0000001e22227819 */ /* 0x000fe40000010e22 */
[----:B------:R-:W-:Y:S02]  /*c490*/  LEA.HI R15, R28, R15, R28, 0x5 ;  /* 0x0000000f1c0f7211 */ /* 0x000fe400078f281c */
[----:B------:R-:W-:Y:S01]  /*c4a0*/  PRMT R40, R43, 0x3340, R27 ;  /* 0x000033402b287816 */ /* 0x000fe2000000001b */
[----:B------:R-:W-:Y:S01]  /*c4b0*/  IMAD.IADD R6, R6, 0x1, R34 ;  /* 0x0000000106067824 */ /* 0x000fe200078e0222 */
[----:B------:R-:W-:Y:S01]  /*c4c0*/  LOP3.LUT R13, R13, R0, RZ, 0x3c, !PT ;  /* 0x000000000d0d7212 */ /* 0x000fe200078e3cff */
[----:B------:R-:W-:Y:S01]  /*c4d0*/  IMAD.IADD R0, R46, 0x1, R15 ;  /* 0x000000012e007824 */ /* 0x000fe200078e020f */
[----:B------:R-:W-:-:S02]  /*c4e0*/  LOP3.LUT R27, R28, R34, R7, 0x96, !PT ;  /* 0x000000221c1b7212 */ /* 0x000fc400078e9607 */
[--C-:B------:R-:W-:Y:S02]  /*c4f0*/  SHF.R.U32.HI R29, RZ, 0x8, R6.reuse ;  /* 0x00000008ff1d7819 */ /* 0x100fe40000011606 */
[----:B------:R-:W-:Y:S01]  /*c500*/  LEA.HI R13, R13, R0, R13, 0x1 ;  /* 0x000000000d0d7211 */ /* 0x000fe200078f080d */
[----:B------:R-:W-:Y:S01]  /*c510*/  IMAD.IADD R14, R14, 0x1, R27 ;  /* 0x000000010e0e7824 */ /* 0x000fe200078e021b */
[--C-:B------:R-:W-:Y:S02]  /*c520*/  SHF.R.U32.HI R0, RZ, 0x18, R6.reuse ;  /* 0x00000018ff007819 */ /* 0x100fe40000011606 */
[----:B------:R-:W-:Y:S02]  /*c530*/  SHF.R.U32.HI R27, RZ, 0x10, R6 ;  /* 0x00000010ff1b7819 */ /* 0x000fe40000011606 */
[----:B------:R-:W-:Y:S02]  /*c540*/  SHF.L.W.U32.HI R28, R28, 0x1e, R28 ;  /* 0x0000001e1c1c7819 */ /* 0x000fe40000010e1c */
[----:B------:R-:W-:-:S02]  /*c550*/  LEA.HI R15, R13, R14, R13, 0x5 ;  /* 0x0000000e0d0f7211 */ /* 0x000fc400078f280d */
[----:B------:R-:W-:Y:S01]  /*c560*/  PRMT R27, R0, 0x3340, R27 ;  /* 0x00003340001b7816 */ /* 0x000fe2000000001b */
[----:B------:R-:W-:Y:S01]  /*c570*/  IMAD.IADD R9, R9, 0x1, R28 ;  /* 0x0000000109097824 */ /* 0x000fe200078e021c */
[----:B------:R-:W-:Y:S01]  /*c580*/  PRMT R0, R29, 0x3340, R6 ;  /* 0x000033401d007816 */ /* 0x000fe20000000006 */
[----:B------:R-:W-:Y:S01]  /*c590*/  IMAD.IADD R6, R46, 0x1, R15 ;  /* 0x000000012e067824 */ /* 0x000fe200078e020f */
[----:B------:R-:W-:Y:S02]  /*c5a0*/  LOP3.LUT R34, R13, R28, R34, 0x96, !PT ;  /* 0x0000001c0d227212 */ /* 0x000fe400078e9622 */
[----:B------:R-:W-:Y:S02]  /*c5b0*/  LOP3.LUT R25, R25, R20, RZ, 0x3c, !PT ;  /* 0x0000001419197212 */ /* 0x000fe400078e3cff */
[----:B------:R-:W-:Y:S01]  /*c5c0*/  LOP3.LUT R26, R26, R35, R37, 0x96, !PT ;  /* 0x000000231a1a7212 */ /* 0x000fe200078e9625 */
[----:B------:R-:W-:Y:S01]  /*c5d0*/  IMAD.IADD R7, R7, 0x1, R34 ;  /* 0x0000000107077824 */ /* 0x000fe200078e0222 */
[----:B------:R-:W-:-:S02]  /*c5e0*/  LEA.HI R6, R25, R6, R25, 0x1 ;  /* 0x0000000619067211 */ /* 0x000fc400078f0819 */
[----:B------:R-:W-:Y:S02]  /*c5f0*/  LOP3.LUT R21, R26, R21, RZ, 0x3c, !PT ;  /* 0x000000151a157212 */ /* 0x000fe400078e3cff */
[--C-:B------:R-:W-:Y:S01]  /*c600*/  LEA.HI R7, R6, R7, R6.reuse, 0x5 ;  /* 0x0000000706077211 */ /* 0x100fe200078f2806 */
[----:B------:R-:W-:Y:S01]  /*c610*/  IMAD.IADD R6, R11, 0x1, R6 ;  /* 0x000000010b067824 */ /* 0x000fe200078e0206 */
[--C-:B------:R-:W-:Y:S02]  /*c620*/  SHF.R.U32.HI R14, RZ, 0x18, R9.reuse ;  /* 0x00000018ff0e7819 */ /* 0x100fe40000011609 */
[----:B------:R-:W-:Y:S01]  /*c630*/  SHF.R.U32.HI R15, RZ, 0x10, R9 ;  /* 0x00000010ff0f7819 */ /* 0x000fe20000011609 */
[----:B------:R-:W-:Y:S01]  /*c640*/  IMAD.IADD R46, R46, 0x1, R7 ;  /* 0x000000012e2e7824 */ /* 0x000fe200078e0207 */
[----:B------:R-:W-:Y:S02]  /*c650*/  SHF.R.U32.HI R20, RZ, 0x8, R9 ;  /* 0x00000008ff147819 */ /* 0x000fe40000011609 */
[----:B------:R-:W-:-:S02]  /*c660*/  LEA.HI R8, R13, R8, R13, 0x1e ;  /* 0x000000080d087211 */ /* 0x000fc400078ff00d */
[----:B------:R-:W-:Y:S02]  /*c670*/  LEA.HI R21, R21, R46, R21, 0x1 ;  /* 0x0000002e15157211 */ /* 0x000fe400078f0815 */
[----:B------:R-:W-:Y:S02]  /*c680*/  PRMT R26, R14, 0x3340, R15 ;  /* 0x000033400e1a7816 */ /* 0x000fe4000000000f */
[----:B------:R-:W-:Y:S01]  /*c690*/  PRMT R25, R20, 0x3340, R9 ;  /* 0x0000334014197816 */ /* 0x000fe20000000009 */
[----:B------:R-:W-:Y:S01]  /*c6a0*/  IMAD.IADD R21, R10, 0x1, R21 ;  /* 0x000000010a157824 */ /* 0x000fe200078e0215 */
[--C-:B------:R-:W-:Y:S02]  /*c6b0*/  SHF.R.U32.HI R7, RZ, 0x18, R8.reuse ;  /* 0x00000018ff077819 */ /* 0x100fe40000011608 */
[--C-:B------:R-:W-:Y:S02]  /*c6c0*/  SHF.R.U32.HI R14, RZ, 0x10, R8.reuse ;  /* 0x00000010ff0e7819 */ /* 0x100fe40000011608 */
[----:B------:R-:W-:-:S02]  /*c6d0*/  SHF.R.U32.HI R9, RZ, 0x8, R8 ;  /* 0x00000008ff097819 */ /* 0x000fc40000011608 */
[----:B------:R-:W-:Y:S02]  /*c6e0*/  PRMT R24, R7, 0x3340, R14 ;  /* 0x0000334007187816 */ /* 0x000fe4000000000e */
[----:B------:R-:W-:Y:S02]  /*c6f0*/  PRMT R15, R9, 0x3340, R8 ;  /* 0x00003340090f7816 */ /* 0x000fe40000000008 */
[--C-:B------:R-:W-:Y:S02]  /*c700*/  SHF.R.U32.HI R11, RZ, 0x8, R6.reuse ;  /* 0x00000008ff0b7819 */ /* 0x100fe40000011606 */
[--C-:B------:R-:W-:Y:S02]  /*c710*/  SHF.R.U32.HI R8, RZ, 0x18, R6.reuse ;  /* 0x00000018ff087819 */ /* 0x100fe40000011606 */
[----:B------:R-:W-:Y:S02]  /*c720*/  SHF.R.U32.HI R9, RZ, 0x10, R6 ;  /* 0x00000010ff097819 */ /* 0x000fe40000011606 */
[----:B------:R-:W-:-:S02]  /*c730*/  SHF.R.U32.HI R7, RZ, 0x18, R21 ;  /* 0x00000018ff077819 */ /* 0x000fc40000011615 */
[--C-:B------:R-:W-:Y:S02]  /*c740*/  SHF.R.U32.HI R10, RZ, 0x10, R21.reuse ;  /* 0x00000010ff0a7819 */ /* 0x100fe40000011615 */
[----:B------:R-:W-:Y:S02]  /*c750*/  SHF.R.U32.HI R14, RZ, 0x8, R21 ;  /* 0x00000008ff0e7819 */ /* 0x000fe40000011615 */
[----:B------:R-:W-:Y:S02]  /*c760*/  PRMT R13, R11, 0x3340, R6 ;  /* 0x000033400b0d7816 */ /* 0x000fe40000000006 */
[----:B------:R-:W-:Y:S02]  /*c770*/  PRMT R20, R8, 0x3340, R9 ;  /* 0x0000334008147816 */ /* 0x000fe40000000009 */
[----:B------:R-:W-:Y:S02]  /*c780*/  PRMT R11, R7, 0x3340, R10 ;  /* 0x00003340070b7816 */ /* 0x000fe4000000000a */
[----:B------:R-:W-:-:S02]  /*c790*/  PRMT R6, R14, 0x3340, R21 ;  /* 0x000033400e067816 */ /* 0x000fc40000000015 */
[----:B------:R-:W-:Y:S02]  /*c7a0*/  PRMT R0, R27, 0x5410, R0 ;  /* 0x000054101b007816 */ /* 0x000fe40000000000 */
[----:B------:R-:W-:Y:S02]  /*c7b0*/  PRMT R40, R3, 0x5410, R40 ;  /* 0x0000541003287816 */ /* 0x000fe40000000028 */
[----:B------:R-:W-:Y:S01]  /*c7c0*/  PRMT R9, R26, 0x5410, R25 ;  /* 0x000054101a097816 */ /* 0x000fe20000000019 */
[----:B------:R0:W-:Y:S01]  /*c7d0*/  STL [R1+0xc8], R0 ;  /* 0x0000c80001007387 */ /* 0x0001e20000100800 */
[----:B------:R-:W-:Y:S02]  /*c7e0*/  PRMT R8, R24, 0x5410, R15 ;  /* 0x0000541018087816 */ /* 0x000fe4000000000f */
[----:B------:R-:W-:Y:S01]  /*c7f0*/  PRMT R7, R20, 0x5410, R13 ;  /* 0x0000541014077816 */ /* 0x000fe2000000000d */
[----:B------:R0:W-:Y:S01]  /*c800*/  STL.64 [R1+0x38], R40 ;  /* 0x0000382801007387 */ /* 0x0001e20000100a00 */
[----:B------:R-:W-:-:S02]  /*c810*/  PRMT R6, R11, 0x5410, R6 ;  /* 0x000054100b067816 */ /* 0x000fc40000000006 */
[----:B------:R-:W-:Y:S01]  /*c820*/  MOV R3, 0x8 ;  /* 0x0000000800037802 */ /* 0x000fe20000000f00 */
[----:B------:R0:W-:Y:S03]  /*c830*/  STL.64 [R1+0xc0], R8 ;  /* 0x0000c00801007387 */ /* 0x0001e60000100a00 */
[----:B------:R0:W1:Y:S01]  /*c840*/  LDC.64 R10, c[0x4][R3] ;  /* 0x01000000030a7b82 */ /* 0x0000620000000a00 */
[----:B------:R0:W-:Y:S02]  /*c850*/  STL.64 [R1+0xb8], R6 ;  /* 0x0000b80601007387 */ /* 0x0001e40000100a00 */
[----:B------:R-:W-:-:S07]  /*c860*/  LEPC R20, `(.L_x_41) ;  /* 0x000000001014794e */ /* 0x000fce0000000000 */
[----:B01----:R-:W-:Y:S05]  /*c870*/  CALL.ABS.NOINC R10 ;  /* 0x000000000a007343 */ /* 0x003fea0003c00000 */
.L_x_41:
[----:B------:R-:W-:Y:S01]  /*c880*/  IMAD.MOV.U32 R6, RZ, RZ, 0x67452301 ;  /* 0x67452301ff067424 */ /* 0x000fe200078e00ff */
[----:B------:R0:W-:Y:S01]  /*c890*/  STL [R1+0x40], RZ ;  /* 0x000040ff01007387 */ /* 0x0001e20000100800 */
[----:B------:R-:W-:Y:S01]  /*c8a0*/  IMAD.MOV.U32 R7, RZ, RZ, -0x10325477 ;  /* 0xefcdab89ff077424 */ /* 0x000fe200078e00ff */
[----:B------:R-:W-:Y:S01]  /*c8b0*/  BSSY.RECONVERGENT B0, `(.L_x_42) ;  /* 0x000031b000007945 */ /* 0x000fe20003800200 */
[----:B------:R-:W-:Y:S01]  /*c8c0*/  IMAD.MOV.U32 R8, RZ, RZ, -0x67452302 ;  /* 0x98badcfeff087424 */ /* 0x000fe200078e00ff */
[----:B------:R0:W-:Y:S01]  /*c8d0*/  STL.64 [R1+0x48], RZ ;  /* 0x000048ff01007387 */ /* 0x0001e20000100a00 */
[----:B------:R-:W-:Y:S02]  /*c8e0*/  IMAD.MOV.U32 R9, RZ, RZ, 0x10325476 ;  /* 0x10325476ff097424 */ /* 0x000fe400078e00ff */
[----:B------:R-:W-:Y:S01]  /*c8f0*/  IMAD.MOV.U32 R10, RZ, RZ, -0x3c2d1e10 ;  /* 0xc3d2e1f0ff0a7424 */ /* 0x000fe200078e00ff */
[----:B------:R0:W-:Y:S01]  /*c900*/  STL.64 [R1+0x50], R6 ;  /* 0x0000500601007387 */ /* 0x0001e20000100a00 */
[----:B------:R-:W-:-:S02]  /*c910*/  IMAD.MOV.U32 R11, RZ, RZ, 0x5a827999 ;  /* 0x5a827999ff0b7424 */ /* 0x000fc400078e00ff */
[----:B------:R-:W-:Y:S01]  /*c920*/  IMAD.MOV.U32 R12, RZ, RZ, 0x6ed9eba1 ;  /* 0x6ed9eba1ff0c7424 */ /* 0x000fe200078e00ff */
[----:B------:R0:W-:Y:S01]  /*c930*/  STL.64 [R1+0x58], R8 ;  /* 0x0000580801007387 */ /* 0x0001e20000100a00 */
[----:B------:R-:W-:Y:S02]  /*c940*/  IMAD.MOV.U32 R13, RZ, RZ, -0x70e44324 ;  /* 0x8f1bbcdcff0d7424 */ /* 0x000fe400078e00ff */
[----:B------:R-:W-:Y:S01]  /*c950*/  IMAD.MOV.U32 R14, RZ, RZ, -0x359d3e2a ;  /* 0xca62c1d6ff0e7424 */ /* 0x000fe200078e00ff */
[----:B------:R0:W-:Y:S01]  /*c960*/  STL.64 [R1+0x60], R10 ;  /* 0x0000600a01007387 */ /* 0x0001e20000100a00 */
[----:B------:R-:W-:Y:S02]  /*c970*/  IMAD.MOV.U32 R4, RZ, RZ, RZ ;  /* 0x000000ffff047224 */ /* 0x000fe400078e00ff */
[----:B------:R-:W-:Y:S01]  /*c980*/  IMAD.MOV.U32 R0, RZ, RZ, RZ ;  /* 0x000000ffff007224 */ /* 0x000fe200078e00ff */
[----:B------:R0:W-:Y:S01]  /*c990*/  STL.64 [R1+0x68], R12 ;  /* 0x0000680c01007387 */ /* 0x0001e20000100a00 */
[----:B------:R-:W-:-:S03]  /*c9a0*/  IMAD.MOV.U32 R3, RZ, RZ, RZ ;  /* 0x000000ffff037224 */ /* 0x000fc600078e00ff */
[----:B------:R0:W-:Y:S04]  /*c9b0*/  STL [R1+0x70], R14 ;  /* 0x0000700e01007387 */ /* 0x0001e80000100800 */
.L_x_45:
[----:B------:R-:W-:-:S06]  /*c9c0*/  IMAD.IADD R5, R1, 0x1, R0 ;  /* 0x0000000101057824 */ /* 0x000fcc00078e0200 */
[----:B------:R-:W2:Y:S01]  /*c9d0*/  LDL.U8 R5, [R5+0x78] ;  /* 0x0000780005057983 */ /* 0x000ea20000100000 */
[----:B0-----:R-:W-:-:S05]  /*c9e0*/  IMAD.IADD R6, R1, 0x1, R4 ;  /* 0x0000000101067824 */ /* 0x001fca00078e0204 */
[----:B--2---:R0:W-:Y:S04]  /*c9f0*/  STL.U8 [R6], R5 ;  /* 0x0000000506007387 */ /* 0x0041e80000100000 */
[----:B------:R-:W2:Y:S01]  /*ca00*/  LDL R4, [R1+0x40] ;  /* 0x0000400001047983 */ /* 0x000ea20000100800 */
[----:B------:R-:W-:Y:S01]  /*ca10*/  IADD3 R0, P0, PT, R0, 0x1, RZ ;  /* 0x0000000100007810 */ /* 0x000fe20007f1e0ff */
[----:B------:R-:W-:Y:S04]  /*ca20*/  BSSY.RECONVERGENT B1, `(.L_x_43) ;  /* 0x0000302000017945 */ /* 0x000fe80003800200 */
[----:B------:R-:W-:Y:S01]  /*ca30*/  IMAD.X R3, RZ, RZ, R3, P0 ;  /* 0x000000ffff037224 */ /* 0x000fe200000e0603 */
[----:B------:R-:W-:-:S04]  /*ca40*/  ISETP.NE.U32.AND P0, PT, R0, 0x54, PT ;  /* 0x000000540000780c */ /* 0x000fc80003f05070 */
[----:B------:R-:W-:Y:S01]  /*ca50*/  ISETP.NE.AND.EX P0, PT, R3, RZ, PT, P0 ;  /* 0x000000ff0300720c */ /* 0x000fe20003f05300 */
[----:B--2---:R-:W-:-:S05]  /*ca60*/  VIADD R4, R4, 0x1 ;  /* 0x0000000104047836 */ /* 0x004fca0000000000 */
[----:B------:R0:W-:Y:S01]  /*ca70*/  STL [R1+0x40], R4 ;  /* 0x0000400401007387 */ /* 0x0001e20000100800 */
[----:B------:R-:W-:-:S13]  /*ca80*/  ISETP.NE.AND P1, PT, R4, 0x40, PT ;  /* 0x000000400400780c */ /* 0x000fda0003f25270 */
[----:B0-----:R-:W-:Y:S05]  /*ca90*/  @P1 BRA `(.L_x_44) ;  /* 0x0000002c00e81947 */ /* 0x001fea0003800000 */
        /* <DEDUP_REMOVED lines=31> */
[----:B------:R-:W-:Y:S01]  /*cc90*/  PRMT R42, R39, 0x7773, RZ ;  /* 0x00007773272a7816 */ /* 0x000fe200000000ff */
[----:B------:R-:W-:Y:S01]  /*cca0*/  IMAD.SHL.U32 R44, R38, 0x100, RZ ;  /* 0x00000100262c7824 */ /* 0x000fe200078e00ff */
[----:B------:R-:W-:-:S02]  /*ccb0*/  LOP3.LUT R45, R45, 0xff0000, RZ, 0xc0, !PT ;  /* 0x00ff00002d2d7812 */ /* 0x000fc400078ec0ff */
[----:B------:R-:W-:Y:S02]  /*ccc0*/  LOP3.LUT R38, R41, R36, R43, 0xfe, !PT ;  /* 0x0000002429267212 */ /* 0x000fe400078efe2b */
[----:B------:R-:W-:Y:S01]  /*ccd0*/  PRMT R39, R35, 0x7770, RZ ;  /* 0x0000777023277816 */ /* 0x000fe200000000ff */
[----:B------:R-:W-:Y:S01]  /*cce0*/  IMAD R40, R40, 0x1000000, R45 ;  /* 0x0100000028287824 */ /* 0x000fe200078e022d */
[----:B------:R-:W-:Y:S02]  /*ccf0*/  LOP3.LUT R46, R46, 0xff0000, RZ, 0xc0, !PT ;  /* 0x00ff00002e2e7812 */ /* 0x000fe400078ec0ff */
[----:B------:R-:W-:Y:S02]  /*cd00*/  LOP3.LUT R36, R42, R37, R44, 0xfe, !PT ;  /* 0x000000252a247212 */ /* 0x000fe400078efe2c */
[----:B------:R-:W-:Y:S01]  /*cd10*/  PRMT R43, R34, 0x7772, RZ ;  /* 0x00007772222b7816 */ /* 0x000fe200000000ff */
[----:B------:R-:W-:Y:S01]  /*cd20*/  IMAD R39, R39, 0x1000000, R46 ;  /* 0x0100000027277824 */ /* 0x000fe200078e022e */
[----:B----4-:R-:W-:-:S02]  /*cd30*/  PRMT R44, R15, 0x7771, RZ ;  /* 0x000077710f2c7816 */ /* 0x010fc400000000ff */
[----:B------:R-:W-:Y:S01]  /*cd40*/  PRMT R45, R14, 0x7771, RZ ;  /* 0x000077710e2d7816 */ /* 0x000fe200000000ff */
[----:B------:R-:W-:Y:S01]  /*cd50*/  IMAD.SHL.U32 R43, R43, 0x100, RZ ;  /* 0x000001002b2b7824 */ /* 0x000fe200078e00ff */
[----:B------:R-:W-:Y:S01]  /*cd60*/  PRMT R42, R35, 0x7772, RZ ;  /* 0x00007772232a7816 */ /* 0x000fe200000000ff */
[----:B------:R-:W-:Y:S01]  /*cd70*/  IMAD.U32 R46, R44, 0x10000, RZ ;  /* 0x000100002c2e7824 */ /* 0x000fe200078e00ff */
[----:B------:R-:W-:Y:S01]  /*cd80*/  PRMT R41, R34, 0x7773, RZ ;  /* 0x0000777322297816 */ /* 0x000fe200000000ff */
[----:B------:R-:W-:Y:S01]  /*cd90*/  IMAD.U32 R45, R45, 0x10000, RZ ;  /* 0x000100002d2d7824 */ /* 0x000fe200078e00ff */
[----:B------:R-:W-:Y:S01]  /*cda0*/  PRMT R34, R35, 0x7773, RZ ;  /* 0x0000777323227816 */ /* 0x000fe200000000ff */
[----:B------:R-:W-:Y:S01]  /*cdb0*/  IMAD.SHL.U32 R42, R42, 0x100, RZ ;  /* 0x000001002a2a7824 */ /* 0x000fe200078e00ff */
[----:B------:R-:W-:Y:S02]  /*cdc0*/  PRMT R35, R15, 0x7770, RZ ;  /* 0x000077700f237816 */ /* 0x000fe400000000ff */
[----:B------:R-:W-:-:S02]  /*cdd0*/  LOP3.LUT R46, R46, 0xff0000, RZ, 0xc0, !PT ;  /* 0x00ff00002e2e7812 */ /* 0x000fc400078ec0ff */
[----:B------:R-:W-:Y:S02]  /*cde0*/  LOP3.LUT R48, R41, R40, R43, 0xfe, !PT ;  /* 0x0000002829307212 */ /* 0x000fe400078efe2b */
[----:B------:R-:W-:Y:S02]  /*cdf0*/  PRMT R37, R14, 0x7770, RZ ;  /* 0x000077700e257816 */ /* 0x000fe400000000ff */
[----:B------:R-:W-:Y:S02]  /*ce00*/  LOP3.LUT R44, R45, 0xff0000, RZ, 0xc0, !PT ;  /* 0x00ff00002d2c7812 */ /* 0x000fe400078ec0ff */
[----:B-----5:R-:W-:Y:S02]  /*ce10*/  PRMT R43, R13, 0x7771, RZ ;  /* 0x000077710d2b7816 */ /* 0x020fe400000000ff */
[----:B------:R-:W-:Y:S01]  /*ce20*/  LOP3.LUT R34, R34, R39, R42, 0xfe, !PT ;  /* 0x0000002722227212 */ /* 0x000fe200078efe2a */
[----:B------:R-:W-:Y:S01]  /*ce30*/  IMAD R39, R35, 0x1000000, R46 ;  /* 0x0100000023277824 */ /* 0x000fe200078e022e */
[----:B------:R-:W-:Y:S01]  /*ce40*/  PRMT R41, R14, 0x7772, RZ ;  /* 0x000077720e297816 */ /* 0x000fe200000000ff */
[----:B------:R-:W-:Y:S01]  /*ce50*/  IMAD R37, R37, 0x1000000, R44 ;  /* 0x0100000025257824 */ /* 0x000fe200078e022c */
[----:B------:R-:W-:Y:S01]  /*ce60*/  PRMT R44, R12, 0x7771, RZ ;  /* 0x000077710c2c7816 */ /* 0x000fe200000000ff */
[----:B------:R-:W-:Y:S01]  /*ce70*/  IMAD.U32 R46, R43, 0x10000, RZ ;  /* 0x000100002b2e7824 */ /* 0x000fe200078e00ff */
[----:B------:R-:W-:Y:S01]  /*ce80*/  PRMT R42, R14, 0x7773, RZ ;  /* 0x000077730e2a7816 */ /* 0x000fe200000000ff */
[----:B------:R-:W-:Y:S01]  /*ce90*/  IMAD.SHL.U32 R41, R41, 0x100, RZ ;  /* 0x0000010029297824 */ /* 0x000fe200078e00ff */
[C---:B------:R-:W-:Y:S01]  /*cea0*/  PRMT R35, R15.reuse, 0x7772, RZ ;  /* 0x000077720f237816 */ /* 0x040fe200000000ff */
[----:B------:R-:W-:Y:S01]  /*ceb0*/  IMAD.U32 R44, R44, 0x10000, RZ ;  /* 0x000100002c2c7824 */ /* 0x000fe200078e00ff */
[----:B------:R-:W-:-:S02]  /*cec0*/  PRMT R14, R15, 0x7773, RZ ;  /* 0x000077730f0e7816 */ /* 0x000fc400000000ff */
[----:B------:R-:W-:Y:S01]  /*ced0*/  PRMT R15, R13, 0x7770, RZ ;  /* 0x000077700d0f7816 */ /* 0x000fe200000000ff */
[----:B------:R-:W-:Y:S01]  /*cee0*/  IMAD.SHL.U32 R43, R35, 0x100, RZ ;  /* 0x00000100232b7824 */ /* 0x000fe200078e00ff */
[----:B------:R-:W-:Y:S02]  /*cef0*/  LOP3.LUT R46, R46, 0xff0000, RZ, 0xc0, !PT ;  /* 0x00ff00002e2e7812 */ /* 0x000fe400078ec0ff */
[----:B------:R-:W-:Y:S02]  /*cf00*/  LOP3.LUT R35, R42, R37, R41, 0xfe, !PT ;  /* 0x000000252a237212 */ /* 0x000fe400078efe29 */
[----:B------:R-:W-:Y:S01]  /*cf10*/  PRMT R40, R12, 0x7770, RZ ;  /* 0x000077700c287816 */ /* 0x000fe200000000ff */
[----:B------:R-:W-:Y:S01]  /*cf20*/  IMAD R37, R15, 0x1000000, R46 ;  /* 0x010000000f257824 */ /* 0x000fe200078e022e */
[----:B------:R-:W-:Y:S02]  /*cf30*/  LOP3.LUT R45, R44, 0xff0000, RZ, 0xc0, !PT ;  /* 0x00ff00002c2d7812 */ /* 0x000fe400078ec0ff */
[----:B------:R-:W-:-:S02]  /*cf40*/  PRMT R15, R12, 0x7772, RZ ;  /* 0x000077720c0f7816 */ /* 0x000fc400000000ff */
[----:B------:R-:W-:Y:S01]  /*cf50*/  PRMT R46, R12, 0x7773, RZ ;  /* 0x000077730c2e7816 */ /* 0x000fe200000000ff */
[----:B------:R-:W-:Y:S01]  /*cf60*/  IMAD R40, R40, 0x1000000, R45 ;  /* 0x0100000028287824 */ /* 0x000fe200078e022d */
[----:B------:R-:W-:Y:S01]  /*cf70*/  PRMT R12, R13, 0x7772, RZ ;  /* 0x000077720d0c7816 */ /* 0x000fe200000000ff */
[----:B------:R-:W-:Y:S01]  /*cf80*/  IMAD.SHL.U32 R15, R15, 0x100, RZ ;  /* 0x000001000f0f7824 */ /* 0x000fe200078e00ff */
[----:B------:R-:W-:Y:S02]  /*cf90*/  LOP3.LUT R14, R14, R39, R43, 0xfe, !PT ;  /* 0x000000270e0e7212 */ /* 0x000fe400078efe2b */
[----:B------:R-:W-:Y:S01]  /*cfa0*/  PRMT R39, R24, 0x7771, RZ ;  /* 0x0000777118277816 */ /* 0x000fe200000000ff */
[----:B------:R-:W-:Y:S01]  /*cfb0*/  IMAD.SHL.U32 R12, R12, 0x100, RZ ;  /* 0x000001000c0c7824 */ /* 0x000fe200078e00ff */
[----:B------:R-:W-:Y:S02]  /*cfc0*/  LOP3.LUT R46, R46, R40, R15, 0xfe, !PT ;  /* 0x000000282e2e7212 */ /* 0x000fe400078efe0f */
[----:B------:R-:W-:Y:S01]  /*cfd0*/  PRMT R13, R13, 0x7773, RZ ;  /* 0x000077730d0d7816 */ /* 0x000fe200000000ff */
[----:B------:R-:W-:Y:S01]  /*cfe0*/  IMAD.U32 R41, R39, 0x10000, RZ ;  /* 0x0001000027297824 */ /* 0x000fe200078e00ff */
[----:B------:R-:W-:-:S02]  /*cff0*/  PRMT R15, R25, 0x7771, RZ ;  /* 0x00007771190f7816 */ /* 0x000fc400000000ff */
[----:B------:R-:W-:Y:S02]  /*d000*/  LOP3.LUT R12, R13, R37, R12, 0xfe, !PT ;  /* 0x000000250d0c7212 */ /* 0x000fe400078efe0c */
[----:B------:R-:W-:Y:S01]  /*d010*/  LOP3.LUT R43, R7, R5, R6, 0xb8, !PT ;  /* 0x00000005072b7212 */ /* 0x000fe200078eb806 */
[----:B------:R-:W-:Y:S01]  /*d020*/  IMAD.U32 R37, R15, 0x10000, RZ ;  /* 0x000100000f257824 */ /* 0x000fe200078e00ff */
[----:B------:R-:W-:Y:S02]  /*d030*/  PRMT R39, R24, 0x7770, RZ ;  /* 0x0000777018277816 */ /* 0x000fe400000000ff */
[----:B------:R-:W-:Y:S01]  /*d040*/  LOP3.LUT R42, R41, 0xff0000, RZ, 0xc0, !PT ;  /* 0x00ff0000292a7812 */ /* 0x000fe200078ec0ff */
[----:B------:R-:W-:Y:S01]  /*d050*/  IMAD.IADD R43, R8, 0x1, R43 ;  /* 0x00000001082b7824 */ /* 0x000fe200078e022b */
[----:B------:R-:W-:Y:S02]  /*d060*/  LOP3.LUT R40, R37, 0xff0000, RZ, 0xc0, !PT ;  /* 0x00ff000025287812 */ /* 0x000fe400078ec0ff */
[----:B------:R-:W-:Y:S01]  /*d070*/  PRMT R13, R24, 0x7772, RZ ;  /* 0x00007772180d7816 */ /* 0x000fe200000000ff */
[----:B------:R-:W-:Y:S01]  /*d080*/  IMAD R39, R39, 0x1000000, R42 ;  /* 0x0100000027277824 */ /* 0x000fe200078e022a */
[----:B------:R-:W-:-:S02]  /*d090*/  PRMT R41, R25, 0x7770, RZ ;  /* 0x0000777019297816 */ /* 0x000fc400000000ff */
[----:B------:R-:W-:Y:S02]  /*d0a0*/  SHF.L.W.U32.HI R37, R5, 0x1e, R5 ;  /* 0x0000001e05257819 */ /* 0x000fe40000010e05 */
[----:B------:R-:W-:Y:S01]  /*d0b0*/  PRMT R15, R24, 0x7773, RZ ;  /* 0x00007773180f7816 */ /* 0x000fe200000000ff */
[----:B------:R-:W-:Y:S01]  /*d0c0*/  IMAD.SHL.U32 R24, R13, 0x100, RZ ;  /* 0x000001000d187824 */ /* 0x000fe200078e00ff */
[----:B------:R-:W-:Y:S01]  /*d0d0*/  LOP3.LUT R42, R6, R4, R37, 0xb8, !PT ;  /* 0x00000004062a7212 */ /* 0x000fe200078eb825 */
[----:B------:R-:W-:Y:S01]  /*d0e0*/  IMAD R41, R41, 0x1000000, R40 ;  /* 0x0100000029297824 */ /* 0x000fe200078e0228 */
[----:B------:R-:W-:Y:S02]  /*d0f0*/  LEA.HI R40, R4, R43, R4, 0x5 ;  /* 0x0000002b04287211 */ /* 0x000fe400078f2804 */
[----:B------:R-:W-:Y:S01]  /*d100*/  LOP3.LUT R15, R15, R39, R24, 0xfe, !PT ;  /* 0x000000270f0f7212 */ /* 0x000fe200078efe18 */
[----:B------:R-:W-:Y:S01]  /*d110*/  IMAD.IADD R43, R7, 0x1, R42 ;  /* 0x00000001072b7824 */ /* 0x000fe200078e022a */
[----:B------:R-:W-:-:S02]  /*d120*/  IADD3 R40, PT, PT, R38, R40, R9 ;  /* 0x0000002826287210 */ /* 0x000fc40007ffe009 */
[C---:B------:R-:W-:Y:S02]  /*d130*/  PRMT R24, R25.reuse, 0x7772, RZ ;  /* 0x0000777219187816 */ /* 0x040fe400000000ff */
[----:B------:R-:W-:Y:S02]  /*d140*/  PRMT R39, R25, 0x7773, RZ ;  /* 0x0000777319277816 */ /* 0x000fe400000000ff */
[----:B------:R-:W-:Y:S01]  /*d150*/  PRMT R25, R20, 0x7771, RZ ;  /* 0x0000777114197816 */ /* 0x000fe200000000ff */
[----:B------:R-:W-:Y:S01]  /*d160*/  IMAD.SHL.U32 R42, R24, 0x100, RZ ;  /* 0x00000100182a7824 */ /* 0x000fe200078e00ff */
[----:B------:R-:W-:Y:S02]  /*d170*/  LEA.HI R44, R40, R43, R40, 0x5 ;  /* 0x0000002b282c7211 */ /* 0x000fe400078f2828 */
[----:B------:R-:W-:Y:S01]  /*d180*/  SHF.L.W.U32.HI R13, R4, 0x1e, R4 ;  /* 0x0000001e040d7819 */ /* 0x000fe20000010e04 */
[----:B------:R-:W-:Y:S01]  /*d190*/  IMAD.U32 R43, R25, 0x10000, RZ ;  /* 0x00010000192b7824 */ /* 0x000fe200078e00ff */
[----:B------:R-:W-:-:S02]  /*d1a0*/  SHF.L.W.U32.HI R24, R40, 0x1e, R40 ;  /* 0x0000001e28187819 */ /* 0x000fc40000010e28 */
[----:B------:R-:W-:Y:S02]  /*d1b0*/  IADD3 R25, PT, PT, R36, R44, R9 ;  /* 0x0000002c24197210 */ /* 0x000fe40007ffe009 */
[----:B------:R-:W-:Y:S02]  /*d1c0*/  LOP3.LUT R41, R39, R41, R42, 0xfe, !PT ;  /* 0x0000002927297212 */ /* 0x000fe400078efe2a */
[----:B------:R-:W-:Y:S02]  /*d1d0*/  LOP3.LUT R42, R43, 0xff0000, RZ, 0xc0, !PT ;  /* 0x00ff00002b2a7812 */ /* 0x000fe400078ec0ff */
[----:B------:R-:W-:Y:S02]  /*d1e0*/  LOP3.LUT R44, R13, R25, R24, 0xb8, !PT ;  /* 0x000000190d2c7212 */ /* 0x000fe400078eb818 */
[C---:B------:R-:W-:Y:S02]  /*d1f0*/  LOP3.LUT R43, R37.reuse, R40, R13, 0xb8, !PT ;  /* 0x00000028252b7212 */ /* 0x040fe400078eb80d */
[----:B------:R-:W-:Y:S01]  /*d200*/  PRMT R39, R20, 0x7770, RZ ;  /* 0x0000777014277816 */ /* 0x000fe200000000ff */
[----:B------:R-:W-:Y:S01]  /*d210*/  IMAD.IADD R37, R37, 0x1, R44 ;  /* 0x0000000125257824 */ /* 0x000fe200078e022c */
[----:B------:R-:W-:Y:S01]  /*d220*/  PRMT R40, R21, 0x7771, RZ ;  /* 0x0000777115287816 */ /* 0x000fe200000000ff */
[----:B------:R-:W-:-:S02]  /*d230*/  IMAD.IADD R44, R6, 0x1, R43 ;  /* 0x00000001062c7824 */ /* 0x000fc400078e022b */
[----:B------:R-:W-:Y:S02]  /*d240*/  IMAD R39, R39, 0x1000000, R42 ;  /* 0x0100000027277824 */ /* 0x000fe400078e022a */
[----:B------:R-:W-:Y:S01]  /*d250*/  IMAD.U32 R42, R40, 0x10000, RZ ;  /* 0x00010000282a7824 */ /* 0x000fe200078e00ff */
[----:B------:R-:W-:Y:S02]  /*d260*/  PRMT R40, R20, 0x7772, RZ ;  /* 0x0000777214287816 */ /* 0x000fe400000000ff */
[C-C-:B------:R-:W-:Y:S02]  /*d270*/  LEA.HI R44, R25.reuse, R44, R25.reuse, 0x5 ;  /* 0x0000002c192c7211 */ /* 0x140fe400078f2819 */
[----:B------:R-:W-:Y:S01]  /*d280*/  SHF.L.W.U32.HI R25, R25, 0x1e, R25 ;  /* 0x0000001e19197819 */ /* 0x000fe20000010e19 */
[----:B------:R-:W-:Y:S01]  /*d290*/  IMAD.SHL.U32 R43, R40, 0x100, RZ ;  /* 0x00000100282b7824 */ /* 0x000fe200078e00ff */
[----:B------:R-:W-:Y:S02]  /*d2a0*/  IADD3 R40, PT, PT, R48, R44, R9 ;  /* 0x0000002c30287210 */ /* 0x000fe40007ffe009 */
[----:B------:R-:W-:-:S02]  /*d2b0*/  PRMT R20, R20, 0x7773, RZ ;  /* 0x0000777314147816 */ /* 0x000fc400000000ff */
[----:B------:R-:W-:Y:S02]  /*d2c0*/  LEA.HI R37, R40, R37, R40, 0x5 ;  /* 0x0000002528257211 */ /* 0x000fe400078f2828 */
[----:B------:R-:W-:Y:S02]  /*d2d0*/  LOP3.LUT R44, R24, R40, R25, 0xb8, !PT ;  /* 0x00000028182c7212 */ /* 0x000fe400078eb819 */
[----:B------:R-:W-:Y:S02]  /*d2e0*/  LOP3.LUT R45, R42, 0xff0000, RZ, 0xc0, !PT ;  /* 0x00ff00002a2d7812 */ /* 0x000fe400078ec0ff */
[----:B------:R-:W-:Y:S01]  /*d2f0*/  LOP3.LUT R20, R20, R39, R43, 0xfe, !PT ;  /* 0x0000002714147212 */ /* 0x000fe200078efe2b */
[----:B------:R-:W-:Y:S01]  /*d300*/  IMAD.IADD R44, R13, 0x1, R44 ;  /* 0x000000010d2c7824 */ /* 0x000fe200078e022c */
[C---:B------:R-:W-:Y:S02]  /*d310*/  PRMT R42, R21.reuse, 0x7770, RZ ;  /* 0x00007770152a7816 */ /* 0x040fe400000000ff */
[----:B------:R-:W-:-:S02]  /*d320*/  PRMT R39, R21, 0x7772, RZ ;  /* 0x0000777215277816 */ /* 0x000fc400000000ff */
[----:B------:R-:W-:Y:S01]  /*d330*/  SHF.L.W.U32.HI R40, R40, 0x1e, R40 ;  /* 0x0000001e28287819 */ /* 0x000fe20000010e28 */
[----:B------:R-:W-:Y:S01]  /*d340*/  IMAD R42, R42, 0x1000000, R45 ;  /* 0x010000002a2a7824 */ /* 0x000fe200078e022d */
[----:B------:R-:W-:Y:S01]  /*d350*/  IADD3 R37, PT, PT, R34, R37, R9 ;  /* 0x0000002522257210 */ /* 0x000fe20007ffe009 */
[----:B------:R-:W-:Y:S01]  /*d360*/  IMAD.SHL.U32 R13, R39, 0x100, RZ ;  /* 0x00000100270d7824 */ /* 0x000fe200078e00ff */
[----:B------:R-:W-:Y:S02]  /*d370*/  PRMT R21, R21, 0x7773, RZ ;  /* 0x0000777315157816 */ /* 0x000fe400000000ff */
[----:B------:R-:W-:Y:S02]  /*d380*/  LOP3.LUT R39, R25, R37, R40, 0xb8, !PT ;  /* 0x0000002519277212 */ /* 0x000fe400078eb828 */
[----:B------:R-:W-:Y:S02]  /*d390*/  LEA.HI R44, R37, R44, R37, 0x5 ;  /* 0x0000002c252c7211 */ /* 0x000fe400078f2825 */
[----:B------:R-:W-:Y:S01]  /*d3a0*/  LOP3.LUT R13, R21, R42, R13, 0xfe, !PT ;  /* 0x0000002a150d7212 */ /* 0x000fe200078efe0d */
[----:B------:R-:W-:Y:S01]  /*d3b0*/  IMAD.IADD R42, R24, 0x1, R39 ;  /* 0x00000001182a7824 */ /* 0x000fe200078e0227 */
[----:B------:R-:W-:-:S02]  /*d3c0*/  IADD3 R43, PT, PT, R35, R44, R9 ;  /* 0x0000002c232b7210 */ /* 0x000fc40007ffe009 */
[----:B------:R-:W-:Y:S02]  /*d3d0*/  PRMT R21, R26, 0x7771, RZ ;  /* 0x000077711a157816 */ /* 0x000fe400000000ff */
[----:B------:R-:W-:Y:S02]  /*d3e0*/  SHF.L.W.U32.HI R24, R37, 0x1e, R37 ;  /* 0x0000001e25187819 */ /* 0x000fe40000010e25 */
[--C-:B------:R-:W-:Y:S01]  /*d3f0*/  LEA.HI R37, R43, R42, R43.reuse, 0x5 ;  /* 0x0000002a2b257211 */ /* 0x100fe200078f282b */
[----:B------:R-:W-:Y:S01]  /*d400*/  IMAD.U32 R42, R21, 0x10000, RZ ;  /* 0x00010000152a7824 */ /* 0x000fe200078e00ff */
[----:B------:R-:W-:Y:S02]  /*d410*/  LOP3.LUT R44, R40, R43, R24, 0xb8, !PT ;  /* 0x0000002b282c7212 */ /* 0x000fe400078eb818 */
[----:B------:R-:W-:Y:S02]  /*d420*/  SHF.L.W.U32.HI R21, R43, 0x1e, R43 ;  /* 0x0000001e2b157819 */ /* 0x000fe40000010e2b */
[----:B------:R-:W-:Y:S01]  /*d430*/  IADD3 R37, PT, PT, R14, R37, R9 ;  /* 0x000000250e257210 */ /* 0x000fe20007ffe009 */
[----:B------:R-:W-:Y:S01]  /*d440*/  IMAD.IADD R44, R25, 0x1, R44 ;  /* 0x00000001192c7824 */ /* 0x000fe200078e022c */
[----:B------:R-:W-:-:S02]  /*d450*/  PRMT R39, R26, 0x7770, RZ ;  /* 0x000077701a277816 */ /* 0x000fc400000000ff */
[----:B------:R-:W-:Y:S02]  /*d460*/  LOP3.LUT R43, R24, R37, R21, 0xb8, !PT ;  /* 0x00000025182b7212 */ /* 0x000fe400078eb815 */
[----:B------:R-:W-:Y:S02]  /*d470*/  LOP3.LUT R42, R42, 0xff0000, RZ, 0xc0, !PT ;  /* 0x00ff00002a2a7812 */ /* 0x000fe400078ec0ff */
[----:B------:R-:W-:Y:S01]  /*d480*/  PRMT R25, R26, 0x7772, RZ ;  /* 0x000077721a197816 */ /* 0x000fe200000000ff */
[----:B------:R-:W-:Y:S01]  /*d490*/  IMAD.IADD R43, R40, 0x1, R43 ;  /* 0x00000001282b7824 */ /* 0x000fe200078e022b */
[----:B------:R-:W-:Y:S01]  /*d4a0*/  LEA.HI R44, R37, R44, R37, 0x5 ;  /* 0x0000002c252c7211 */ /* 0x000fe200078f2825 */
[----:B------:R-:W-:Y:S01]  /*d4b0*/  IMAD R39, R39, 0x1000000, R42 ;  /* 0x0100000027277824 */ /* 0x000fe200078e022a */
[----:B------:R-:W-:Y:S01]  /*d4c0*/  PRMT R42, R26, 0x7773, RZ ;  /* 0x000077731a2a7816 */ /* 0x000fe200000000ff */
[----:B------:R-:W-:Y:S01]  /*d4d0*/  IMAD.SHL.U32 R40, R25, 0x100, RZ ;  /* 0x0000010019287824 */ /* 0x000fe200078e00ff */
[----:B------:R-:W-:-:S02]  /*d4e0*/  IADD3 R44, PT, PT, R46, R44, R9 ;  /* 0x0000002c2e2c7210 */ /* 0x000fc40007ffe009 */
[----:B------:R-:W-:Y:S02]  /*d4f0*/  SHF.L.W.U32.HI R26, R37, 0x1e, R37 ;  /* 0x0000001e251a7819 */ /* 0x000fe40000010e25 */
[----:B------:R-:W-:Y:S02]  /*d500*/  PRMT R25, R27, 0x7771, RZ ;  /* 0x000077711b197816 */ /* 0x000fe400000000ff */
[----:B------:R-:W-:Y:S02]  /*d510*/  LOP3.LUT R40, R42, R39, R40, 0xfe, !PT ;  /* 0x000000272a287212 */ /* 0x000fe400078efe28 */
[----:B------:R-:W-:Y:S01]  /*d520*/  LOP3.LUT R39, R21, R44, R26, 0xb8, !PT ;  /* 0x0000002c15277212 */ /* 0x000fe200078eb81a */
[----:B------:R-:W-:Y:S01]  /*d530*/  IMAD.U32 R42, R25, 0x10000, RZ ;  /* 0x00010000192a7824 */ /* 0x000fe200078e00ff */
[C-C-:B------:R-:W-:Y:S02]  /*d540*/  LEA.HI R37, R44.reuse, R43, R44.reuse, 0x5 ;  /* 0x0000002b2c257211 */ /* 0x140fe400078f282c */
[----:B------:R-:W-:Y:S01]  /*d550*/  SHF.L.W.U32.HI R25, R44, 0x1e, R44 ;  /* 0x0000001e2c197819 */ /* 0x000fe20000010e2c */
[----:B------:R-:W-:Y:S01]  /*d560*/  IMAD.IADD R24, R24, 0x1, R39 ;  /* 0x0000000118187824 */ /* 0x000fe200078e0227 */
[----:B------:R-:W-:-:S02]  /*d570*/  IADD3 R37, PT, PT, R12, R37, R9 ;  /* 0x000000250c257210 */ /* 0x000fc40007ffe009 */
[----:B------:R-:W-:Y:S02]  /*d580*/  PRMT R39, R27, 0x7770, RZ ;  /* 0x000077701b277816 */ /* 0x000fe400000000ff */
[----:B------:R-:W-:Y:S02]  /*d590*/  LOP3.LUT R44, R26, R37, R25, 0xb8, !PT ;  /* 0x000000251a2c7212 */ /* 0x000fe400078eb819 */
[----:B------:R-:W-:Y:S02]  /*d5a0*/  LEA.HI R24, R37, R24, R37, 0x5 ;  /* 0x0000001825187211 */ /* 0x000fe400078f2825 */
[----:B------:R-:W-:Y:S01]  /*d5b0*/  LOP3.LUT R42, R42, 0xff0000, RZ, 0xc0, !PT ;  /* 0x00ff00002a2a7812 */ /* 0x000fe200078ec0ff */
[----:B------:R-:W-:Y:S01]  /*d5c0*/  IMAD.IADD R44, R21, 0x1, R44 ;  /* 0x00000001152c7824 */ /* 0x000fe200078e022c */
[----:B------:R-:W-:Y:S02]  /*d5d0*/  IADD3 R43, PT, PT, R15, R24, R9 ;  /* 0x000000180f2b7210 */ /* 0x000fe40007ffe009 */
[----:B------:R-:W-:Y:S01]  /*d5e0*/  SHF.L.W.U32.HI R24, R37, 0x1e, R37 ;  /* 0x0000001e25187819 */ /* 0x000fe20000010e25 */
[----:B------:R-:W-:Y:S01]  /*d5f0*/  IMAD R39, R39, 0x1000000, R42 ;  /* 0x0100000027277824 */ /* 0x000fe200078e022a */
[----:B------:R-:W-:-:S02]  /*d600*/  PRMT R21, R27, 0x7772, RZ ;  /* 0x000077721b157816 */ /* 0x000fc400000000ff */
[--C-:B------:R-:W-:Y:S02]  /*d610*/  LEA.HI R44, R43, R44, R43.reuse, 0x5 ;  /* 0x0000002c2b2c7211 */ /* 0x100fe400078f282b */
[----:B------:R-:W-:Y:S01]  /*d620*/  LOP3.LUT R45, R25, R43, R24, 0xb8, !PT ;  /* 0x0000002b192d7212 */ /* 0x000fe200078eb818 */
[----:B------:R-:W-:Y:S01]  /*d630*/  IMAD.SHL.U32 R42, R21, 0x100, RZ ;  /* 0x00000100152a7824 */ /* 0x000fe200078e00ff */
[----:B------:R-:W-:Y:S02]  /*d640*/  PRMT R37, R27, 0x7773, RZ ;  /* 0x000077731b257816 */ /* 0x000fe400000000ff */
[----:B------:R-:W-:Y:S01]  /*d650*/  SHF.L.W.U32.HI R27, R43, 0x1e, R43 ;  /* 0x0000001e2b1b7819 */ /* 0x000fe20000010e2b */
[----:B------:R-:W-:Y:S01]  /*d660*/  IMAD.IADD R26, R26, 0x1, R45 ;  /* 0x000000011a1a7824 */ /* 0x000fe200078e022d */
[----:B------:R-:W-:Y:S02]  /*d670*/  IADD3 R21, PT, PT, R41, R44, R9 ;  /* 0x0000002c29157210 */ /* 0x000fe40007ffe009 */
[----:B------:R-:W-:-:S02]  /*d680*/  LOP3.LUT R39, R37, R39, R42, 0xfe, !PT ;  /* 0x0000002725277212 */ /* 0x000fc400078efe2a */
[----:B------:R-:W-:Y:S02]  /*d690*/  LOP3.LUT R42, R24, R21, R27, 0xb8, !PT ;  /* 0x00000015182a7212 */ /* 0x000fe400078eb81b */
[----:B------:R-:W-:Y:S02]  /*d6a0*/  LEA.HI R26, R21, R26, R21, 0x5 ;  /* 0x0000001a151a7211 */ /* 0x000fe400078f2815 */
[----:B------:R-:W-:Y:S01]  /*d6b0*/  PRMT R37, R28, 0x7771, RZ ;  /* 0x000077711c257816 */ /* 0x000fe200000000ff */
[----:B------:R-:W-:Y:S01]  /*d6c0*/  IMAD.IADD R44, R25, 0x1, R42 ;  /* 0x00000001192c7824 */ /* 0x000fe200078e022a */
[----:B------:R-:W-:Y:S02]  /*d6d0*/  IADD3 R25, PT, PT, R20, R26, R9 ;  /* 0x0000001a14197210 */ /* 0x000fe40007ffe009 */
[----:B------:R-:W-:Y:S01]  /*d6e0*/  SHF.L.W.U32.HI R26, R21, 0x1e, R21 ;  /* 0x0000001e151a7819 */ /* 0x000fe20000010e15 */
[----:B------:R-:W-:Y:S01]  /*d6f0*/  IMAD.U32 R37, R37, 0x10000, RZ ;  /* 0x0001000025257824 */ /* 0x000fe200078e00ff */
[----:B------:R-:W-:-:S02]  /*d700*/  LEA.HI R44, R25, R44, R25, 0x5 ;  /* 0x0000002c192c7211 */ /* 0x000fc400078f2819 */
[----:B------:R-:W-:Y:S02]  /*d710*/  LOP3.LUT R43, R27, R25, R26, 0xb8, !PT ;  /* 0x000000191b2b7212 */ /* 0x000fe400078eb81a */
[----:B------:R-:W-:Y:S02]  /*d720*/  PRMT R42, R28, 0x7770, RZ ;  /* 0x000077701c2a7816 */ /* 0x000fe400000000ff */
[----:B------:R-:W-:Y:S01]  /*d730*/  LOP3.LUT R37, R37, 0xff0000, RZ, 0xc0, !PT ;  /* 0x00ff000025257812 */ /* 0x000fe200078ec0ff */
[----:B------:R-:W-:Y:S01]  /*d740*/  IMAD.IADD R24, R24, 0x1, R43 ;  /* 0x0000000118187824 */ /* 0x000fe200078e022b */
[----:B------:R-:W-:Y:S02]  /*d750*/  SHF.L.W.U32.HI R21, R25, 0x1e, R25 ;  /* 0x0000001e19157819 */ /* 0x000fe40000010e19 */
[----:B------:R-:W-:Y:S01]  /*d760*/  IADD3 R25, PT, PT, R13, R44, R9 ;  /* 0x0000002c0d197210 */ /* 0x000fe20007ffe009 */
[----:B------:R-:W-:Y:S01]  /*d770*/  IMAD R42, R42, 0x1000000, R37 ;  /* 0x010000002a2a7824 */ /* 0x000fe200078e0225 */
[----:B------:R-:W-:-:S02]  /*d780*/  PRMT R37, R28, 0x7772, RZ ;  /* 0x000077721c257816 */ /* 0x000fc400000000ff */
[----:B------:R-:W-:Y:S02]  /*d790*/  LOP3.LUT R44, R26, R25, R21, 0xb8, !PT ;  /* 0x000000191a2c7212 */ /* 0x000fe400078eb815 */
[----:B------:R-:W-:Y:S01]  /*d7a0*/  LEA.HI R24, R25, R24, R25, 0x5 ;  /* 0x0000001819187211 */ /* 0x000fe200078f2819 */
[----:B------:R-:W-:Y:S01]  /*d7b0*/  IMAD.SHL.U32 R37, R37, 0x100, RZ ;  /* 0x0000010025257824 */ /* 0x000fe200078e00ff */
[----:B------:R-:W-:Y:S01]  /*d7c0*/  PRMT R28, R28, 0x7773, RZ ;  /* 0x000077731c1c7816 */ /* 0x000fe200000000ff */
[----:B------:R-:W-:Y:S01]  /*d7d0*/  IMAD.IADD R27, R27, 0x1, R44 ;  /* 0x000000011b1b7824 */ /* 0x000fe200078e022c */
[----:B------:R-:W-:Y:S02]  /*d7e0*/  IADD3 R44, PT, PT, R40, R24, R9 ;  /* 0x00000018282c7210 */ /* 0x000fe40007ffe009 */
[----:B------:R-:W-:Y:S02]  /*d7f0*/  PRMT R24, R29, 0x7771, RZ ;  /* 0x000077711d187816 */ /* 0x000fe400000000ff */
[----:B------:R-:W-:-:S02]  /*d800*/  SHF.L.W.U32.HI R25, R25, 0x1e, R25 ;  /* 0x0000001e19197819 */ /* 0x000fc40000010e19 */
[----:B------:R-:W-:Y:S01]  /*d810*/  LOP3.LUT R42, R28, R42, R37, 0xfe, !PT ;  /* 0x0000002a1c2a7212 */ /* 0x000fe200078efe25 */
[----:B------:R-:W-:Y:S01]  /*d820*/  IMAD.U32 R37, R24, 0x10000, RZ ;  /* 0x0001000018257824 */ /* 0x000fe200078e00ff */
[C-C-:B------:R-:W-:Y:S02]  /*d830*/  LEA.HI R52, R44.reuse, R27, R44.reuse, 0x5 ;  /* 0x0000001b2c347211 */ /* 0x140fe400078f282c */
[----:B------:R-:W-:Y:S02]  /*d840*/  LOP3.LUT R43, R21, R44, R25, 0xb8, !PT ;  /* 0x0000002c152b7212 */ /* 0x000fe400078eb819 */
[----:B------:R-:W-:Y:S02]  /*d850*/  PRMT R28, R29, 0x7770, RZ ;  /* 0x000077701d1c7816 */ /* 0x000fe400000000ff */
[----:B------:R-:W-:Y:S01]  /*d860*/  SHF.L.W.U32.HI R24, R44, 0x1e, R44 ;  /* 0x0000001e2c187819 */ /* 0x000fe20000010e2c */
[----:B------:R-:W-:Y:S01]  /*d870*/  IMAD.IADD R44, R26, 0x1, R43 ;  /* 0x000000011a2c7824 */ /* 0x000fe200078e022b */
[----:B------:R-:W-:-:S02]  /*d880*/  IADD3 R27, PT, PT, R39, R52, R9 ;  /* 0x00000034271b7210 */ /* 0x000fc40007ffe009 */
[----:B------:R-:W-:Y:S02]  /*d890*/  LOP3.LUT R37, R37, 0xff0000, RZ, 0xc0, !PT ;  /* 0x00ff000025257812 */ /* 0x000fe400078ec0ff */
[----:B------:R-:W-:Y:S02]  /*d8a0*/  LOP3.LUT R52, R25, R27, R24, 0xb8, !PT ;  /* 0x0000001b19347212 */ /* 0x000fe400078eb818 */
[----:B------:R-:W-:Y:S01]  /*d8b0*/  PRMT R26, R29, 0x7772, RZ ;  /* 0x000077721d1a7816 */ /* 0x000fe200000000ff */
[----:B------:R-:W-:Y:S01]  /*d8c0*/  IMAD R28, R28, 0x1000000, R37 ;  /* 0x010000001c1c7824 */ /* 0x000fe200078e0225 */
[----:B------:R-:W-:Y:S01]  /*d8d0*/  LEA.HI R37, R27, R44, R27, 0x5 ;  /* 0x0000002c1b257211 */ /* 0x000fe200078f281b */
[----:B------:R-:W-:Y:S01]  /*d8e0*/  IMAD.IADD R52, R21, 0x1, R52 ;  /* 0x0000000115347824 */ /* 0x000fe200078e0234 */
[----:B------:R-:W-:Y:S01]  /*d8f0*/  PRMT R44, R29, 0x7773, RZ ;  /* 0x000077731d2c7816 */ /* 0x000fe200000000ff */
[----:B------:R-:W-:Y:S01]  /*d900*/  IMAD.SHL.U32 R29, R26, 0x100, RZ ;  /* 0x000001001a1d7824 */ /* 0x000fe200078e00ff */
[----:B------:R-:W-:-:S02]  /*d910*/  IADD3 R37, PT, PT, R42, R37, R9 ;  /* 0x000000252a257210 */ /* 0x000fc40007ffe009 */
[----:B------:R-:W-:Y:S02]  /*d920*/  SHF.L.W.U32.HI R21, R27, 0x1e, R27 ;  /* 0x0000001e1b157819 */ /* 0x000fe40000010e1b */
[----:B------:R-:W-:Y:S02]  /*d930*/  LOP3.LUT R27, R48, R15, R39, 0x96, !PT ;  /* 0x0000000f301b7212 */ /* 0x000fe400078e9627 */
        /* <DEDUP_REMOVED lines=25> */
[----:B------:R-:W-:Y:S02]  /*dad0*/  LOP3.LUT R43, R29, R36, R24, 0xb8, !PT ;  /* 0x000000241d2b7212 */ /* 0x000fe400078eb818 */
[----:B------:R-:W-:-:S02]  /*dae0*/  LEA.HI R38, R36, R37, R36, 0x5 ;  /* 0x0000002524267211 */ /* 0x000fc400078f2824 */
[----:B------:R-:W-:Y:S01]  /*daf0*/  LOP3.LUT R34, R21, R34, RZ, 0x3c, !PT ;  /* 0x0000002215227212 */ /* 0x000fe200078e3cff */
[----:B------:R-:W-:Y:S01]  /*db00*/  IMAD.IADD R48, R28, 0x1, R43 ;  /* 0x000000011c307824 */ /* 0x000fe200078e022b */
[----:B------:R-:W-:Y:S02]  /*db10*/  IADD3 R37, PT, PT, R27, R38, R9 ;  /* 0x000000261b257210 */ /* 0x000fe40007ffe009 */
        /* <DEDUP_REMOVED lines=11> */
[C-C-:B------:R-:W-:Y:S02]  /*dbd0*/  LEA.HI R29, R48.reuse, R29, R48.reuse, 0x5 ;  /* 0x0000001d301d7211 */ /* 0x140fe400078f2830 */
[C---:B------:R-:W-:Y:S02]  /*dbe0*/  LOP3.LUT R37, R48.reuse, R28, R21, 0x96, !PT ;  /* 0x0000001c30257212 */ /* 0x040fe400078e9615 */
[----:B------:R-:W-:Y:S02]  /*dbf0*/  LOP3.LUT R14, R9, R14, RZ, 0x3c, !PT ;  /* 0x0000000e090e7212 */ /* 0x000fe400078e3cff */
[----:B------:R-:W-:Y:S01]  /*dc00*/  SHF.L.W.U32.HI R9, R48, 0x1e, R48 ;  /* 0x0000001e30097819 */ /* 0x000fe20000010e30 */
[----:B------:R-:W-:Y:S01]  /*dc10*/  IMAD.IADD R43, R24, 0x1, R37 ;  /* 0x00000001182b7824 */ /* 0x000fe200078e0225 */
[----:B------:R-:W-:Y:S02]  /*dc20*/  IADD3 R34, PT, PT, R35, R29, R10 ;  /* 0x0000001d23227210 */ /* 0x000fe40007ffe00a */
[----:B------:R-:W-:-:S02]  /*dc30*/  SHF.L.W.U32.HI R37, R14, 0x1, R14 ;  /* 0x000000010e257819 */ /* 0x000fc40000010e0e */
[C---:B------:R-:W-:Y:S02]  /*dc40*/  LOP3.LUT R14, R34.reuse, R9, R28, 0x96, !PT ;  /* 0x00000009220e7212 */ /* 0x040fe400078e961c */
[C---:B------:R-:W-:Y:S02]  /*dc50*/  LEA.HI R43, R34.reuse, R43, R34, 0x5 ;  /* 0x0000002b222b7211 */ /* 0x040fe400078f2822 */
[----:B------:R-:W-:Y:S01]  /*dc60*/  LOP3.LUT R29, R15, R42, R38, 0x96, !PT ;  /* 0x0000002a0f1d7212 */ /* 0x000fe200078e9626 */
[----:B------:R-:W-:Y:S01]  /*dc70*/  IMAD.IADD R24, R21, 0x1, R14 ;  /* 0x0000000115187824 */ /* 0x000fe200078e020e */
[----:B------:R-:W-:Y:S02]  /*dc80*/  IADD3 R43, PT, PT, R37, R43, R10 ;  /* 0x0000002b252b7210 */ /* 0x000fe40007ffe00a */
[----:B------:R-:W-:Y:S02]  /*dc90*/  SHF.L.W.U32.HI R14, R34, 0x1e, R34 ;  /* 0x0000001e220e7819 */ /* 0x000fe40000010e22 */
[----:B------:R-:W-:-:S02]  /*dca0*/  LOP3.LUT R29, R29, R46, RZ, 0x3c, !PT ;  /* 0x0000002e1d1d7212 */ /* 0x000fc400078e3cff */
[----:B------:R-:W-:Y:S02]  /*dcb0*/  LOP3.LUT R45, R43, R14, R9, 0x96, !PT ;  /* 0x0000000e2b2d7212 */ /* 0x000fe400078e9609 */
[----:B------:R-:W-:Y:S02]  /*dcc0*/  LOP3.LUT R21, R41, R44, R35, 0x96, !PT ;  /* 0x0000002c29157212 */ /* 0x000fe400078e9623 */
[----:B------:R-:W-:Y:S01]  /*dcd0*/  SHF.L.W.U32.HI R34, R29, 0x1, R29 ;  /* 0x000000011d227819 */ /* 0x000fe20000010e1d */
[----:B------:R-:W-:Y:S01]  /*dce0*/  IMAD.IADD R28, R28, 0x1, R45 ;  /* 0x000000011c1c7824 */ /* 0x000fe200078e022d */
[--C-:B------:R-:W-:Y:S02]  /*dcf0*/  LEA.HI R29, R43, R24, R43.reuse, 0x5 ;  /* 0x000000182b1d7211 */ /* 0x100fe400078f282b */
[----:B------:R-:W-:Y:S02]  /*dd00*/  LOP3.LUT R21, R21, R12, RZ, 0x3c, !PT ;  /* 0x0000000c15157212 */ /* 0x000fe400078e3cff */
[----:B------:R-:W-:-:S02]  /*dd10*/  SHF.L.W.U32.HI R43, R43, 0x1e, R43 ;  /* 0x0000001e2b2b7819 */ /* 0x000fc40000010e2b */
[----:B------:R-:W-:Y:S02]  /*dd20*/  IADD3 R29, PT, PT, R34, R29, R10 ;  /* 0x0000001d221d7210 */ /* 0x000fe40007ffe00a */
        /* <DEDUP_REMOVED lines=8> */
[C---:B------:R-:W-:Y:S02]  /*ddb0*/  LOP3.LUT R15, R21.reuse, R46, R43, 0x96, !PT ;  /* 0x0000002e150f7212 */ /* 0x040fe400078e962b */
[----:B------:R-:W-:Y:S02]  /*ddc0*/  SHF.L.W.U32.HI R28, R12, 0x1, R12 ;  /* 0x000000010c1c7819 */ /* 0x000fe40000010e0c */
[----:B------:R-:W-:Y:S01]  /*ddd0*/  LEA.HI R9, R21, R24, R21, 0x5 ;  /* 0x0000001815097211 */ /* 0x000fe200078f2815 */
[----:B------:R-:W-:Y:S01]  /*dde0*/  IMAD.IADD R15, R14, 0x1, R15 ;  /* 0x000000010e0f7824 */ /* 0x000fe200078e020f */
[----:B------:R-:W-:Y:S01]  /*ddf0*/  LOP3.LUT R12, R13, R25, R34, 0x96, !PT ;  /* 0x000000190d0c7212 */ /* 0x000fe200078e9622 */
[----:B------:R-:W2:Y:S01]  /*de00*/  LDL R24, [R1+0x70] ;  /* 0x0000700001187983 */ /* 0x000ea20000100800 */
[----:B------:R-:W-:-:S02]  /*de10*/  SHF.L.W.U32.HI R29, R21, 0x1e, R21 ;  /* 0x0000001e151d7819 */ /* 0x000fc40000010e15 */
[----:B------:R-:W-:Y:S02]  /*de20*/  IADD3 R48, PT, PT, R28, R9, R10 ;  /* 0x000000091c307210 */ /* 0x000fe40007ffe00a */
[----:B------:R-:W-:Y:S02]  /*de30*/  LOP3.LUT R12, R12, R41, RZ, 0x3c, !PT ;  /* 0x000000290c0c7212 */ /* 0x000fe400078e3cff */
[----:B------:R-:W-:Y:S02]  /*de40*/  LOP3.LUT R14, R48, R29, R46, 0x96, !PT ;  /* 0x0000001d300e7212 */ /* 0x000fe400078e962e */
[----:B------:R-:W-:Y:S02]  /*de50*/  SHF.L.W.U32.HI R21, R12, 0x1, R12 ;  /* 0x000000010c157819 */ /* 0x000fe40000010e0c */
[----:B------:R-:W-:Y:S01]  /*de60*/  LEA.HI R15, R48, R15, R48, 0x5 ;  /* 0x0000000f300f7211 */ /* 0x000fe200078f2830 */
[----:B------:R-:W-:Y:S01]  /*de70*/  IMAD.IADD R14, R43, 0x1, R14 ;  /* 0x000000012b0e7824 */ /* 0x000fe200078e020e */
[----:B------:R-:W-:-:S02]  /*de80*/  LOP3.LUT R9, R40, R27, R36, 0x96, !PT ;  /* 0x0000001b28097212 */ /* 0x000fc400078e9624 */
[----:B------:R-:W-:Y:S02]  /*de90*/  SHF.L.W.U32.HI R48, R48, 0x1e, R48 ;  /* 0x0000001e30307819 */ /* 0x000fe40000010e30 */
[----:B------:R-:W-:Y:S02]  /*dea0*/  IADD3 R41, PT, PT, R21, R15, R10 ;  /* 0x0000000f15297210 */ /* 0x000fe40007ffe00a */
        /* <DEDUP_REMOVED lines=66> */
[----:B------:R-:W-:Y:S02]  /*e2d0*/  LOP3.LUT R29, R37, R13, R26, 0x96, !PT ;  /* 0x0000000d251d7212 */ /* 0x000fe400078e961a */
[----:B------:R-:W-:-:S02]  /*e2e0*/  SHF.L.W.U32.HI R27, R27, 0x1, R27 ;  /* 0x000000011b1b7819 */ /* 0x000fc40000010e1b */
[C---:B------:R-:W-:Y:S01]  /*e2f0*/  LEA.HI R45, R44.reuse, R45, R44, 0x5 ;  /* 0x0000002d2c2d7211 */ /* 0x040fe200078f282c */
[----:B------:R-:W-:Y:S01]  /*e300*/  IMAD.IADD R42, R41, 0x1, R40 ;  /* 0x00000001292a7824 */ /* 0x000fe200078e0228 */
[----:B------:R-:W-:Y:S02]  /*e310*/  LOP3.LUT R29, R29, R38, RZ, 0x3c, !PT ;  /* 0x000000261d1d7212 */ /* 0x000fe400078e3cff */
[----:B------:R-:W-:Y:S02]  /*e320*/  IADD3 R45, PT, PT, R27, R45, R10 ;  /* 0x0000002d1b2d7210 */ /* 0x000fe40007ffe00a */
[----:B------:R-:W-:Y:S02]  /*e330*/  SHF.L.W.U32.HI R38, R44, 0x1e, R44 ;  /* 0x0000001e2c267819 */ /* 0x000fe40000010e2c */
[----:B------:R-:W-:Y:S02]  /*e340*/  SHF.L.W.U32.HI R29, R29, 0x1, R29 ;  /* 0x000000011d1d7819 */ /* 0x000fe40000010e1d */
[----:B------:R-:W-:-:S02]  /*e350*/  LEA.HI R42, R45, R42, R45, 0x5 ;  /* 0x0000002a2d2a7211 */ /* 0x000fc400078f282d */
[C---:B------:R-:W-:Y:S02]  /*e360*/  LOP3.LUT R47, R45.reuse, R38, R43, 0x96, !PT ;  /* 0x000000262d2f7212 */ /* 0x040fe400078e962b */
[----:B------:R-:W-:Y:S02]  /*e370*/  LOP3.LUT R40, R34, R15, R25, 0x96, !PT ;  /* 0x0000000f22287212 */ /* 0x000fe400078e9619 */
[----:B------:R-:W-:Y:S01]  /*e380*/  SHF.L.W.U32.HI R41, R45, 0x1e, R45 ;  /* 0x0000001e2d297819 */ /* 0x000fe20000010e2d */
[----:B------:R-:W-:Y:S01]  /*e390*/  IMAD.IADD R47, R20, 0x1, R47 ;  /* 0x00000001142f7824 */ /* 0x000fe200078e022f */
[----:B------:R-:W-:Y:S02]  /*e3a0*/  IADD3 R42, PT, PT, R29, R42, R10 ;  /* 0x0000002a1d2a7210 */ /* 0x000fe40007ffe00a */
[----:B------:R-:W-:Y:S02]  /*e3b0*/  LOP3.LUT R35, R40, R35, RZ, 0x3c, !PT ;  /* 0x0000002328237212 */ /* 0x000fe400078e3cff */
[----:B------:R-:W-:-:S02]  /*e3c0*/  LOP3.LUT R40, R42, R41, R38, 0x96, !PT ;  /* 0x000000292a287212 */ /* 0x000fc400078e9626 */
[----:B------:R-:W-:Y:S02]  /*e3d0*/  SHF.L.W.U32.HI R35, R35, 0x1, R35 ;  /* 0x0000000123237819 */ /* 0x000fe40000010e23 */
[----:B------:R-:W-:Y:S02]  /*e3e0*/  LOP3.LUT R20, R36, R14, R27, 0x96, !PT ;  /* 0x0000000e24147212 */ /* 0x000fe400078e961b */
[----:B------:R-:W-:Y:S01]  /*e3f0*/  LEA.HI R47, R42, R47, R42, 0x5 ;  /* 0x0000002f2a2f7211 */ /* 0x000fe200078f282a */
[----:B------:R-:W-:Y:S01]  /*e400*/  IMAD.IADD R44, R43, 0x1, R40 ;  /* 0x000000012b2c7824 */ /* 0x000fe200078e0228 */
[----:B------:R-:W-:Y:S02]  /*e410*/  LOP3.LUT R20, R20, R37, RZ, 0x3c, !PT ;  /* 0x0000002514147212 */ /* 0x000fe400078e3cff */
[----:B------:R-:W-:Y:S02]  /*e420*/  IADD3 R47, PT, PT, R35, R47, R10 ;  /* 0x0000002f232f7210 */ /* 0x000fe40007ffe00a */
[----:B------:R-:W-:-:S02]  /*e430*/  SHF.L.W.U32.HI R40, R42, 0x1e, R42 ;  /* 0x0000001e2a287819 */ /* 0x000fc40000010e2a */
[----:B------:R-:W-:Y:S02]  /*e440*/  SHF.L.W.U32.HI R37, R20, 0x1, R20 ;  /* 0x0000000114257819 */ /* 0x000fe40000010e14 */
[C---:B------:R-:W-:Y:S02]  /*e450*/  LEA.HI R44, R47.reuse, R44, R47, 0x5 ;  /* 0x0000002c2f2c7211 */ /* 0x040fe400078f282f */
[C---:B------:R-:W-:Y:S02]  /*e460*/  LOP3.LUT R49, R47.reuse, R40, R41, 0x96, !PT ;  /* 0x000000282f317212 */ /* 0x040fe400078e9629 */
[----:B------:R-:W-:Y:S02]  /*e470*/  LOP3.LUT R43, R28, R39, R29, 0x96, !PT ;  /* 0x000000271c2b7212 */ /* 0x000fe400078e961d */
[----:B------:R-:W-:Y:S01]  /*e480*/  SHF.L.W.U32.HI R20, R47, 0x1e, R47 ;  /* 0x0000001e2f147819 */ /* 0x000fe20000010e2f */
[----:B------:R-:W-:Y:S01]  /*e490*/  IMAD.IADD R38, R38, 0x1, R49 ;  /* 0x0000000126267824 */ /* 0x000fe200078e0231 */
[----:B------:R-:W-:-:S02]  /*e4a0*/  IADD3 R45, PT, PT, R37, R44, R10 ;  /* 0x0000002c252d7210 */ /* 0x000fc40007ffe00a */
[----:B------:R-:W-:Y:S02]  /*e4b0*/  LOP3.LUT R34, R43, R34, RZ, 0x3c, !PT ;  /* 0x000000222b227212 */ /* 0x000fe400078e3cff */
[C---:B------:R-:W-:Y:S02]  /*e4c0*/  LOP3.LUT R42, R45.reuse, R20, R40, 0x96, !PT ;  /* 0x000000142d2a7212 */ /* 0x040fe400078e9628 */
[----:B------:R-:W-:Y:S02]  /*e4d0*/  SHF.L.W.U32.HI R34, R34, 0x1, R34 ;  /* 0x0000000122227819 */ /* 0x000fe40000010e22 */
[----:B------:R-:W-:Y:S02]  /*e4e0*/  LEA.HI R47, R45, R38, R45, 0x5 ;  /* 0x000000262d2f7211 */ /* 0x000fe400078f282d */
[----:B------:R-:W-:Y:S01]  /*e4f0*/  LOP3.LUT R43, R21, R12, R35, 0x96, !PT ;  /* 0x0000000c152b7212 */ /* 0x000fe200078e9623 */
[----:B------:R-:W-:Y:S01]  /*e500*/  IMAD.IADD R42, R41, 0x1, R42 ;  /* 0x00000001292a7824 */ /* 0x000fe200078e022a */
[----:B------:R-:W-:-:S02]  /*e510*/  IADD3 R47, PT, PT, R34, R47, R10 ;  /* 0x0000002f222f7210 */ /* 0x000fc40007ffe00a */
[----:B------:R-:W-:Y:S02]  /*e520*/  SHF.L.W.U32.HI R41, R45, 0x1e, R45 ;  /* 0x0000001e2d297819 */ /* 0x000fe40000010e2d */
[----:B------:R-:W-:Y:S02]  /*e530*/  LOP3.LUT R36, R43, R36, RZ, 0x3c, !PT ;  /* 0x000000242b247212 */ /* 0x000fe400078e3cff */
[--C-:B------:R-:W-:Y:S02]  /*e540*/  LOP3.LUT R49, R41, R20, R47.reuse, 0xe8, !PT ;  /* 0x0000001429317212 */ /* 0x100fe400078ee82f */
[----:B------:R-:W-:Y:S02]  /*e550*/  SHF.L.W.U32.HI R36, R36, 0x1, R36 ;  /* 0x0000000124247819 */ /* 0x000fe40000010e24 */
[----:B------:R-:W-:Y:S02]  /*e560*/  LEA.HI R45, R47, R42, R47, 0x5 ;  /* 0x0000002a2f2d7211 */ /* 0x000fe400078f282f */
[----:B------:R-:W-:Y:S01]  /*e570*/  LOP3.LUT R43, R9, R26, R37, 0x96, !PT ;  /* 0x0000001a092b7212 */ /* 0x000fe200078e9625 */
[----:B------:R-:W-:Y:S01]  /*e580*/  IMAD.IADD R40, R40, 0x1, R49 ;  /* 0x0000000128287824 */ /* 0x000fe200078e0231 */
[----:B------:R-:W-:-:S02]  /*e590*/  IADD3 R45, PT, PT, R36, R45, R10 ;  /* 0x0000002d242d7210 */ /* 0x000fc40007ffe00a */
[----:B------:R-:W-:Y:S02]  /*e5a0*/  LOP3.LUT R28, R43, R28, RZ, 0x3c, !PT ;  /* 0x0000001c2b1c7212 */ /* 0x000fe400078e3cff */
        /* <DEDUP_REMOVED lines=20> */
[--C-:B------:R-:W-:Y:S02]  /*e6f0*/  LOP3.LUT R41, R20, R21, R43.reuse, 0xe8, !PT ;  /* 0x0000001514297212 */ /* 0x100fe400078ee82b */
        /* <DEDUP_REMOVED lines=13> */
[--C-:B------:R-:W-:Y:S02]  /*e7d0*/  LOP3.LUT R43, R15, R9, R46.reuse, 0xe8, !PT ;  /* 0x000000090f2b7212 */ /* 0x100fe400078ee82e */
[----:B------:R-:W-:Y:S02]  /*e7e0*/  LEA.HI R21, R46, R21, R46, 0x5 ;  /* 0x000000152e157211 */ /* 0x000fe400078f282e */
        /* <DEDUP_REMOVED lines=8> */
[--C-:B------:R-:W-:Y:S02]  /*e870*/  LEA.HI R20, R21, R20, R21.reuse, 0x5 ;  /* 0x0000001415147211 */ /* 0x100fe400078f2815 */
[----:B------:R-:W-:Y:S01]  /*e880*/  LOP3.LUT R10, R10, R39, RZ, 0x3c, !PT ;  /* 0x000000270a0a7212 */ /* 0x000fe200078e3cff */
[----:B------:R-:W-:Y:S01]  /*e890*/  IMAD.IADD R46, R9, 0x1, R14 ;  /* 0x00000001092e7824 */ /* 0x000fe200078e020e */
[----:B------:R-:W-:-:S02]  /*e8a0*/  SHF.L.W.U32.HI R39, R21, 0x1e, R21 ;  /* 0x0000001e15277819 */ /* 0x000fc40000010e15 */
[----:B------:R-:W-:Y:S02]  /*e8b0*/  IADD3 R45, PT, PT, R43, R20, R11 ;  /* 0x000000142b2d7210 */ /* 0x000fe40007ffe00b */
[----:B------:R-:W-:Y:S01]  /*e8c0*/  LOP3.LUT R9, R25, R36, R42, 0x96, !PT ;  /* 0x0000002419097212 */ /* 0x000fe200078e962a */
[----:B------:R-:W3:Y:S01]  /*e8d0*/  LDL.64 R20, [R1+0x48] ;  /* 0x0000480001147983 */ /* 0x000ee20000100a00 */
[--C-:B------:R-:W-:Y:S02]  /*e8e0*/  LOP3.LUT R14, R39, R44, R45.reuse, 0xe8, !PT ;  /* 0x0000002c270e7212 */ /* 0x100fe400078ee82d */
        /* <DEDUP_REMOVED lines=39> */
[----:B------:R-:W-:Y:S02]  /*eb60*/  LOP3.LUT R26, R34, R42, R13, 0x96, !PT ;  /* 0x0000002a221a7212 */ /* 0x000fe400078e960d */
        /* <DEDUP_REMOVED lines=22> */
[----:B------:R-:W-:Y:S02]  /*ecd0*/  SHF.L.W.U32.HI R26, R37, 0x1, R37 ;  /* 0x00000001251a7819 */ /* 0x000fe40000010e25 */
[--C-:B------:R-:W-:Y:S02]  /*ece0*/  LOP3.LUT R37, R44, R35, R34.reuse, 0xe8, !PT ;  /* 0x000000232c257212 */ /* 0x100fe400078ee822 */
[----:B------:R-:W-:Y:S02]  /*ecf0*/  LOP3.LUT R29, R38, R12, R25, 0x96, !PT ;  /* 0x0000000c261d7212 */ /* 0x000fe400078e9619 */
[----:B------:R-:W-:Y:S01]  /*ed00*/  LEA.HI R39, R34, R39, R34, 0x5 ;  /* 0x0000002722277211 */ /* 0x000fe200078f2822 */
[----:B------:R-:W-:Y:S01]  /*ed10*/  IMAD.IADD R46, R46, 0x1, R37 ;  /* 0x000000012e2e7824 */ /* 0x000fe200078e0225 */
[----:B------:R-:W-:-:S02]  /*ed20*/  LOP3.LUT R36, R29, R36, RZ, 0x3c, !PT ;  /* 0x000000241d247212 */ /* 0x000fc400078e3cff */
[----:B------:R-:W-:Y:S02]  /*ed30*/  IADD3 R39, PT, PT, R26, R39, R11 ;  /* 0x000000271a277210 */ /* 0x000fe40007ffe00b */
[----:B------:R-:W-:Y:S02]  /*ed40*/  SHF.L.W.U32.HI R29, R34, 0x1e, R34 ;  /* 0x0000001e221d7819 */ /* 0x000fe40000010e22 */
[----:B------:R-:W-:Y:S02]  /*ed50*/  SHF.L.W.U32.HI R34, R36, 0x1, R36 ;  /* 0x0000000124227819 */ /* 0x000fe40000010e24 */
[----:B------:R-:W-:Y:S02]  /*ed60*/  LOP3.LUT R37, R40, R14, R27, 0x96, !PT ;  /* 0x0000000e28257212 */ /* 0x000fe400078e961b */
        /* <DEDUP_REMOVED lines=16> */
[--C-:B------:R-:W-:Y:S02]  /*ee70*/  LEA.HI R44, R39, R44, R39.reuse, 0x5 ;  /* 0x0000002c272c7211 */ /* 0x100fe400078f2827 */
[--C-:B------:R-:W-:Y:S02]  /*ee80*/  LOP3.LUT R48, R35, R46, R39.reuse, 0xe8, !PT ;  /* 0x0000002e23307212 */ /* 0x100fe400078ee827 */
[----:B------:R-:W-:Y:S02]  /*ee90*/  LOP3.LUT R38, R37, R40, RZ, 0x3c, !PT ;  /* 0x0000002825267212 */ /* 0x000fe400078e3cff */
[----:B------:R-:W-:Y:S01]  /*eea0*/  SHF.L.W.U32.HI R40, R39, 0x1e, R39 ;  /* 0x0000001e27287819 */ /* 0x000fe20000010e27 */
[----:B------:R-:W-:Y:S01]  /*eeb0*/  IMAD.IADD R48, R29, 0x1, R48 ;  /* 0x000000011d307824 */ /* 0x000fe200078e0230 */
[----:B------:R-:W-:Y:S02]  /*eec0*/  IADD3 R37, PT, PT, R36, R44, R11 ;  /* 0x0000002c24257210 */ /* 0x000fe40007ffe00b */
[----:B------:R-:W-:-:S02]  /*eed0*/  LOP3.LUT R44, R43, R15, R28, 0x96, !PT ;  /* 0x0000000f2b2c7212 */ /* 0x000fc400078e961c */
[--C-:B------:R-:W-:Y:S02]  /*eee0*/  LOP3.LUT R29, R40, R35, R37.reuse, 0xe8, !PT ;  /* 0x00000023281d7212 */ /* 0x100fe400078ee825 */
[----:B------:R-:W-:Y:S02]  /*eef0*/  SHF.L.W.U32.HI R38, R38, 0x1, R38 ;  /* 0x0000000126267819 */ /* 0x000fe40000010e26 */
[C---:B------:R-:W-:Y:S02]  /*ef00*/  LEA.HI R48, R37.reuse, R48, R37, 0x5 ;  /* 0x0000003025307211 */ /* 0x040fe400078f2825 */
        /* <DEDUP_REMOVED lines=9> */
[----:B------:R-:W-:Y:S01]  /*efa0*/  IADD3 R41, PT, PT, R29, R44, R11 ;  /* 0x0000002c1d297210 */ /* 0x000fe20007ffe00b */
[----:B------:R-:W-:Y:S01]  /*efb0*/  IMAD.IADD R46, R35, 0x1, R46 ;  /* 0x00000001232e7824 */ /* 0x000fe200078e022e */
[----:B------:R-:W-:-:S02]  /*efc0*/  SHF.L.W.U32.HI R42, R48, 0x1e, R48 ;  /* 0x0000001e302a7819 */ /* 0x000fc40000010e30 */
[----:B------:R-:W-:Y:S02]  /*efd0*/  LOP3.LUT R44, R12, R27, R38, 0x96, !PT ;  /* 0x0000001b0c2c7212 */ /* 0x000fe400078e9626 */
[----:B------:R-:W-:Y:S02]  /*efe0*/  LOP3.LUT R35, R41, R42, R37, 0x96, !PT ;  /* 0x0000002a29237212 */ /* 0x000fe400078e9625 */
[----:B------:R-:W-:Y:S02]  /*eff0*/  SHF.L.W.U32.HI R11, R39, 0x1, R39 ;  /* 0x00000001270b7819 */ /* 0x000fe40000010e27 */
[----:B------:R-:W-:Y:S02]  /*f000*/  LEA.HI R46, R41, R46, R41, 0x5 ;  /* 0x0000002e292e7211 */ /* 0x000fe400078f2829 */
[----:B------:R-:W-:Y:S01]  /*f010*/  LOP3.LUT R44, R44, R43, RZ, 0x3c, !PT ;  /* 0x0000002b2c2c7212 */ /* 0x000fe200078e3cff */
[----:B------:R-:W-:Y:S01]  /*f020*/  IMAD.IADD R43, R40, 0x1, R35 ;  /* 0x00000001282b7824 */ /* 0x000fe200078e0223 */
[----:B--2---:R-:W-:-:S02]  /*f030*/  IADD3 R46, PT, PT, R11, R46, R24 ;  /* 0x0000002e0b2e7210 */ /* 0x004fc40007ffe018 */
        /* <DEDUP_REMOVED lines=28> */
[C---:B------:R-:W-:Y:S01]  /*f200*/  LEA.HI R41, R47.reuse, R42, R47, 0x5 ;  /* 0x0000002a2f297211 */ /* 0x040fe200078f282f */
[----:B------:R-:W-:Y:S01]  /*f210*/  IMAD.IADD R42, R40, 0x1, R45 ;  /* 0x00000001282a7824 */ /* 0x000fe200078e022d */
[----:B------:R-:W-:Y:S02]  /*f220*/  LOP3.LUT R12, R12, R13, RZ, 0x3c, !PT ;  /* 0x0000000d0c0c7212 */ /* 0x000fe400078e3cff */
[----:B------:R-:W-:Y:S02]  /*f230*/  IADD3 R13, PT, PT, R10, R41, R24 ;  /* 0x000000290a0d7210 */ /* 0x000fe40007ffe018 */
        /* <DEDUP_REMOVED lines=18> */
[C---:B------:R-:W-:Y:S02]  /*f360*/  LEA.HI R15, R44.reuse, R15, R44, 0x5 ;  /* 0x0000000f2c0f7211 */ /* 0x040fe400078f282c */
[----:B------:R-:W-:Y:S02]  /*f370*/  LOP3.LUT R46, R44, R43, R40, 0x96, !PT ;  /* 0x0000002b2c2e7212 */ /* 0x000fe400078e9628 */
[----:B------:R-:W-:Y:S02]  /*f380*/  LOP3.LUT R14, R26, R11, R12, 0x96, !PT ;  /* 0x0000000b1a0e7212 */ /* 0x000fe400078e960c */
[----:B------:R-:W-:Y:S01]  /*f390*/  SHF.L.W.U32.HI R42, R44, 0x1e, R44 ;  /* 0x0000001e2c2a7819 */ /* 0x000fe20000010e2c */
[----:B------:R-:W-:Y:S01]  /*f3a0*/  IMAD.IADD R46, R41, 0x1, R46 ;  /* 0x00000001292e7824 */ /* 0x000fe200078e022e */
[----:B------:R-:W-:-:S02]  /*f3b0*/  IADD3 R15, PT, PT, R13, R15, R24 ;  /* 0x0000000f0d0f7210 */ /* 0x000fc40007ffe018 */
[----:B------:R-:W-:Y:S02]  /*f3c0*/  LOP3.LUT R14, R14, R25, RZ, 0x3c, !PT ;  /* 0x000000190e0e7212 */ /* 0x000fe400078e3cff */
[C---:B------:R-:W-:Y:S02]  /*f3d0*/  LOP3.LUT R41, R15.reuse, R42, R43, 0x96, !PT ;  /* 0x0000002a0f297212 */ /* 0x040fe400078e962b */
        /* <DEDUP_REMOVED lines=28> */
[----:B------:R-:W-:Y:S01]  /*f5a0*/  SHF.L.W.U32.HI R28, R34, 0x1e, R34 ;  /* 0x0000001e221c7819 */ /* 0x000fe20000010e22 */
[----:B------:R-:W-:Y:S01]  /*f5b0*/  IMAD.IADD R42, R27, 0x1, R42 ;  /* 0x000000011b2a7824 */ /* 0x000fe200078e022a */
[----:B------:R-:W-:Y:S02]  /*f5c0*/  IADD3 R45, PT, PT, R26, R45, R24 ;  /* 0x0000002d1a2d7210 */ /* 0x000fe40007ffe018 */
        /* <DEDUP_REMOVED lines=12> */
[----:B------:R-:W-:Y:S02]  /*f690*/  SHF.L.W.U32.HI R36, R40, 0x1e, R40 ;  /* 0x0000001e28247819 */ /* 0x000fe40000010e28 */
[----:B------:R-:W-:Y:S01]  /*f6a0*/  IADD3 R47, PT, PT, R9, R47, R24 ;  /* 0x0000002f092f7210 */ /* 0x000fe20007ffe018 */
[----:B------:R-:W-:Y:S01]  /*f6b0*/  IMAD.IADD R42, R41, 0x1, R42 ;  /* 0x00000001292a7824 */ /* 0x000fe200078e022a */
        /* <DEDUP_REMOVED lines=39> */
[----:B------:R-:W-:Y:S02]  /*f930*/  LEA.HI R13, R14, R13, R14, 0x5 ;  /* 0x0000000d0e0d7211 */ /* 0x000fe400078f280e */
[----:B------:R-:W-:-:S03]  /*f940*/  LOP3.LUT R12, R12, R39, RZ, 0x3c, !PT ;  /* 0x000000270c0c7212 */ /* 0x000fc600078e3cff */
[----:B------:R-:W-:Y:S02]  /*f950*/  IMAD.IADD R13, R24, 0x1, R13 ;  /* 0x00000001180d7824 */ /* 0x000fe400078e020d */
[----:B------:R-:W-:-:S03]  /*f960*/  IMAD.IADD R10, R8, 0x1, R15 ;  /* 0x00000001080a7824 */ /* 0x000fc600078e020f */
[----:B------:R-:W-:Y:S02]  /*f970*/  LEA.HI R13, R12, R13, R12, 0x1 ;  /* 0x0000000d0c0d7211 */ /* 0x000fe400078f080c */
[----:B---3--:R-:W-:Y:S01]  /*f980*/  IADD3 R12, P1, PT, R20, 0x200, RZ ;  /* 0x00000200140c7810 */ /* 0x008fe20007f3e0ff */
[----:B------:R-:W-:Y:S01]  /*f990*/  IMAD.IADD R9, R7, 0x1, R38 ;  /* 0x0000000107097824 */ /* 0x000fe200078e0226 */
[----:B------:R-:W-:Y:S01]  /*f9a0*/  LEA.HI R8, R27, R6, R27, 0x1e ;  /* 0x000000061b087211 */ /* 0x000fe200078ff01b */
        /* <DEDUP_REMOVED lines=9> */
.L_x_44:
[----:B------:R-:W-:Y:S05]  /*fa40*/  BSYNC.RECONVERGENT B1 ;  /* 0x0000000000017941 */ /* 0x000fea0003800200 */
.L_x_43:
[----:B------:R-:W-:Y:S05]  /*fa50*/  @P0 BRA `(.L_x_45) ;  /* 0xffffffcc00d80947 */ /* 0x000fea000383ffff */
[----:B------:R-:W-:Y:S05]  /*fa60*/  BSYNC.RECONVERGENT B0 ;  /* 0x0000000000007941 */ /* 0x000fea0003800200 */
.L_x_42:
[----:B------:R-:W-:Y:S01]  /*fa70*/  ISETP.GT.U32.AND P0, PT, R4, 0x37, PT ;  /* 0x000000370400780c */ /* 0x000fe20003f04070 */
[----:B------:R-:W-:-:S12]  /*fa80*/  BSSY.RECONVERGENT B0, `(.L_x_46) ;  /* 0x00003ad000007945 */ /* 0x000fd80003800200 */
[----:B------:R-:W-:Y:S05]  /*fa90*/  @P0 BRA `(.L_x_47) ;  /* 0x0000000400200947 */ /* 0x000fea0003800000 */
[----:B------:R-:W-:Y:S01]  /*faa0*/  IMAD.MOV.U32 R3, RZ, RZ, 0x80 ;  /* 0x00000080ff037424 */ /* 0x000fe200078e00ff */
[----:B------:R-:W-:Y:S01]  /*fab0*/  ISETP.NE.AND P0, PT, R4, 0x37, PT ;  /* 0x000000370400780c */ /* 0x000fe20003f05270 */
[----:B------:R-:W-:-:S05]  /*fac0*/  IMAD.IADD R0, R1, 0x1, R4 ;  /* 0x0000000101007824 */ /* 0x000fca00078e0204 */
[----:B------:R1:W-:Y:S07]  /*fad0*/  STL.U8 [R0], R3 ;  /* 0x0000000300007387 */ /* 0x0003ee0000100000 */
[----:B------:R-:W-:Y:S05]  /*fae0*/  @!P0 BRA `(.L_x_48) ;  /* 0x0000003800988947 */ /* 0x000fea0003800000 */
[C---:B------:R-:W-:Y:S01]  /*faf0*/  ISETP.GT.U32.AND P0, PT, R4.reuse, 0x27, PT ;  /* 0x000000270400780c */ /* 0x040fe20003f04070 */
[----:B------:R-:W-:Y:S01]  /*fb00*/  BSSY.RECONVERGENT B1, `(.L_x_49) ;  /* 0x000001c000017945 */ /* 0x000fe20003800200 */
[----:B-1----:R-:W-:-:S04]  /*fb10*/  IADD3 R3, PT, PT, -R4, 0x37, RZ ;  /* 0x0000003704037810 */ /* 0x002fc80007ffe1ff */
[----:B0-----:R-:W-:-:S04]  /*fb20*/  LOP3.LUT R7, R3, 0xf, RZ, 0xc0, !PT ;  /* 0x0000000f03077812 */ /* 0x001fc800078ec0ff */
[----:B------:R-:W-:-:S03]  /*fb30*/  ISETP.NE.AND P1, PT, R7, RZ, PT ;  /* 0x000000ff0700720c */ /* 0x000fc60003f25270 */
[----:B------:R-:W-:Y:S10]  /*fb40*/  @P0 BRA `(.L_x_50) ;  /* 0x00000000005c0947 */ /* 0x000ff40003800000 */
[----:B------:R-:W-:Y:S01]  /*fb50*/  LOP3.LUT R5, R3, 0x30, RZ, 0xc0, !PT ;  /* 0x0000003003057812 */ /* 0x000fe200078ec0ff */
[----:B------:R-:W-:-:S07]  /*fb60*/  IMAD.MOV.U32 R0, RZ, RZ, RZ ;  /* 0x000000ffff007224 */ /* 0x000fce00078e00ff */
.L_x_51:
[----:B0-----:R-:W-:Y:S02]  /*fb70*/  IMAD.IADD R6, R1, 0x1, R4 ;  /* 0x0000000101067824 */ /* 0x001fe400078e0204 */
        /* <DEDUP_REMOVED lines=20> */
.L_x_50:
[----:B------:R-:W-:Y:S05]  /*fcc0*/  BSYNC.RECONVERGENT B1 ;  /* 0x0000000000017941 */ /* 0x000fea0003800200 */
.L_x_49:
[----:B------:R-:W-:Y:S05]  /*fcd0*/  @!P1 BRA `(.L_x_48) ;  /* 0x00000038001c9947 */ /* 0x000fea0003800000 */
[----:B------:R-:W-:Y:S01]  /*fce0*/  ISETP.GE.U32.AND P0, PT, R7, 0x8, PT ;  /* 0x000000080700780c */ /* 0x000fe20003f06070 */
[----:B------:R-:W-:Y:S01]  /*fcf0*/  BSSY.RECONVERGENT B1, `(.L_x_52) ;  /* 0x000000e000017945 */ /* 0x000fe20003800200 */
[----:B------:R-:W-:-:S04]  /*fd00*/  LOP3.LUT R5, R3, 0x7, RZ, 0xc0, !PT ;  /* 0x0000000703057812 */ /* 0x000fc800078ec0ff */
        /* <DEDUP_REMOVED lines=12> */
.L_x_53:
[----:B------:R-:W-:Y:S05]  /*fdd0*/  BSYNC.RECONVERGENT B1 ;  /* 0x0000000000017941 */ /* 0x000fea0003800200 */
.L_x_52:
        /* <DEDUP_REMOVED lines=20> */
.L_x_47:
[----:B------:R-:W-:Y:S01]  /*ff20*/  IMAD.MOV.U32 R5, RZ, RZ, 0x80 ;  /* 0x00000080ff057424 */ /* 0x000fe200078e00ff */
[----:B------:R-:W-:Y:S01]  /*ff30*/  BSSY.RECONVERGENT B1, `(.L_x_54) ;  /* 0x0000066000017945 */ /* 0x000fe20003800200 */
[----:B------:R-:W-:Y:S02]  /*ff40*/  IMAD.IADD R3, R1, 0x1, R4 ;  /* 0x0000000101037824 */ /* 0x000fe400078e0204 */
[----:B------:R-:W-:-:S03]  /*ff50*/  VIADD R0, R4, 0x1 ;  /* 0x0000000104007836 */ /* 0x000fc60000000000 */
[----:B------:R1:W-:Y:S02]  /*ff60*/  STL.U8 [R3], R5 ;  /* 0x0000000503007387 */ /* 0x0003e40000100000 */
[----:B------:R-:W-:-:S13]  /*ff70*/  ISETP.GT.U32.AND P0, PT, R0, 0x3f, PT ;  /* 0x0000003f0000780c */ /* 0x000fda0003f04070 */
[----:B-1----:R-:W-:Y:S05]  /*ff80*/  @P0 BRA `(.L_x_55) ;  /* 0x0000000400800947 */ /* 0x002fea0003800000 */
[C---:B0-----:R-:W-:Y:S01]  /*ff90*/  IADD3 R13, PT, PT, -R4.reuse, 0x3f, RZ ;  /* 0x0000003f040d7810 */ /* 0x041fe20007ffe1ff */
[----:B------:R-:W-:Y:S01]  /*ffa0*/  VIADD R4, R4, 0xffffffd0 ;  /* 0xffffffd004047836 */ /* 0x000fe20000000000 */
[----:B------:R-:W-:Y:S02]  /*ffb0*/  BSSY.RECONVERGENT B2, `(.L_x_56) ;  /* 0x000002b000027945 */ /* 0x000fe40003800200 */
[----:B------:R-:W-:Y:S02]  /*ffc0*/  LOP3.LUT R15, R13, 0xf, RZ, 0xc0, !PT ;  /* 0x0000000f0d0f7812 */ /* 0x000fe400078ec0ff */
[----:B------:R-:W-:Y:S02]  /*ffd0*/  ISETP.GE.U32.AND P0, PT, R4, 0xf, PT ;  /* 0x0000000f0400780c */ /* 0x000fe40003f06070 */
[----:B------:R-:W-:-:S11]  /*ffe0*/  ISETP.NE.AND P1, PT, R15, RZ, PT ;  /* 0x000000ff0f00720c */ /* 0x000fd60003f25270 */
[----:B------:R-:W-:Y:S05]  /*fff0*/  @!P0 BRA `(.L_x_57) ;  /* 0x0000000000988947 */ /* 0x000fea0003800000 */
[----:B------:R-:W-:Y:S01]  /*10000*/  LOP3.LUT R14, R13, 0xfffffff0, RZ, 0xc0, !PT ;  /* 0xfffffff00d0e7812 */ /* 0x000fe200078ec0ff */
[----:B------:R-:W-:-:S07]  /*10010*/  IMAD.MOV.U32 R3, RZ, RZ, RZ ;  /* 0x000000ffff037224 */ /* 0x000fce00078e00ff */
.L_x_58:
        /* <DEDUP_REMOVED lines=36> */
.L_x_57:
[----:B------:R-:W-:Y:S05]  /*10260*/  BSYNC.RECONVERGENT B2 ;  /* 0x0000000000027941 */ /* 0x000fea0003800200 */
.L_x_56:
        /* <DEDUP_REMOVED lines=23> */
.L_x_60:
[----:B------:R-:W-:Y:S05]  /*103e0*/  BSYNC.RECONVERGENT B2 ;  /* 0x0000000000027941 */ /* 0x000fea0003800200 */
.L_x_59:
        /* <DEDUP_REMOVED lines=15> */
.L_x_62:
[----:B------:R-:W-:Y:S05]  /*104e0*/  BSYNC.RECONVERGENT B2 ;  /* 0x0000000000027941 */ /* 0x000fea0003800200 */
.L_x_61:
        /* <DEDUP_REMOVED lines=10> */
.L_x_55:
[----:B------:R-:W-:Y:S05]  /*10590*/  BSYNC.RECONVERGENT B1 ;  /* 0x0000000000017941 */ /* 0x000fea0003800200 */
.L_x_54:
[----:B------:R-:W2:Y:S04]  /*105a0*/  LDL.64 R36, [R1] ;  /* 0x0000000001247983 */ /* 0x000ea80000100a00 */
[----:B------:R-:W3:Y:S04]  /*105b0*/  LDL.64 R14, [R1+0x8] ;  /* 0x00000800010e7983 */ /* 0x000ee80000100a00 */
[----:B------:R-:W4:Y:S04]  /*105c0*/  LDL.64 R24, [R1+0x10] ;  /* 0x0000100001187983 */ /* 0x000f280000100a00 */
[----:B------:R-:W5:Y:S04]  /*105d0*/  LDL.64 R26, [R1+0x18] ;  /* 0x00001800011a7983 */ /* 0x000f680000100a00 */
[----:B01----:R-:W5:Y:S04]  /*105e0*/  LDL.64 R6, [R1+0x58] ;  /* 0x0000580001067983 */ /* 0x003f680000100a00 */
        /* <DEDUP_REMOVED lines=8> */
[C---:B------:R-:W-:Y:S02]  /*10670*/  PRMT R3, R36.reuse, 0x7770, RZ ;  /* 0x0000777024037816 */ /* 0x040fe400000000ff */
[----:B------:R-:W-:Y:S01]  /*10680*/  PRMT R39, R36, 0x7773, RZ ;  /* 0x0000777324277816 */ /* 0x000fe200000000ff */
[----:B------:R-:W-:Y:S01]  /*10690*/  IMAD.U32 R0, R0, 0x10000, RZ ;  /* 0x0001000000007824 */ /* 0x000fe200078e00ff */
[----:B---3--:R-:W-:Y:S02]  /*106a0*/  PRMT R44, R14, 0x7770, RZ ;  /* 0x000077700e2c7816 */ /* 0x008fe400000000ff */
[----:B----4-:R-:W-:Y:S02]  /*106b0*/  PRMT R43, R24, 0x7771, RZ ;  /* 0x00007771182b7816 */ /* 0x010fe400000000ff */
[----:B------:R-:W-:Y:S02]  /*106c0*/  LOP3.LUT R38, R0, 0xff0000, RZ, 0xc0, !PT ;  /* 0x00ff000000267812 */ /* 0x000fe400078ec0ff */
[----:B------:R-:W-:Y:S01]  /*106d0*/  PRMT R0, R37, 0x7771, RZ ;  /* 0x0000777125007816 */ /* 0x000fe200000000ff */
[----:B------:R-:W-:-:S02]  /*106e0*/  IMAD.U32 R43, R43, 0x10000, RZ ;  /* 0x000100002b2b7824 */ /* 0x000fc400078e00ff */
[----:B------:R-:W-:Y:S01]  /*106f0*/  IMAD R38, R3, 0x1000000, R38 ;  /* 0x0100000003267824 */ /* 0x000fe200078e0226 */
[----:B------:R-:W-:Y:S01]  /*10700*/  PRMT R3, R36, 0x7772, RZ ;  /* 0x0000777224037816 */ /* 0x000fe200000000ff */
[----:B------:R-:W-:Y:S01]  /*10710*/  IMAD.U32 R40, R0, 0x10000, RZ ;  /* 0x0001000000287824 */ /* 0x000fe200078e00ff */
[C---:B------:R-:W-:Y:S02]  /*10720*/  PRMT R0, R37.reuse, 0x7770, RZ ;  /* 0x0000777025007816 */ /* 0x040fe400000000ff */
[----:B------:R-:W-:Y:S01]  /*10730*/  PRMT R36, R37, 0x7772, RZ ;  /* 0x0000777225247816 */ /* 0x000fe200000000ff */
[----:B------:R-:W-:Y:S01]  /*10740*/  IMAD.SHL.U32 R3, R3, 0x100, RZ ;  /* 0x0000010003037824 */ /* 0x000fe200078e00ff */
[----:B------:R-:W-:Y:S02]  /*10750*/  LOP3.LUT R41, R40, 0xff0000, RZ, 0xc0, !PT ;  /* 0x00ff000028297812 */ /* 0x000fe400078ec0ff */
[----:B------:R-:W-:Y:S02]  /*10760*/  PRMT R40, R37, 0x7773, RZ ;  /* 0x0000777325287816 */ /* 0x000fe400000000ff */
[----:B------:R-:W-:Y:S01]  /*10770*/  LOP3.LUT R38, R39, R38, R3, 0xfe, !PT ;  /* 0x0000002627267212 */ /* 0x000fe200078efe03 */
[----:B------:R-:W-:Y:S01]  /*10780*/  IMAD R0, R0, 0x1000000, R41 ;  /* 0x0100000000007824 */ /* 0x000fe200078e0229 */
[----:B------:R-:W-:-:S02]  /*10790*/  PRMT R39, R15, 0x7771, RZ ;  /* 0x000077710f277816 */ /* 0x000fc400000000ff */
[----:B------:R-:W-:Y:S02]  /*107a0*/  PRMT R41, R14, 0x7771, RZ ;  /* 0x000077710e297816 */ /* 0x000fe400000000ff */
[----:B------:R-:W-:Y:S01]  /*107b0*/  PRMT R37, R15, 0x7770, RZ ;  /* 0x000077700f257816 */ /* 0x000fe200000000ff */
[----:B------:R-:W-:Y:S01]  /*107c0*/  IMAD.U32 R42, R39, 0x10000, RZ ;  /* 0x00010000272a7824 */ /* 0x000fe200078e00ff */
[----:B------:R-:W-:Y:S01]  /*107d0*/  PRMT R3, R24, 0x7770, RZ ;  /* 0x0000777018037816 */ /* 0x000fe200000000ff */
[----:B------:R-:W-:Y:S01]  /*107e0*/  IMAD.SHL.U32 R39, R36, 0x100, RZ ;  /* 0x0000010024277824 */ /* 0x000fe200078e00ff */
[----:B------:R-:W-:Y:S01]  /*107f0*/  LOP3.LUT R46, R43, 0xff0000, RZ, 0xc0, !PT ;  /* 0x00ff00002b2e7812 */ /* 0x000fe200078ec0ff */
[----:B------:R-:W-:Y:S01]  /*10800*/  IMAD.U32 R41, R41, 0x10000, RZ ;  /* 0x0001000029297824 */ /* 0x000fe200078e00ff */
[----:B------:R-:W-:Y:S02]  /*10810*/  LOP3.LUT R42, R42, 0xff0000, RZ, 0xc0, !PT ;  /* 0x00ff00002a2a7812 */ /* 0x000fe400078ec0ff */
[----:B------:R-:W-:Y:S01]  /*10820*/  LOP3.LUT R36, R40, R0, R39, 0xfe, !PT ;  /* 0x0000000028247212 */ /* 0x000fe200078efe27 */
[----:B------:R-:W-:Y:S01]  /*10830*/  IMAD R3, R3, 0x1000000, R46 ;  /* 0x0100000003037824 */ /* 0x000fe200078e022e */
[----:B------:R-:W-:Y:S01]  /*10840*/  PRMT R40, R25, 0x7771, RZ ;  /* 0x0000777119287816 */ /* 0x000fe200000000ff */
[----:B------:R-:W-:Y:S01]  /*10850*/  IMAD R37, R37, 0x1000000, R42 ;  /* 0x0100000025257824 */ /* 0x000fe200078e022a */
[----:B------:R-:W-:-:S02]  /*10860*/  LOP3.LUT R41, R41, 0xff0000, RZ, 0xc0, !PT ;  /* 0x00ff000029297812 */ /* 0x000fc400078ec0ff */
[----:B------:R-:W-:Y:S01]  /*10870*/  PRMT R39, R14, 0x7772, RZ ;  /* 0x000077720e277816 */ /* 0x000fe200000000ff */
[----:B------:R-:W-:Y:S01]  /*10880*/  IMAD.U32 R40, R40, 0x10000, RZ ;  /* 0x0001000028287824 */ /* 0x000fe200078e00ff */
[----:B------:R-:W-:Y:S01]  /*10890*/  PRMT R0, R15, 0x7772, RZ ;  /* 0x000077720f007816 */ /* 0x000fe200000000ff */
[----:B------:R-:W-:Y:S01]  /*108a0*/  IMAD R44, R44, 0x1000000, R41 ;  /* 0x010000002c2c7824 */ /* 0x000fe200078e0229 */
[----:B------:R-:W-:Y:S01]  /*108b0*/  PRMT R41, R24, 0x7772, RZ ;  /* 0x0000777218297816 */ /* 0x000fe200000000ff */
[----:B------:R-:W-:Y:S01]  /*108c0*/  IMAD.SHL.U32 R39, R39, 0x100, RZ ;  /* 0x0000010027277824 */ /* 0x000fe200078e00ff */
[----:B------:R-:W-:Y:S01]  /*108d0*/  PRMT R42, R15, 0x7773, RZ ;  /* 0x000077730f2a7816 */ /* 0x000fe200000000ff */
[----:B------:R-:W-:Y:S01]  /*108e0*/  IMAD.SHL.U32 R0, R0, 0x100, RZ ;  /* 0x0000010000007824 */ /* 0x000fe200078e00ff */
[----:B------:R-:W-:Y:S02]  /*108f0*/  PRMT R14, R14, 0x7773, RZ ;  /* 0x000077730e0e7816 */ /* 0x000fe400000000ff */
[----:B------:R-:W-:-:S02]  /*10900*/  PRMT R15, R25, 0x7770, RZ ;  /* 0x00007770190f7816 */ /* 0x000fc400000000ff */
[----:B------:R-:W-:Y:S02]  /*10910*/  LOP3.LUT R40, R40, 0xff0000, RZ, 0xc0, !PT ;  /* 0x00ff000028287812 */ /* 0x000fe400078ec0ff */
[----:B------:R-:W-:Y:S01]  /*10920*/  PRMT R43, R24, 0x7773, RZ ;  /* 0x00007773182b7816 */ /* 0x000fe200000000ff */
[----:B------:R-:W-:Y:S01]  /*10930*/  IMAD.SHL.U32 R24, R41, 0x100, RZ ;  /* 0x0000010029187824 */ /* 0x000fe200078e00ff */
[----:B------:R-:W-:Y:S01]  /*10940*/  LOP3.LUT R44, R14, R44, R39, 0xfe, !PT ;  /* 0x0000002c0e2c7212 */ /* 0x000fe200078efe27 */
[----:B------:R-:W-:Y:S01]  /*10950*/  IMAD R14, R15, 0x1000000, R40 ;  /* 0x010000000f0e7824 */ /* 0x000fe200078e0228 */
[----:B------:R-:W-:Y:S02]  /*10960*/  LOP3.LUT R42, R42, R37, R0, 0xfe, !PT ;  /* 0x000000252a2a7212 */ /* 0x000fe400078efe00 */
[----:B------:R-:W-:Y:S02]  /*10970*/  PRMT R0, R25, 0x7772, RZ ;  /* 0x0000777219007816 */ /* 0x000fe400000000ff */
[----:B-----5:R-:W-:-:S02]  /*10980*/  PRMT R15, R26, 0x7771, RZ ;  /* 0x000077711a0f7816 */ /* 0x020fc400000000ff */
[----:B------:R-:W-:Y:S02]  /*10990*/  LOP3.LUT R3, R43, R3, R24, 0xfe, !PT ;  /* 0x000000032b037212 */ /* 0x000fe400078efe18 */
[----:B------:R-:W-:Y:S01]  /*109a0*/  LOP3.LUT R41, R7, R5, R6, 0xb8, !PT ;  /* 0x0000000507297212 */ /* 0x000fe200078eb806 */
[----:B------:R-:W-:Y:S01]  /*109b0*/  IMAD.U32 R39, R15, 0x10000, RZ ;  /* 0x000100000f277824 */ /* 0x000fe200078e00ff */
[----:B------:R-:W-:Y:S01]  /*109c0*/  PRMT R24, R25, 0x7773, RZ ;  /* 0x0000777319187816 */ /* 0x000fe200000000ff */
[----:B------:R-:W-:Y:S01]  /*109d0*/  IMAD.SHL.U32 R25, R0, 0x100, RZ ;  /* 0x0000010000197824 */ /* 0x000fe200078e00ff */
[----:B------:R-:W-:Y:S01]  /*109e0*/  SHF.L.W.U32.HI R15, R5, 0x1e, R5 ;  /* 0x0000001e050f7819 */ /* 0x000fe20000010e05 */
[----:B------:R-:W-:Y:S01]  /*109f0*/  IMAD.IADD R41, R10, 0x1, R41 ;  /* 0x000000010a297824 */ /* 0x000fe200078e0229 */
[----:B------:R-:W-:Y:S02]  /*10a00*/  PRMT R37, R26, 0x7770, RZ ;  /* 0x000077701a257816 */ /* 0x000fe400000000ff */
[----:B------:R-:W-:-:S02]  /*10a10*/  LOP3.LUT R14, R24, R14, R25, 0xfe, !PT ;  /* 0x0000000e180e7212 */ /* 0x000fc400078efe19 */
[----:B------:R-:W-:Y:S02]  /*10a20*/  LOP3.LUT R24, R6, R4, R15, 0xb8, !PT ;  /* 0x0000000406187212 */ /* 0x000fe400078eb80f */
[----:B------:R-:W-:Y:S02]  /*10a30*/  LEA.HI R41, R4, R41, R4, 0x5 ;  /* 0x0000002904297211 */ /* 0x000fe400078f2804 */
[----:B------:R-:W-:Y:S01]  /*10a40*/  LOP3.LUT R0, R39, 0xff0000, RZ, 0xc0, !PT ;  /* 0x00ff000027007812 */ /* 0x000fe200078ec0ff */
[----:B------:R-:W-:Y:S01]  /*10a50*/  IMAD.IADD R25, R7, 0x1, R24 ;  /* 0x0000000107197824 */ /* 0x000fe200078e0218 */
[----:B------:R-:W-:Y:S02]  /*10a60*/  IADD3 R46, PT, PT, R38, R41, R11 ;  /* 0x00000029262e7210 */ /* 0x000fe40007ffe00b */
[C---:B------:R-:W-:Y:S01]  /*10a70*/  PRMT R39, R26.reuse, 0x7772, RZ ;  /* 0x000077721a277816 */ /* 0x040fe200000000ff */
[----:B------:R-:W-:Y:S01]  /*10a80*/  IMAD R0, R37, 0x1000000, R0 ;  /* 0x0100000025007824 */ /* 0x000fe200078e0200 */
[----:B------:R-:W-:-:S02]  /*10a90*/  PRMT R37, R26, 0x7773, RZ ;  /* 0x000077731a257816 */ /* 0x000fc400000000ff */
[----:B------:R-:W-:Y:S01]  /*10aa0*/  LEA.HI R26, R46, R25, R46, 0x5 ;  /* 0x000000192e1a7211 */ /* 0x000fe200078f282e */
[----:B------:R-:W-:Y:S01]  /*10ab0*/  IMAD.SHL.U32 R39, R39, 0x100, RZ ;  /* 0x0000010027277824 */ /* 0x000fe200078e00ff */
[----:B------:R-:W-:Y:S02]  /*10ac0*/  SHF.L.W.U32.HI R25, R4, 0x1e, R4 ;  /* 0x0000001e04197819 */ /* 0x000fe40000010e04 */
[----:B------:R-:W-:Y:S02]  /*10ad0*/  PRMT R24, R27, 0x7771, RZ ;  /* 0x000077711b187816 */ /* 0x000fe400000000ff */
[----:B------:R-:W-:Y:S02]  /*10ae0*/  LOP3.LUT R43, R15, R46, R25, 0xb8, !PT ;  /* 0x0000002e0f2b7212 */ /* 0x000fe400078eb819 */
[----:B------:R-:W-:Y:S01]  /*10af0*/  IADD3 R26, PT, PT, R36, R26, R11 ;  /* 0x0000001a241a7210 */ /* 0x000fe20007ffe00b */
[----:B------:R-:W-:Y:S01]  /*10b00*/  IMAD.U32 R41, R24, 0x10000, RZ ;  /* 0x0001000018297824 */ /* 0x000fe200078e00ff */
[----:B------:R-:W-:Y:S01]  /*10b10*/  PRMT R40, R27, 0x7770, RZ ;  /* 0x000077701b287816 */ /* 0x000fe200000000ff */
[----:B------:R-:W-:Y:S01]  /*10b20*/  IMAD.IADD R43, R6, 0x1, R43 ;  /* 0x00000001062b7824 */ /* 0x000fe200078e022b */
[----:B------:R-:W-:-:S02]  /*10b30*/  SHF.L.W.U32.HI R24, R46, 0x1e, R46 ;  /* 0x0000001e2e187819 */ /* 0x000fc40000010e2e */
[----:B------:R-:W-:Y:S02]  /*10b40*/  LOP3.LUT R41, R41, 0xff0000, RZ, 0xc0, !PT ;  /* 0x00ff000029297812 */ /* 0x000fe400078ec0ff */
[----:B------:R-:W-:Y:S02]  /*10b50*/  LEA.HI R45, R26, R43, R26, 0x5 ;  /* 0x0000002b1a2d7211 */ /* 0x000fe400078f281a */
[----:B------:R-:W-:Y:S01]  /*10b60*/  LOP3.LUT R0, R37, R0, R39, 0xfe, !PT ;  /* 0x0000000025007212 */ /* 0x000fe200078efe27 */
[----:B------:R-:W-:Y:S01]  /*10b70*/  IMAD R40, R40, 0x1000000, R41 ;  /* 0x0100000028287824 */ /* 0x000fe200078e0229 */
[C---:B------:R-:W-:Y:S02]  /*10b80*/  PRMT R37, R27.reuse, 0x7772, RZ ;  /* 0x000077721b257816 */ /* 0x040fe400000000ff */
[----:B------:R-:W-:Y:S02]  /*10b90*/  PRMT R39, R27, 0x7773, RZ ;  /* 0x000077731b277816 */ /* 0x000fe400000000ff */
[----:B------:R-:W-:Y:S01]  /*10ba0*/  LOP3.LUT R46, R25, R26, R24, 0xb8, !PT ;  /* 0x0000001a192e7212 */ /* 0x000fe200078eb818 */
[----:B------:R-:W-:Y:S01]  /*10bb0*/  IMAD.SHL.U32 R37, R37, 0x100, RZ ;  /* 0x0000010025257824 */ /* 0x000fe200078e00ff */
[----:B------:R-:W-:-:S02]  /*10bc0*/  SHF.L.W.U32.HI R27, R26, 0x1e, R26 ;  /* 0x0000001e1a1b7819 */ /* 0x000fc40000010e1a */
[----:B------:R-:W-:Y:S01]  /*10bd0*/  PRMT R41, R28, 0x7771, RZ ;  /* 0x000077711c297816 */ /* 0x000fe200000000ff */
[----:B------:R-:W-:Y:S01]  /*10be0*/  IMAD.IADD R15, R15, 0x1, R46 ;  /* 0x000000010f0f7824 */ /* 0x000fe200078e022e */
[----:B------:R-:W-:Y:S02]  /*10bf0*/  IADD3 R26, PT, PT, R44, R45, R11 ;  /* 0x0000002d2c1a7210 */ /* 0x000fe40007ffe00b */
[----:B------:R-:W-:Y:S01]  /*10c00*/  LOP3.LUT R40, R39, R40, R37, 0xfe, !PT ;  /* 0x0000002827287212 */ /* 0x000fe200078efe25 */
[----:B------:R-:W-:Y:S01]  /*10c10*/  IMAD.U32 R43, R41, 0x10000, RZ ;  /* 0x00010000292b7824 */ /* 0x000fe200078e00ff */
[----:B------:R-:W-:Y:S02]  /*10c20*/  LOP3.LUT R48, R24, R26, R27, 0xb8, !PT ;  /* 0x0000001a18307212 */ /* 0x000fe400078eb81b */
[----:B------:R-:W-:Y:S02]  /*10c30*/  LEA.HI R39, R26, R15, R26, 0x5 ;  /* 0x0000000f1a277211 */ /* 0x000fe400078f281a */
[----:B------:R-:W-:Y:S01]  /*10c40*/  PRMT R41, R28, 0x7770, RZ ;  /* 0x000077701c297816 */ /* 0x000fe200000000ff */
[----:B------:R-:W-:Y:S01]  /*10c50*/  IMAD.IADD R48, R25, 0x1, R48 ;  /* 0x0000000119307824 */ /* 0x000fe200078e0230 */
[----:B------:R-:W-:-:S02]  /*10c60*/  LOP3.LUT R46, R43, 0xff0000, RZ, 0xc0, !PT ;  /* 0x00ff00002b2e7812 */ /* 0x000fc400078ec0ff */
[----:B------:R-:W-:Y:S02]  /*10c70*/  PRMT R25, R29, 0x7771, RZ ;  /* 0x000077711d197816 */ /* 0x000fe400000000ff */
[----:B------:R-:W-:Y:S01]  /*10c80*/  IADD3 R39, PT, PT, R42, R39, R11 ;  /* 0x000000272a277210 */ /* 0x000fe20007ffe00b */
[----:B------:R-:W-:Y:S01]  /*10c90*/  IMAD R15, R41, 0x1000000, R46 ;  /* 0x01000000290f7824 */ /* 0x000fe200078e022e */
[C---:B------:R-:W-:Y:S01]  /*10ca0*/  PRMT R37, R28.reuse, 0x7772, RZ ;  /* 0x000077721c257816 */ /* 0x040fe200000000ff */
[----:B------:R-:W-:Y:S01]  /*10cb0*/  IMAD.U32 R43, R25, 0x10000, RZ ;  /* 0x00010000192b7824 */ /* 0x000fe200078e00ff */
[----:B------:R-:W-:Y:S02]  /*10cc0*/  PRMT R46, R28, 0x7773, RZ ;  /* 0x000077731c2e7816 */ /* 0x000fe400000000ff */
[----:B------:R-:W-:Y:S02]  /*10cd0*/  LEA.HI R28, R39, R48, R39, 0x5 ;  /* 0x00000030271c7211 */ /* 0x000fe400078f2827 */
[----:B------:R-:W-:-:S02]  /*10ce0*/  SHF.L.W.U32.HI R26, R26, 0x1e, R26 ;  /* 0x0000001e1a1a7819 */ /* 0x000fc40000010e1a */
[----:B------:R-:W-:Y:S02]  /*10cf0*/  PRMT R41, R29, 0x7770, RZ ;  /* 0x000077701d297816 */ /* 0x000fe400000000ff */
[----:B------:R-:W-:Y:S02]  /*10d00*/  SHF.L.W.U32.HI R25, R39, 0x1e, R39 ;  /* 0x0000001e27197819 */ /* 0x000fe40000010e27 */
[----:B------:R-:W-:Y:S01]  /*10d10*/  LOP3.LUT R48, R43, 0xff0000, RZ, 0xc0, !PT ;  /* 0x00ff00002b307812 */ /* 0x000fe200078ec0ff */
[----:B------:R-:W-:Y:S01]  /*10d20*/  IMAD.SHL.U32 R43, R37, 0x100, RZ ;  /* 0x00000100252b7824 */ /* 0x000fe200078e00ff */
[----:B------:R-:W-:Y:S02]  /*10d30*/  IADD3 R28, PT, PT, R3, R28, R11 ;  /* 0x0000001c031c7210 */ /* 0x000fe40007ffe00b */
[----:B------:R-:W-:Y:S01]  /*10d40*/  LOP3.LUT R39, R27, R39, R26, 0xb8, !PT ;  /* 0x000000271b277212 */ /* 0x000fe200078eb81a */
[----:B------:R-:W-:Y:S01]  /*10d50*/  IMAD R37, R41, 0x1000000, R48 ;  /* 0x0100000029257824 */ /* 0x000fe200078e0230 */
[----:B------:R-:W-:-:S02]  /*10d60*/  LOP3.LUT R52, R26, R28, R25, 0xb8, !PT ;  /* 0x0000001c1a347212 */ /* 0x000fc400078eb819 */
[----:B------:R-:W-:Y:S01]  /*10d70*/  LOP3.LUT R15, R46, R15, R43, 0xfe, !PT ;  /* 0x0000000f2e0f7212 */ /* 0x000fe200078efe2b */
[----:B------:R-:W-:Y:S01]  /*10d80*/  IMAD.IADD R41, R24, 0x1, R39 ;  /* 0x0000000118297824 */ /* 0x000fe200078e0227 */
[----:B------:R-:W-:Y:S01]  /*10d90*/  PRMT R24, R12, 0x7771, RZ ;  /* 0x000077710c187816 */ /* 0x000fe200000000ff */
[----:B------:R-:W-:Y:S01]  /*10da0*/  IMAD.IADD R46, R27, 0x1, R52 ;  /* 0x000000011b2e7824 */ /* 0x000fe200078e0234 */
[----:B------:R-:W-:Y:S02]  /*10db0*/  PRMT R39, R29, 0x7772, RZ ;  /* 0x000077721d277816 */ /* 0x000fe400000000ff */
[--C-:B------:R-:W-:Y:S01]  /*10dc0*/  LEA.HI R27, R28, R41, R28.reuse, 0x5 ;  /* 0x000000291c1b7211 */ /* 0x100fe200078f281c */
[----:B------:R-:W-:Y:S01]  /*10dd0*/  IMAD.U32 R41, R24, 0x10000, RZ ;  /* 0x0001000018297824 */ /* 0x000fe200078e00ff */
[----:B------:R-:W-:Y:S01]  /*10de0*/  SHF.L.W.U32.HI R24, R28, 0x1e, R28 ;  /* 0x0000001e1c187819 */ /* 0x000fe20000010e1c */
[----:B------:R-:W-:Y:S01]  /*10df0*/  IMAD.SHL.U32 R28, R39, 0x100, RZ ;  /* 0x00000100271c7824 */ /* 0x000fe200078e00ff */
[----:B------:R-:W-:-:S02]  /*10e00*/  IADD3 R27, PT, PT, R14, R27, R11 ;  /* 0x0000001b0e1b7210 */ /* 0x000fc40007ffe00b */
[----:B------:R-:W-:Y:S02]  /*10e10*/  PRMT R29, R29, 0x7773, RZ ;  /* 0x000077731d1d7816 */ /* 0x000fe400000000ff */
[----:B------:R-:W-:Y:S02]  /*10e20*/  PRMT R39, R12, 0x7770, RZ ;  /* 0x000077700c277816 */ /* 0x000fe400000000ff */
[----:B------:R-:W-:Y:S02]  /*10e30*/  LOP3.LUT R48, R41, 0xff0000, RZ, 0xc0, !PT ;  /* 0x00ff000029307812 */ /* 0x000fe400078ec0ff */
[----:B------:R-:W-:Y:S02]  /*10e40*/  LOP3.LUT R41, R25, R27, R24, 0xb8, !PT ;  /* 0x0000001b19297212 */ /* 0x000fe400078eb818 */
[----:B------:R-:W-:Y:S02]  /*10e50*/  LEA.HI R46, R27, R46, R27, 0x5 ;  /* 0x0000002e1b2e7211 */ /* 0x000fe400078f281b */
[----:B------:R-:W-:Y:S01]  /*10e60*/  LOP3.LUT R37, R29, R37, R28, 0xfe, !PT ;  /* 0x000000251d257212 */ /* 0x000fe200078efe1c */
[----:B------:R-:W-:Y:S01]  /*10e70*/  IMAD R28, R39, 0x1000000, R48 ;  /* 0x01000000271c7824 */ /* 0x000fe200078e0230 */
[----:B------:R-:W-:Y:S01]  /*10e80*/  IADD3 R39, PT, PT, R0, R46, R11 ;  /* 0x0000002e00277210 */ /* 0x000fe20007ffe00b */
[----:B------:R-:W-:Y:S01]  /*10e90*/  IMAD.IADD R48, R26, 0x1, R41 ;  /* 0x000000011a307824 */ /* 0x000fe200078e0229 */
[----:B------:R-:W-:-:S02]  /*10ea0*/  PRMT R26, R13, 0x7771, RZ ;  /* 0x000077710d1a7816 */ /* 0x000fc400000000ff */
[----:B------:R-:W-:Y:S02]  /*10eb0*/  SHF.L.W.U32.HI R27, R27, 0x1e, R27 ;  /* 0x0000001e1b1b7819 */ /* 0x000fe40000010e1b */
[----:B------:R-:W-:Y:S01]  /*10ec0*/  PRMT R41, R12, 0x7772, RZ ;  /* 0x000077720c297816 */ /* 0x000fe200000000ff */
[----:B------:R-:W-:Y:S01]  /*10ed0*/  IMAD.U32 R45, R26, 0x10000, RZ ;  /* 0x000100001a2d7824 */ /* 0x000fe200078e00ff */
[----:B------:R-:W-:Y:S02]  /*10ee0*/  LOP3.LUT R46, R24, R39, R27, 0xb8, !PT ;  /* 0x00000027182e7212 */ /* 0x000fe400078eb81b */
[----:B------:R-:W-:Y:S01]  /*10ef0*/  LEA.HI R29, R39, R48, R39, 0x5 ;  /* 0x00000030271d7211 */ /* 0x000fe200078f2827 */
[----:B------:R-:W-:Y:S01]  /*10f00*/  IMAD.SHL.U32 R41, R41, 0x100, RZ ;  /* 0x0000010029297824 */ /* 0x000fe200078e00ff */
[----:B------:R-:W-:Y:S01]  /*10f10*/  PRMT R43, R12, 0x7773, RZ ;  /* 0x000077730c2b7816 */ /* 0x000fe200000000ff */
[----:B------:R-:W-:Y:S01]  /*10f20*/  IMAD.IADD R46, R25, 0x1, R46 ;  /* 0x00000001192e7824 */ /* 0x000fe200078e022e */
[----:B------:R-:W-:-:S02]  /*10f30*/  PRMT R12, R13, 0x7770, RZ ;  /* 0x000077700d0c7816 */ /* 0x000fc400000000ff */
[----:B------:R-:W-:Y:S02]  /*10f40*/  SHF.L.W.U32.HI R26, R39, 0x1e, R39 ;  /* 0x0000001e271a7819 */ /* 0x000fe40000010e27 */
[----:B------:R-:W-:Y:S02]  /*10f50*/  IADD3 R29, PT, PT, R40, R29, R11 ;  /* 0x0000001d281d7210 */ /* 0x000fe40007ffe00b */
[----:B------:R-:W-:Y:S02]  /*10f60*/  LOP3.LUT R45, R45, 0xff0000, RZ, 0xc0, !PT ;  /* 0x00ff00002d2d7812 */ /* 0x000fe400078ec0ff */
[----:B------:R-:W-:Y:S02]  /*10f70*/  PRMT R25, R34, 0x7771, RZ ;  /* 0x0000777122197816 */ /* 0x000fe400000000ff */
[----:B------:R-:W-:Y:S01]  /*10f80*/  LOP3.LUT R47, R27, R29, R26, 0xb8, !PT ;  /* 0x0000001d1b2f7212 */ /* 0x000fe200078eb81a */
[----:B------:R-:W-:Y:S01]  /*10f90*/  IMAD R39, R12, 0x1000000, R45 ;  /* 0x010000000c277824 */ /* 0x000fe200078e022d */
[----:B------:R-:W-:-:S02]  /*10fa0*/  LEA.HI R46, R29, R46, R29, 0x5 ;  /* 0x0000002e1d2e7211 */ /* 0x000fc400078f281d */
[----:B------:R-:W-:Y:S01]  /*10fb0*/  LOP3.LUT R12, R43, R28, R41, 0xfe, !PT ;  /* 0x0000001c2b0c7212 */ /* 0x000fe200078efe29 */
[----:B------:R-:W-:Y:S01]  /*10fc0*/  IMAD.U32 R43, R25, 0x10000, RZ ;  /* 0x00010000192b7824 */ /* 0x000fe200078e00ff */
[C---:B------:R-:W-:Y:S01]  /*10fd0*/  PRMT R28, R13.reuse, 0x7772, RZ ;  /* 0x000077720d1c7816 */ /* 0x040fe200000000ff */
[----:B------:R-:W-:Y:S01]  /*10fe0*/  IMAD.IADD R24, R24, 0x1, R47 ;  /* 0x0000000118187824 */ /* 0x000fe200078e022f */
[----:B------:R-:W-:Y:S02]  /*10ff0*/  PRMT R41, R13, 0x7773, RZ ;  /* 0x000077730d297816 */ /* 0x000fe400000000ff */
[----:B------:R-:W-:Y:S01]  /*11000*/  SHF.L.W.U32.HI R25, R29, 0x1e, R29 ;  /* 0x0000001e1d197819 */ /* 0x000fe20000010e1d */
[----:B------:R-:W-:Y:S01]  /*11010*/  IMAD.SHL.U32 R28, R28, 0x100, RZ ;  /* 0x000001001c1c7824 */ /* 0x000fe200078e00ff */
[----:B------:R-:W-:Y:S02]  /*11020*/  IADD3 R13, PT, PT, R15, R46, R11 ;  /* 0x0000002e0f0d7210 */ /* 0x000fe40007ffe00b */
[----:B------:R-:W-:-:S02]  /*11030*/  PRMT R29, R34, 0x7770, RZ ;  /* 0x00007770221d7816 */ /* 0x000fc400000000ff */
[----:B------:R-:W-:Y:S02]  /*11040*/  LOP3.LUT R46, R43, 0xff0000, RZ, 0xc0, !PT ;  /* 0x00ff00002b2e7812 */ /* 0x000fe400078ec0ff */
[----:B------:R-:W-:Y:S02]  /*11050*/  LOP3.LUT R52, R26, R13, R25, 0xb8, !PT ;  /* 0x0000000d1a347212 */ /* 0x000fe400078eb819 */
[----:B------:R-:W-:Y:S01]  /*11060*/  LEA.HI R48, R13, R24, R13, 0x5 ;  /* 0x000000180d307211 */ /* 0x000fe200078f280d */
[----:B------:R-:W-:Y:S01]  /*11070*/  IMAD R24, R29, 0x1000000, R46 ;  /* 0x010000001d187824 */ /* 0x000fe200078e022e */
[----:B------:R-:W-:Y:S01]  /*11080*/  LOP3.LUT R28, R41, R39, R28, 0xfe, !PT ;  /* 0x00000027291c7212 */ /* 0x000fe200078efe1c */
[----:B------:R-:W-:Y:S01]  /*11090*/  IMAD.IADD R52, R27, 0x1, R52 ;  /* 0x000000011b347824 */ /* 0x000fe200078e0234 */
[----:B------:R-:W-:Y:S02]  /*110a0*/  IADD3 R29, PT, PT, R37, R48, R11 ;  /* 0x00000030251d7210 */ /* 0x000fe40007ffe00b */
[----:B------:R-:W-:-:S02]  /*110b0*/  PRMT R27, R35, 0x7771, RZ ;  /* 0x00007771231b7816 */ /* 0x000fc400000000ff */
[----:B------:R-:W-:Y:S02]  /*110c0*/  LEA.HI R52, R29, R52, R29, 0x5 ;  /* 0x000000341d347211 */ /* 0x000fe400078f281d */
[C---:B------:R-:W-:Y:S01]  /*110d0*/  PRMT R39, R34.reuse, 0x7772, RZ ;  /* 0x0000777222277816 */ /* 0x040fe200000000ff */
[----:B------:R-:W-:Y:S01]  /*110e0*/  IMAD.U32 R45, R27, 0x10000, RZ ;  /* 0x000100001b2d7824 */ /* 0x000fe200078e00ff */
[----:B------:R-:W-:Y:S02]  /*110f0*/  PRMT R41, R34, 0x7773, RZ ;  /* 0x0000777322297816 */ /* 0x000fe400000000ff */
[----:B------:R-:W-:Y:S01]  /*11100*/  SHF.L.W.U32.HI R34, R13, 0x1e, R13 ;  /* 0x0000001e0d227819 */ /* 0x000fe20000010e0d */
[----:B------:R-:W-:Y:S01]  /*11110*/  IMAD.SHL.U32 R39, R39, 0x100, RZ ;  /* 0x0000010027277824 */ /* 0x000fe200078e00ff */
[----:B------:R-:W-:Y:S02]  /*11120*/  SHF.L.W.U32.HI R13, R29, 0x1e, R29 ;  /* 0x0000001e1d0d7819 */ /* 0x000fe40000010e1d */
[----:B------:R-:W-:-:S02]  /*11130*/  IADD3 R27, PT, PT, R12, R52, R11 ;  /* 0x000000340c1b7210 */ /* 0x000fc40007ffe00b */
[----:B------:R-:W-:Y:S02]  /*11140*/  PRMT R43, R35, 0x7770, RZ ;  /* 0x00007770232b7816 */ /* 0x000fe400000000ff */
[----:B------:R-:W-:Y:S02]  /*11150*/  LOP3.LUT R46, R45, 0xff0000, RZ, 0xc0, !PT ;  /* 0x00ff00002d2e7812 */ /* 0x000fe400078ec0ff */
[----:B------:R-:W-:Y:S02]  /*11160*/  LOP3.LUT R45, R25, R29, R34, 0xb8, !PT ;  /* 0x0000001d192d7212 */ /* 0x000fe400078eb822 */
[----:B------:R-:W-:Y:S01]  /*11170*/  LOP3.LUT R48, R34, R27, R13, 0xb8, !PT ;  /* 0x0000001b22307212 */ /* 0x000fe200078eb80d */
[----:B------:R-:W-:Y:S01]  /*11180*/  IMAD R29, R43, 0x1000000, R46 ;  /* 0x010000002b1d7824 */ /* 0x000fe200078e022e */
[----:B------:R-:W-:Y:S01]  /*11190*/  LOP3.LUT R24, R41, R24, R39, 0xfe, !PT ;  /* 0x0000001829187212 */ /* 0x000fe200078efe27 */
[----:B------:R-:W-:Y:S01]  /*111a0*/  IMAD.IADD R46, R26, 0x1, R45 ;  /* 0x000000011a2e7824 */ /* 0x000fe200078e022d */
[----:B------:R-:W-:Y:S01]  /*111b0*/  PRMT R26, R35, 0x7772, RZ ;  /* 0x00007772231a7816 */ /* 0x000fe200000000ff */
[----:B------:R-:W-:Y:S01]  /*111c0*/  IMAD.IADD R48, R25, 0x1, R48 ;  /* 0x0000000119307824 */ /* 0x000fe200078e0230 */
[----:B------:R-:W-:-:S02]  /*111d0*/  PRMT R25, R20, 0x7771, RZ ;  /* 0x0000777114197816 */ /* 0x000fc400000000ff */
[C-C-:B------:R-:W-:Y:S01]  /*111e0*/  LEA.HI R41, R27.reuse, R46, R27.reuse, 0x5 ;  /* 0x0000002e1b297211 */ /* 0x140fe200078f281b */
[----:B------:R-:W-:Y:S01]  /*111f0*/  IMAD.SHL.U32 R26, R26, 0x100, RZ ;  /* 0x000001001a1a7824 */ /* 0x000fe200078e00ff */
[----:B------:R-:W-:Y:S01]  /*11200*/  SHF.L.W.U32.HI R46, R27, 0x1e, R27 ;  /* 0x0000001e1b2e7819 */ /* 0x000fe20000010e1b */
[----:B------:R-:W-:Y:S01]  /*11210*/  IMAD.U32 R39, R25, 0x10000, RZ ;  /* 0x0001000019277824 */ /* 0x000fe200078e00ff */
[----:B------:R-:W-:Y:S02]  /*11220*/  IADD3 R25, PT, PT, R28, R41, R11 ;  /* 0x000000291c197210 */ /* 0x000fe40007ffe00b */
[----:B------:R-:W-:Y:S02]  /*11230*/  PRMT R35, R35, 0x7773, RZ ;  /* 0x0000777323237816 */ /* 0x000fe400000000ff */
[----:B------:R-:W-:Y:S02]  /*11240*/  LOP3.LUT R52, R39, 0xff0000, RZ, 0xc0, !PT ;  /* 0x00ff000027347812 */ /* 0x000fe400078ec0ff */
[----:B------:R-:W-:-:S02]  /*11250*/  LOP3.LUT R39, R13, R25, R46, 0xb8, !PT ;  /* 0x000000190d277212 */ /* 0x000fc400078eb82e */
[----:B------:R-:W-:Y:S02]  /*11260*/  LEA.HI R48, R25, R48, R25, 0x5 ;  /* 0x0000003019307211 */ /* 0x000fe400078f2819 */
[----:B------:R-:W-:Y:S01]  /*11270*/  PRMT R27, R20, 0x7770, RZ ;  /* 0x00007770141b7816 */ /* 0x000fe200000000ff */
[----:B------:R-:W-:Y:S01]  /*11280*/  IMAD.IADD R39, R34, 0x1, R39 ;  /* 0x0000000122277824 */ /* 0x000fe200078e0227 */
[----:B------:R-:W-:Y:S02]  /*11290*/  PRMT R34, R21, 0x7771, RZ ;  /* 0x0000777115227816 */ /* 0x000fe400000000ff */
[----:B------:R-:W-:Y:S01]  /*112a0*/  IADD3 R48, PT, PT, R24, R48, R11 ;  /* 0x0000003018307210 */ /* 0x000fe20007ffe00b */
[----:B------:R-:W-:Y:S01]  /*112b0*/  IMAD R27, R27, 0x1000000, R52 ;  /* 0x010000001b1b7824 */ /* 0x000fe200078e0234 */
[----:B------:R-:W-:Y:S01]  /*112c0*/  SHF.L.W.U32.HI R25, R25, 0x1e, R25 ;  /* 0x0000001e19197819 */ /* 0x000fe20000010e19 */
[----:B------:R-:W-:Y:S01]  /*112d0*/  IMAD.U32 R34, R34, 0x10000, RZ ;  /* 0x0001000022227824 */ /* 0x000fe200078e00ff */
[----:B------:R-:W-:-:S02]  /*112e0*/  LOP3.LUT R26, R35, R29, R26, 0xfe, !PT ;  /* 0x0000001d231a7212 */ /* 0x000fc400078efe1a */
[--C-:B------:R-:W-:Y:S02]  /*112f0*/  LEA.HI R39, R48, R39, R48.reuse, 0x5 ;  /* 0x0000002730277211 */ /* 0x100fe400078f2830 */
[----:B------:R-:W-:Y:S02]  /*11300*/  PRMT R29, R20, 0x7772, RZ ;  /* 0x00007772141d7816 */ /* 0x000fe400000000ff */
[----:B------:R-:W-:Y:S02]  /*11310*/  PRMT R35, R21, 0x7770, RZ ;  /* 0x0000777015237816 */ /* 0x000fe400000000ff */
[----:B------:R-:W-:Y:S02]  /*11320*/  LOP3.LUT R52, R34, 0xff0000, RZ, 0xc0, !PT ;  /* 0x00ff000022347812 */ /* 0x000fe400078ec0ff */
[----:B------:R-:W-:Y:S02]  /*11330*/  LOP3.LUT R41, R46, R48, R25, 0xb8, !PT ;  /* 0x000000302e297212 */ /* 0x000fe400078eb819 */
[----:B------:R-:W-:-:S02]  /*11340*/  SHF.L.W.U32.HI R48, R48, 0x1e, R48 ;  /* 0x0000001e30307819 */ /* 0x000fc40000010e30 */
[----:B------:R-:W-:Y:S01]  /*11350*/  IADD3 R34, PT, PT, R26, R39, R11 ;  /* 0x000000271a227210 */ /* 0x000fe20007ffe00b */
[----:B------:R-:W-:Y:S01]  /*11360*/  IMAD.SHL.U32 R39, R29, 0x100, RZ ;  /* 0x000001001d277824 */ /* 0x000fe200078e00ff */
[----:B------:R-:W-:Y:S01]  /*11370*/  PRMT R20, R20, 0x7773, RZ ;  /* 0x0000777314147816 */ /* 0x000fe200000000ff */
[----:B------:R-:W-:Y:S01]  /*11380*/  IMAD R29, R35, 0x1000000, R52 ;  /* 0x01000000231d7824 */ /* 0x000fe200078e0234 */
[----:B------:R-:W-:Y:S01]  /*11390*/  LOP3.LUT R35, R25, R34, R48, 0xb8, !PT ;  /* 0x0000002219237212 */ /* 0x000fe200078eb830 */
[----:B------:R-:W-:Y:S01]  /*113a0*/  IMAD.IADD R41, R13, 0x1, R41 ;  /* 0x000000010d297824 */ /* 0x000fe200078e0229 */
[----:B------:R-:W-:Y:S02]  /*113b0*/  PRMT R13, R21, 0x7772, RZ ;  /* 0x00007772150d7816 */ /* 0x000fe400000000ff */
[----:B------:R-:W-:Y:S01]  /*113c0*/  LOP3.LUT R20, R20, R27, R39, 0xfe, !PT ;  /* 0x0000001b14147212 */ /* 0x000fe200078efe27 */
[----:B------:R-:W-:Y:S01]  /*113d0*/  IMAD.IADD R52, R46, 0x1, R35 ;  /* 0x000000012e347824 */ /* 0x000fe200078e0223 */
[----:B------:R-:W-:Y:S01]  /*113e0*/  LEA.HI R41, R34, R41, R34, 0x5 ;  /* 0x0000002922297211 */ /* 0x000fe200078f2822 */
[----:B------:R-:W-:Y:S01]  /*113f0*/  IMAD.SHL.U32 R46, R13, 0x100, RZ ;  /* 0x000001000d2e7824 */ /* 0x000fe200078e00ff */
[----:B------:R-:W-:-:S02]  /*11400*/  PRMT R21, R21, 0x7773, RZ ;  /* 0x0000777315157816 */ /* 0x000fc400000000ff */
[----:B------:R-:W-:Y:S02]  /*11410*/  IADD3 R41, PT, PT, R20, R41, R11 ;  /* 0x0000002914297210 */ /* 0x000fe40007ffe00b */
[----:B------:R-:W-:Y:S02]  /*11420*/  SHF.L.W.U32.HI R13, R34, 0x1e, R34 ;  /* 0x0000001e220d7819 */ /* 0x000fe40000010e22 */
[----:B------:R-:W-:Y:S02]  /*11430*/  LOP3.LUT R27, R44, R15, R26, 0x96, !PT ;  /* 0x0000000f2c1b7212 */ /* 0x000fe400078e961a */
[----:B------:R-:W-:Y:S02]  /*11440*/  LOP3.LUT R34, R21, R29, R46, 0xfe, !PT ;  /* 0x0000001d15227212 */ /* 0x000fe400078efe2e */
[----:B------:R-:W-:Y:S02]  /*11450*/  LEA.HI R52, R41, R52, R41, 0x5 ;  /* 0x0000003429347211 */ /* 0x000fe400078f2829 */
        /* <DEDUP_REMOVED lines=8> */
[--C-:B------:R-:W-:Y:S01]  /*114e0*/  LEA.HI R46, R52, R29, R52.reuse, 0x5 ;  /* 0x0000001d342e7211 */ /* 0x100fe200078f2834 */
        /* <DEDUP_REMOVED lines=16> */
[C-C-:B------:R-:W-:Y:S02]  /*115f0*/  LEA.HI R44, R48.reuse, R29, R48.reuse, 0x5 ;  /* 0x0000001d302c7211 */ /* 0x140fe400078f2830 */
        /* <DEDUP_REMOVED lines=8> */
[----:B------:R-:W-:Y:S01]  /*11680*/  IADD3 R42, PT, PT, R29, R42, R11 ;  /* 0x0000002a1d2a7210 */ /* 0x000fe20007ffe00b */
[----:B------:R-:W-:Y:S01]  /*11690*/  IMAD.IADD R39, R35, 0x1, R46 ;  /* 0x0000000123277824 */ /* 0x000fe200078e022e */
[----:B------:R-:W-:-:S02]  /*116a0*/  SHF.L.W.U32.HI R38, R44, 0x1e, R44 ;  /* 0x0000001e2c267819 */ /* 0x000fc40000010e2c */
[----:B------:R-:W-:Y:S02]  /*116b0*/  SHF.L.W.U32.HI R35, R3, 0x1, R3 ;  /* 0x0000000103237819 */ /* 0x000fe40000010e03 */
[----:B------:R-:W-:Y:S02]  /*116c0*/  LOP3.LUT R3, R42, R38, R13, 0x96, !PT ;  /* 0x000000262a037212 */ /* 0x000fe400078e960d */
[----:B------:R-:W-:Y:S02]  /*116d0*/  LOP3.LUT R11, R40, R26, R27, 0x96, !PT ;  /* 0x0000001a280b7212 */ /* 0x000fe400078e961b */
        /* <DEDUP_REMOVED lines=35> */
[----:B------:R-:W-:Y:S02]  /*11910*/  LOP3.LUT R3, R24, R27, R38, 0x96, !PT ;  /* 0x0000001b18037212 */ /* 0x000fe400078e9626 */
[----:B------:R-:W-:Y:S02]  /*11920*/  IADD3 R13, PT, PT, R40, R13, R8 ;  /* 0x0000000d280d7210 */ /* 0x000fe40007ffe008 */
[----:B------:R-:W-:Y:S02]  /*11930*/  SHF.L.W.U32.HI R42, R44, 0x1e, R44 ;  /* 0x0000001e2c2a7819 */ /* 0x000fe40000010e2c */
[----:B------:R-:W-:-:S02]  /*11940*/  LOP3.LUT R3, R3, R12, RZ, 0x3c, !PT ;  /* 0x0000000c03037212 */ /* 0x000fc400078e3cff */
[----:B------:R-:W-:Y:S02]  /*11950*/  SHF.L.W.U32.HI R41, R37, 0x1, R37 ;  /* 0x0000000125297819 */ /* 0x000fe40000010e25 */
[C---:B------:R-:W-:Y:S01]  /*11960*/  LEA.HI R12, R13.reuse, R0, R13, 0x5 ;  /* 0x000000000d0c7211 */ /* 0x040fe200078f280d */
[----:B------:R-:W2:Y:S01]  /*11970*/  LDL R37, [R1+0x70] ;  /* 0x0000700001257983 */ /* 0x000ea20000100800 */
[C---:B------:R-:W-:Y:S02]  /*11980*/  LOP3.LUT R14, R13.reuse, R42, R15, 0x96, !PT ;  /* 0x0000002a0d0e7212 */ /* 0x040fe400078e960f */
[----:B------:R-:W-:Y:S02]  /*11990*/  SHF.L.W.U32.HI R0, R13, 0x1e, R13 ;  /* 0x0000001e0d007819 */ /* 0x000fe40000010e0d */
[----:B------:R-:W-:Y:S01]  /*119a0*/  IADD3 R13, PT, PT, R41, R12, R8 ;  /* 0x0000000c290d7210 */ /* 0x000fe20007ffe008 */
[----:B------:R-:W-:Y:S01]  /*119b0*/  IMAD.IADD R12, R11, 0x1, R14 ;  /* 0x000000010b0c7824 */ /* 0x000fe200078e020e */
[----:B------:R-:W-:-:S02]  /*119c0*/  SHF.L.W.U32.HI R3, R3, 0x1, R3 ;  /* 0x0000000103037819 */ /* 0x000fc40000010e03 */
[C---:B------:R-:W-:Y:S02]  /*119d0*/  LOP3.LUT R14, R13.reuse, R0, R42, 0x96, !PT ;  /* 0x000000000d0e7212 */ /* 0x040fe400078e962a */
[--C-:B------:R-:W-:Y:S02]  /*119e0*/  LEA.HI R12, R13, R12, R13.reuse, 0x5 ;  /* 0x0000000c0d0c7211 */ /* 0x100fe400078f280d */
[----:B------:R-:W-:Y:S01]  /*119f0*/  LOP3.LUT R11, R26, R29, R40, 0x96, !PT ;  /* 0x0000001d1a0b7212 */ /* 0x000fe200078e9628 */
[----:B------:R-:W-:Y:S01]  /*11a00*/  IMAD.IADD R14, R15, 0x1, R14 ;  /* 0x000000010f0e7824 */ /* 0x000fe200078e020e */
[----:B------:R-:W-:Y:S02]  /*11a10*/  IADD3 R15, PT, PT, R3, R12, R8 ;  /* 0x0000000c030f7210 */ /* 0x000fe40007ffe008 */
[----:B------:R-:W-:Y:S02]  /*11a20*/  LOP3.LUT R11, R11, R28, RZ, 0x3c, !PT ;  /* 0x0000001c0b0b7212 */ /* 0x000fe400078e3cff */
        /* <DEDUP_REMOVED lines=44> */
[--C-:B------:R-:W-:Y:S01]  /*11cf0*/  LEA.HI R21, R47, R28, R47.reuse, 0x5 ;  /* 0x0000001c2f157211 */ /* 0x100fe200078f282f */
        /* <DEDUP_REMOVED lines=53> */
[----:B------:R-:W-:-:S02]  /*12050*/  LOP3.LUT R43, R3, R14, R29, 0x96, !PT ;  /* 0x0000000e032b7212 */ /* 0x000fc400078e961d */
[--C-:B------:R-:W-:Y:S02]  /*12060*/  LEA.HI R45, R47, R34, R47.reuse, 0x5 ;  /* 0x000000222f2d7211 */ /* 0x100fe400078f282f */
[----:B------:R-:W-:Y:S02]  /*12070*/  LOP3.LUT R49, R28, R39, R47, 0xe8, !PT ;  /* 0x000000271c317212 */ /* 0x000fe400078ee82f */
[----:B------:R-:W-:Y:S02]  /*12080*/  LOP3.LUT R40, R43, R40, RZ, 0x3c, !PT ;  /* 0x000000282b287212 */ /* 0x000fe400078e3cff */
[----:B------:R-:W-:Y:S01]  /*12090*/  IADD3 R45, PT, PT, R24, R45, R8 ;  /* 0x0000002d182d7210 */ /* 0x000fe20007ffe008 */
[----:B------:R-:W-:Y:S01]  /*120a0*/  IMAD.IADD R34, R26, 0x1, R49 ;  /* 0x000000011a227824 */ /* 0x000fe200078e0231 */
[----:B------:R-:W-:Y:S02]  /*120b0*/  SHF.L.W.U32.HI R43, R47, 0x1e, R47 ;  /* 0x0000001e2f2b7819 */ /* 0x000fe40000010e2f */
        /* <DEDUP_REMOVED lines=41> */
[----:B------:R-:W-:-:S02]  /*12350*/  LEA.HI R42, R40, R39, R40, 0x5 ;  /* 0x00000027282a7211 */ /* 0x000fc400078f2828 */
[----:B------:R-:W-:Y:S02]  /*12360*/  SHF.L.W.U32.HI R11, R11, 0x1, R11 ;  /* 0x000000010b0b7819 */ /* 0x000fe40000010e0b */
        /* <DEDUP_REMOVED lines=63> */
[C-C-:B------:R-:W-:Y:S02]  /*12760*/  LEA.HI R42, R29.reuse, R42, R29.reuse, 0x5 ;  /* 0x0000002a1d2a7211 */ /* 0x140fe400078f281d */
[--C-:B------:R-:W-:Y:S02]  /*12770*/  LOP3.LUT R27, R36, R39, R29.reuse, 0xe8, !PT ;  /* 0x00000027241b7212 */ /* 0x100fe400078ee81d */
[----:B------:R-:W-:Y:S02]  /*12780*/  LOP3.LUT R40, R40, R35, RZ, 0x3c, !PT ;  /* 0x0000002328287212 */ /* 0x000fe400078e3cff */
[----:B------:R-:W-:Y:S01]  /*12790*/  SHF.L.W.U32.HI R29, R29, 0x1e, R29 ;  /* 0x0000001e1d1d7819 */ /* 0x000fe20000010e1d */
[----:B------:R-:W-:Y:S01]  /*127a0*/  IMAD.IADD R41, R38, 0x1, R27 ;  /* 0x0000000126297824 */ /* 0x000fe200078e021b */
[----:B------:R-:W-:-:S02]  /*127b0*/  IADD3 R42, PT, PT, R25, R42, R9 ;  /* 0x0000002a192a7210 */ /* 0x000fc40007ffe009 */
[----:B------:R-:W-:Y:S02]  /*127c0*/  SHF.L.W.U32.HI R27, R40, 0x1, R40 ;  /* 0x00000001281b7819 */ /* 0x000fe40000010e28 */
[--C-:B------:R-:W-:Y:S02]  /*127d0*/  LOP3.LUT R40, R29, R36, R42.reuse, 0xe8, !PT ;  /* 0x000000241d287212 */ /* 0x100fe400078ee82a */
[----:B------:R-:W-:Y:S02]  /*127e0*/  LEA.HI R38, R42, R41, R42, 0x5 ;  /* 0x000000292a267211 */ /* 0x000fe400078f282a */
[----:B------:R-:W-:Y:S01]  /*127f0*/  LOP3.LUT R35, R26, R12, R21, 0x96, !PT ;  /* 0x0000000c1a237212 */ /* 0x000fe200078e9615 */
[----:B------:R-:W-:Y:S01]  /*12800*/  IMAD.IADD R40, R39, 0x1, R40 ;  /* 0x0000000127287824 */ /* 0x000fe200078e0228 */
[----:B------:R-:W-:Y:S02]  /*12810*/  IADD3 R39, PT, PT, R27, R38, R9 ;  /* 0x000000261b277210 */ /* 0x000fe40007ffe009 */
[----:B------:R-:W-:-:S02]  /*12820*/  LOP3.LUT R24, R35, R24, RZ, 0x3c, !PT ;  /* 0x0000001823187212 */ /* 0x000fc400078e3cff */
        /* <DEDUP_REMOVED lines=37> */
[----:B------:R-:W-:Y:S01]  /*12a80*/  IADD3 R44, PT, PT, R34, R44, R9 ;  /* 0x0000002c222c7210 */ /* 0x000fe20007ffe009 */
[----:B------:R-:W-:Y:S01]  /*12a90*/  IMAD.IADD R39, R36, 0x1, R39 ;  /* 0x0000000124277824 */ /* 0x000fe200078e0227 */
[----:B------:R-:W-:Y:S02]  /*12aa0*/  SHF.L.W.U32.HI R35, R41, 0x1e, R41 ;  /* 0x0000001e29237819 */ /* 0x000fe40000010e29 */
[----:B------:R-:W-:Y:S02]  /*12ab0*/  LOP3.LUT R3, R40, R3, RZ, 0x3c, !PT ;  /* 0x0000000328037212 */ /* 0x000fe400078e3cff */
[----:B------:R-:W-:-:S02]  /*12ac0*/  LOP3.LUT R42, R44, R35, R38, 0x96, !PT ;  /* 0x000000232c2a7212 */ /* 0x000fc400078e9626 */
[----:B------:R-:W-:Y:S02]  /*12ad0*/  LOP3.LUT R36, R12, R25, R28, 0x96, !PT ;  /* 0x000000190c247212 */ /* 0x000fe400078e961c */
[----:B------:R-:W-:Y:S02]  /*12ae0*/  SHF.L.W.U32.HI R3, R3, 0x1, R3 ;  /* 0x0000000103037819 */ /* 0x000fe40000010e03 */
[----:B------:R-:W-:Y:S01]  /*12af0*/  LEA.HI R40, R44, R39, R44, 0x5 ;  /* 0x000000272c287211 */ /* 0x000fe200078f282c */
[----:B------:R-:W-:Y:S01]  /*12b00*/  IMAD.IADD R29, R29, 0x1, R42 ;  /* 0x000000011d1d7824 */ /* 0x000fe200078e022a */
[----:B------:R-:W-:Y:S02]  /*12b10*/  LOP3.LUT R9, R36, R11, RZ, 0x3c, !PT ;  /* 0x0000000b24097212 */ /* 0x000fe400078e3cff */
[----:B--2---:R-:W-:Y:S02]  /*12b20*/  IADD3 R40, PT, PT, R3, R40, R37 ;  /* 0x0000002803287210 */ /* 0x004fe40007ffe025 */
        /* <DEDUP_REMOVED lines=116> */
[----:B------:R-:W-:Y:S02]  /*13270*/  LOP3.LUT R13, R38, R28, R27, 0x96, !PT ;  /* 0x0000001c260d7212 */ /* 0x000fe400078e961b */
[----:B------:R-:W-:Y:S02]  /*13280*/  LOP3.LUT R34, R34, R3, RZ, 0x3c, !PT ;  /* 0x0000000322227212 */ /* 0x000fe400078e3cff */
[----:B------:R-:W-:Y:S01]  /*13290*/  SHF.L.W.U32.HI R3, R38, 0x1e, R38 ;  /* 0x0000001e26037819 */ /* 0x000fe20000010e26 */
[----:B------:R-:W-:Y:S01]  /*132a0*/  IMAD.IADD R8, R8, 0x1, R13 ;  /* 0x0000000108087824 */ /* 0x000fe200078e020d */
[----:B------:R-:W-:-:S02]  /*132b0*/  IADD3 R29, PT, PT, R20, R29, R37 ;  /* 0x0000001d141d7210 */ /* 0x000fc40007ffe025 */
[----:B------:R-:W-:Y:S02]  /*132c0*/  SHF.L.W.U32.HI R13, R34, 0x1, R34 ;  /* 0x00000001220d7819 */ /* 0x000fe40000010e22 */
[C---:B------:R-:W-:Y:S02]  /*132d0*/  LOP3.LUT R34, R29.reuse, R3, R28, 0x96, !PT ;  /* 0x000000031d227212 */ /* 0x040fe400078e961c */
[----:B------:R-:W-:-:S03]  /*132e0*/  LEA.HI R8, R29, R8, R29, 0x5 ;  /* 0x000000081d087211 */ /* 0x000fc600078f281d */
[----:B------:R-:W-:Y:S01]  /*132f0*/  IMAD.IADD R27, R27, 0x1, R34 ;  /* 0x000000011b1b7824 */ /* 0x000fe200078e0222 */
[----:B------:R-:W-:Y:S02]  /*13300*/  IADD3 R8, PT, PT, R13, R8, R37 ;  /* 0x000000080d087210 */ /* 0x000fe40007ffe025 */
        /* <DEDUP_REMOVED lines=36> */
.L_x_48:
[----:B------:R-:W-:Y:S05]  /*13550*/  BSYNC.RECONVERGENT B0 ;  /* 0x0000000000007941 */ /* 0x000fea0003800200 */
.L_x_46:
[----:B-1----:R-:W5:Y:S04]  /*13560*/  LDL R3, [R1+0x40] ;  /* 0x0000400001037983 */ /* 0x002f680000100800 */
[----:B0---4-:R-:W5:Y:S04]  /*13570*/  LDL.64 R10, [R1+0x48] ;  /* 0x00004800010a7983 */ /* 0x011f680000100a00 */
[----:B------:R-:W4:Y:S04]  /*13580*/  LDL.64 R34, [R1] ;  /* 0x0000000001227983 */ /* 0x000f280000100a00 */
[----:B------:R-:W2:Y:S04]  /*13590*/  LDL.64 R28, [R1+0x8] ;  /* 0x00000800011c7983 */ /* 0x000ea80000100a00 */
[----:B------:R-:W2:Y:S04]  /*135a0*/  LDL.64 R24, [R1+0x10] ;  /* 0x0000100001187983 */ /* 0x000ea80000100a00 */
[----:B------:R-:W2:Y:S04]  /*135b0*/  LDL.64 R14, [R1+0x18] ;  /* 0x00001800010e7983 */ /* 0x000ea80000100a00 */
[----:B------:R-:W2:Y:S04]  /*135c0*/  LDL.64 R26, [R1+0x20] ;  /* 0x00002000011a7983 */ /* 0x000ea80000100a00 */
[----:B------:R-:W2:Y:S04]  /*135d0*/  LDL.64 R12, [R1+0x28] ;  /* 0x00002800010c7983 */ /* 0x000ea80000100a00 */
[----:B------:R-:W2:Y:S04]  /*135e0*/  LDL.64 R6, [R1+0x58] ;  /* 0x0000580001067983 */ /* 0x000ea80000100a00 */
[----:B---3--:R-:W3:Y:S04]  /*135f0*/  LDL.64 R4, [R1+0x50] ;  /* 0x0000500001047983 */ /* 0x008ee80000100a00 */
[----:B------:R-:W3:Y:S04]  /*13600*/  LDL.64 R8, [R1+0x60] ;  /* 0x0000600001087983 */ /* 0x000ee80000100a00 */
[----:B------:R-:W3:Y:S01]  /*13610*/  LDL.64 R20, [R1+0x30] ;  /* 0x0000300001147983 */ /* 0x000ee20000100a00 */
[----:B-----5:R-:W-:-:S02]  /*13620*/  LEA R10, P0, R3, R10, 0x3 ;  /* 0x0000000a030a7211 */ /* 0x020fc400078018ff */
[----:B----4-:R-:W-:-:S03]  /*13630*/  PRMT R40, R34, 0x7771, RZ ;  /* 0x0000777122287816 */ /* 0x010fc600000000ff */
[----:B------:R-:W-:Y:S01]  /*13640*/  IMAD.X R11, RZ, RZ, R11, P0 ;  /* 0x000000ffff0b7224 */ /* 0x000fe200000e060b */
[----:B------:R-:W-:Y:S02]  /*13650*/  PRMT R38, R35, 0x7771, RZ ;  /* 0x0000777123267816 */ /* 0x000fe400000000ff */
[----:B------:R-:W-:Y:S01]  /*13660*/  LOP3.LUT R42, R10, 0xff, RZ, 0xc0, !PT ;  /* 0x000000ff0a2a7812 */ /* 0x000fe200078ec0ff */
[----:B------:R-:W-:Y:S01]  /*13670*/  IMAD.U32 R40, R40, 0x10000, RZ ;  /* 0x0001000028287824 */ /* 0x000fe200078e00ff */
[C-C-:B--2---:R-:W-:Y:S02]  /*13680*/  SHF.R.U64 R0, R10.reuse, 0x10, R11.reuse ;  /* 0x000000100a007819 */ /* 0x144fe4000000120b */
[C-C-:B------:R-:W-:Y:S02]  /*13690*/  SHF.R.U64 R3, R10.reuse, 0x8, R11.reuse ;  /* 0x000000080a037819 */ /* 0x140fe4000000120b */
[----:B------:R-:W-:Y:S01]  /*136a0*/  SHF.R.U64 R39, R10, 0x18, R11 ;  /* 0x000000180a277819 */ /* 0x000fe2000000120b */
[----:B------:R-:W-:Y:S01]  /*136b0*/  IMAD.U32 R41, R0, 0x10000, RZ ;  /* 0x0001000000297824 */ /* 0x000fe200078e00ff */
[----:B------:R-:W-:Y:S01]  /*136c0*/  PRMT R37, R34, 0x7770, RZ ;  /* 0x0000777022257816 */ /* 0x000fe200000000ff */
[----:B------:R-:W-:Y:S01]  /*136d0*/  IMAD.SHL.U32 R43, R3, 0x100, RZ ;  /* 0x00000100032b7824 */ /* 0x000fe200078e00ff */
[----:B------:R-:W-:-:S02]  /*136e0*/  PRMT R36, R35, 0x7770, RZ ;  /* 0x0000777023247816 */ /* 0x000fc400000000ff */
[----:B------:R-:W-:Y:S01]  /*136f0*/  LOP3.LUT R44, R41, 0xff0000, RZ, 0xc0, !PT ;  /* 0x00ff0000292c7812 */ /* 0x000fe200078ec0ff */
[----:B------:R-:W-:Y:S01]  /*13700*/  IMAD.U32 R41, R38, 0x10000, RZ ;  /* 0x0001000026297824 */ /* 0x000fe200078e00ff */
[----:B------:R-:W-:Y:S02]  /*13710*/  LOP3.LUT R45, R43, 0xff00, RZ, 0xc0, !PT ;  /* 0x0000ff002b2d7812 */ /* 0x000fe400078ec0ff */
[----:B------:R-:W-:Y:S01]  /*13720*/  LOP3.LUT R38, R40, 0xff0000, RZ, 0xc0, !PT ;  /* 0x00ff000028267812 */ /* 0x000fe200078ec0ff */
[----:B------:R-:W-:Y:S01]  /*13730*/  IMAD R43, R39, 0x1000000, R44 ;  /* 0x01000000272b7824 */ /* 0x000fe200078e022c */
[----:B------:R-:W-:Y:S02]  /*13740*/  LOP3.LUT R41, R41, 0xff0000, RZ, 0xc0, !PT ;  /* 0x00ff000029297812 */ /* 0x000fe400078ec0ff */
[----:B------:R-:W-:Y:S01]  /*13750*/  PRMT R44, R34, 0x7773, RZ ;  /* 0x00007773222c7816 */ /* 0x000fe200000000ff */
[----:B------:R-:W-:Y:S01]  /*13760*/  IMAD R37, R37, 0x1000000, R38 ;  /* 0x0100000025257824 */ /* 0x000fe200078e0226 */
[----:B------:R-:W-:Y:S01]  /*13770*/  IADD3 R40, PT, PT, R42, R43, R45 ;  /* 0x0000002b2a287210 */ /* 0x000fe20007ffe02d */
[----:B------:R-:W-:Y:S01]  /*13780*/  IMAD R36, R36, 0x1000000, R41 ;  /* 0x0100000024247824 */ /* 0x000fe200078e0229 */
[----:B------:R-:W-:-:S02]  /*13790*/  PRMT R45, R28, 0x7771, RZ ;  /* 0x000077711c2d7816 */ /* 0x000fc400000000ff */
[----:B------:R-:W-:Y:S02]  /*137a0*/  PRMT R43, R29, 0x7771, RZ ;  /* 0x000077711d2b7816 */ /* 0x000fe400000000ff */
[----:B------:R-:W-:Y:S01]  /*137b0*/  PRMT R42, R34, 0x7772, RZ ;  /* 0x00007772222a7816 */ /* 0x000fe200000000ff */
[----:B------:R-:W-:Y:S01]  /*137c0*/  IMAD.U32 R45, R45, 0x10000, RZ ;  /* 0x000100002d2d7824 */ /* 0x000fe200078e00ff */
[----:B------:R-:W-:Y:S01]  /*137d0*/  PRMT R38, R35, 0x7772, RZ ;  /* 0x0000777223267816 */ /* 0x000fe200000000ff */
[----:B------:R-:W-:Y:S01]  /*137e0*/  IMAD.U32 R43, R43, 0x10000, RZ ;  /* 0x000100002b2b7824 */ /* 0x000fe200078e00ff */
[----:B------:R-:W-:Y:S01]  /*137f0*/  PRMT R41, R35, 0x7773, RZ ;  /* 0x0000777323297816 */ /* 0x000fe200000000ff */
[----:B------:R-:W-:Y:S01]  /*13800*/  IMAD.SHL.U32 R42, R42, 0x100, RZ ;  /* 0x000001002a2a7824 */ /* 0x000fe200078e00ff */
[----:B------:R-:W-:Y:S01]  /*13810*/  PRMT R35, R28, 0x7770, RZ ;  /* 0x000077701c237816 */ /* 0x000fe200000000ff */
[----:B------:R-:W-:Y:S01]  /*13820*/  IMAD.SHL.U32 R38, R38, 0x100, RZ ;  /* 0x0000010026267824 */ /* 0x000fe200078e00ff */
[----:B------:R-:W-:-:S02]  /*13830*/  LOP3.LUT R46, R45, 0xff0000, RZ, 0xc0, !PT ;  /* 0x00ff00002d2e7812 */ /* 0x000fc400078ec0ff */
[----:B------:R-:W-:Y:S02]  /*13840*/  PRMT R34, R29, 0x7770, RZ ;  /* 0x000077701d227816 */ /* 0x000fe400000000ff */
[----:B------:R-:W-:Y:S02]  /*13850*/  LOP3.LUT R43, R43, 0xff0000, RZ, 0xc0, !PT ;  /* 0x00ff00002b2b7812 */ /* 0x000fe400078ec0ff */
[----:B------:R-:W-:Y:S02]  /*13860*/  LOP3.LUT R44, R44, R37, R42, 0xfe, !PT ;  /* 0x000000252c2c7212 */ /* 0x000fe400078efe2a */
[----:B------:R-:W-:Y:S01]  /*13870*/  LOP3.LUT R42, R41, R36, R38, 0xfe, !PT ;  /* 0x00000024292a7212 */ /* 0x000fe200078efe26 */
[----:B------:R-:W-:Y:S01]  /*13880*/  IMAD R41, R35, 0x1000000, R46 ;  /* 0x0100000023297824 */ /* 0x000fe200078e022e */
[----:B------:R-:W-:Y:S01]  /*13890*/  PRMT R35, R24, 0x7771, RZ ;  /* 0x0000777118237816 */ /* 0x000fe200000000ff */
[----:B------:R-:W2:Y:S01]  /*138a0*/  LDL.64 R36, [R1+0x68] ;  /* 0x0000680001247983 */ /* 0x000ea20000100a00 */
[----:B------:R-:W-:Y:S01]  /*138b0*/  IMAD R43, R34, 0x1000000, R43 ;  /* 0x01000000222b7824 */ /* 0x000fe200078e022b */
[----:B------:R-:W-:-:S02]  /*138c0*/  PRMT R34, R29, 0x7772, RZ ;  /* 0x000077721d227816 */ /* 0x000fc400000000ff */
[C---:B------:R-:W-:Y:S01]  /*138d0*/  PRMT R38, R28.reuse, 0x7772, RZ ;  /* 0x000077721c267816 */ /* 0x040fe200000000ff */
[----:B------:R-:W-:Y:S01]  /*138e0*/  IMAD.U32 R35, R35, 0x10000, RZ ;  /* 0x0001000023237824 */ /* 0x000fe200078e00ff */
[----:B------:R-:W-:Y:S01]  /*138f0*/  PRMT R45, R28, 0x7773, RZ ;  /* 0x000077731c2d7816 */ /* 0x000fe200000000ff */
[----:B------:R-:W-:Y:S01]  /*13900*/  IMAD.SHL.U32 R34, R34, 0x100, RZ ;  /* 0x0000010022227824 */ /* 0x000fe200078e00ff */
[----:B------:R-:W-:Y:S01]  /*13910*/  PRMT R46, R29, 0x7773, RZ ;  /* 0x000077731d2e7816 */ /* 0x000fe200000000ff */
[----:B------:R-:W-:Y:S01]  /*13920*/  IMAD.SHL.U32 R28, R38, 0x100, RZ ;  /* 0x00000100261c7824 */ /* 0x000fe200078e00ff */
[----:B------:R-:W-:Y:S02]  /*13930*/  LOP3.LUT R38, R35, 0xff0000, RZ, 0xc0, !PT ;  /* 0x00ff000023267812 */ /* 0x000fe400078ec0ff */
[----:B------:R-:W-:Y:S02]  /*13940*/  PRMT R29, R24, 0x7770, RZ ;  /* 0x00007770181d7816 */ /* 0x000fe400000000ff */
[----:B------:R-:W-:-:S02]  /*13950*/  PRMT R35, R25, 0x7771, RZ ;  /* 0x0000777119237816 */ /* 0x000fc400000000ff */
[----:B------:R-:W-:Y:S02]  /*13960*/  LOP3.LUT R34, R46, R43, R34, 0xfe, !PT ;  /* 0x0000002b2e227212 */ /* 0x000fe400078efe22 */
[----:B------:R-:W-:Y:S01]  /*13970*/  PRMT R43, R14, 0x7771, RZ ;  /* 0x000077710e2b7816 */ /* 0x000fe200000000ff */
[----:B------:R-:W-:Y:S01]  /*13980*/  IMAD R29, R29, 0x1000000, R38 ;  /* 0x010000001d1d7824 */ /* 0x000fe200078e0226 */
[----:B------:R-:W-:Y:S01]  /*13990*/  LOP3.LUT R28, R45, R41, R28, 0xfe, !PT ;  /* 0x000000292d1c7212 */ /* 0x000fe200078efe1c */
[----:B------:R-:W-:Y:S01]  /*139a0*/  IMAD.U32 R41, R35, 0x10000, RZ ;  /* 0x0001000023297824 */ /* 0x000fe200078e00ff */
[C---:B------:R-:W-:Y:S01]  /*139b0*/  PRMT R38, R24.reuse, 0x7772, RZ ;  /* 0x0000777218267816 */ /* 0x040fe200000000ff */
[----:B------:R-:W-:Y:S01]  /*139c0*/  IMAD.U32 R45, R43, 0x10000, RZ ;  /* 0x000100002b2d7824 */ /* 0x000fe200078e00ff */
[----:B------:R-:W-:Y:S02]  /*139d0*/  PRMT R24, R24, 0x7773, RZ ;  /* 0x0000777318187816 */ /* 0x000fe400000000ff */
[----:B------:R-:W-:Y:S01]  /*139e0*/  LOP3.LUT R46, R41, 0xff0000, RZ, 0xc0, !PT ;  /* 0x00ff0000292e7812 */ /* 0x000fe200078ec0ff */
[----:B------:R-:W-:Y:S01]  /*139f0*/  IMAD.SHL.U32 R41, R38, 0x100, RZ ;  /* 0x0000010026297824 */ /* 0x000fe200078e00ff */
[----:B------:R-:W-:-:S02]  /*13a00*/  PRMT R43, R14, 0x7770, RZ ;  /* 0x000077700e2b7816 */ /* 0x000fc400000000ff */
[----:B------:R-:W-:Y:S02]  /*13a10*/  LOP3.LUT R48, R45, 0xff0000, RZ, 0xc0, !PT ;  /* 0x00ff00002d307812 */ /* 0x000fe400078ec0ff */
[----:B------:R-:W-:Y:S02]  /*13a20*/  PRMT R35, R25, 0x7770, RZ ;  /* 0x0000777019237816 */ /* 0x000fe400000000ff */
[----:B------:R-:W-:Y:S01]  /*13a30*/  LOP3.LUT R29, R24, R29, R41, 0xfe, !PT ;  /* 0x0000001d181d7212 */ /* 0x000fe200078efe29 */
[----:B------:R-:W-:Y:S01]  /*13a40*/  IMAD R24, R43, 0x1000000, R48 ;  /* 0x010000002b187824 */ /* 0x000fe200078e0230 */
[----:B------:R-:W-:Y:S01]  /*13a50*/  PRMT R41, R15, 0x7771, RZ ;  /* 0x000077710f297816 */ /* 0x000fe200000000ff */
[----:B------:R-:W-:Y:S01]  /*13a60*/  IMAD R38, R35, 0x1000000, R46 ;  /* 0x0100000023267824 */ /* 0x000fe200078e022e */
[C---:B------:R-:W-:Y:S02]  /*13a70*/  PRMT R43, R14.reuse, 0x7772, RZ ;  /* 0x000077720e2b7816 */ /* 0x040fe400000000ff */
[----:B------:R-:W-:Y:S01]  /*13a80*/  PRMT R35, R25, 0x7772, RZ ;  /* 0x0000777219237816 */ /* 0x000fe200000000ff */
[----:B------:R-:W-:Y:S01]  /*13a90*/  IMAD.U32 R45, R41, 0x10000, RZ ;  /* 0x00010000292d7824 */ /* 0x000fe200078e00ff */
[----:B------:R-:W-:Y:S01]  /*13aa0*/  PRMT R41, R14, 0x7773, RZ ;  /* 0x000077730e297816 */ /* 0x000fe200000000ff */
[----:B------:R-:W-:Y:S01]  /*13ab0*/  IMAD.SHL.U32 R43, R43, 0x100, RZ ;  /* 0x000001002b2b7824 */ /* 0x000fe200078e00ff */
[----:B------:R-:W-:Y:S01]  /*13ac0*/  PRMT R25, R25, 0x7773, RZ ;  /* 0x0000777319197816 */ /* 0x000fe200000000ff */
[----:B------:R-:W-:Y:S01]  /*13ad0*/  IMAD.SHL.U32 R35, R35, 0x100, RZ ;  /* 0x0000010023237824 */ /* 0x000fe200078e00ff */
[----:B------:R-:W-:-:S02]  /*13ae0*/  PRMT R14, R15, 0x7770, RZ ;  /* 0x000077700f0e7816 */ /* 0x000fc400000000ff */
[----:B------:R-:W-:Y:S02]  /*13af0*/  LOP3.LUT R24, R41, R24, R43, 0xfe, !PT ;  /* 0x0000001829187212 */ /* 0x000fe400078efe2b */
[----:B------:R-:W-:Y:S02]  /*13b00*/  LOP3.LUT R45, R45, 0xff0000, RZ, 0xc0, !PT ;  /* 0x00ff00002d2d7812 */ /* 0x000fe400078ec0ff */
[----:B------:R-:W-:Y:S02]  /*13b10*/  PRMT R43, R26, 0x7771, RZ ;  /* 0x000077711a2b7816 */ /* 0x000fe400000000ff */
[----:B------:R-:W-:Y:S02]  /*13b20*/  LOP3.LUT R38, R25, R38, R35, 0xfe, !PT ;  /* 0x0000002619267212 */ /* 0x000fe400078efe23 */
[----:B------:R-:W-:Y:S02]  /*13b30*/  PRMT R41, R27, 0x7771, RZ ;  /* 0x000077711b297816 */ /* 0x000fe400000000ff */
[----:B------:R-:W-:Y:S01]  /*13b40*/  PRMT R25, R15, 0x7772, RZ ;  /* 0x000077720f197816 */ /* 0x000fe200000000ff */
[----:B------:R-:W-:-:S02]  /*13b50*/  IMAD R14, R14, 0x1000000, R45 ;  /* 0x010000000e0e7824 */ /* 0x000fc400078e022d */
[----:B------:R-:W-:Y:S02]  /*13b60*/  IMAD.U32 R43, R43, 0x10000, RZ ;  /* 0x000100002b2b7824 */ /* 0x000fe400078e00ff */
[----:B------:R-:W-:Y:S01]  /*13b70*/  IMAD.U32 R45, R41, 0x10000, RZ ;  /* 0x00010000292d7824 */ /* 0x000fe200078e00ff */
[----:B------:R-:W-:Y:S01]  /*13b80*/  PRMT R35, R15, 0x7773, RZ ;  /* 0x000077730f237816 */ /* 0x000fe200000000ff */
[----:B------:R-:W-:Y:S01]  /*13b90*/  IMAD.SHL.U32 R25, R25, 0x100, RZ ;  /* 0x0000010019197824 */ /* 0x000fe200078e00ff */
[----:B------:R-:W-:Y:S02]  /*13ba0*/  PRMT R15, R26, 0x7770, RZ ;  /* 0x000077701a0f7816 */ /* 0x000fe400000000ff */
[----:B------:R-:W-:Y:S02]  /*13bb0*/  LOP3.LUT R46, R43, 0xff0000, RZ, 0xc0, !PT ;  /* 0x00ff00002b2e7812 */ /* 0x000fe400078ec0ff */
[----:B------:R-:W-:Y:S02]  /*13bc0*/  PRMT R41, R27, 0x7770, RZ ;  /* 0x000077701b297816 */ /* 0x000fe400000000ff */
[----:B------:R-:W-:-:S02]  /*13bd0*/  LOP3.LUT R48, R45, 0xff0000, RZ, 0xc0, !PT ;  /* 0x00ff00002d307812 */ /* 0x000fc400078ec0ff */
[----:B------:R-:W-:Y:S02]  /*13be0*/  LOP3.LUT R14, R35, R14, R25, 0xfe, !PT ;  /* 0x0000000e230e7212 */ /* 0x000fe400078efe19 */
[----:B------:R-:W-:Y:S01]  /*13bf0*/  PRMT R25, R27, 0x7772, RZ ;  /* 0x000077721b197816 */ /* 0x000fe200000000ff */
[----:B------:R-:W-:Y:S01]  /*13c00*/  IMAD R35, R15, 0x1000000, R46 ;  /* 0x010000000f237824 */ /* 0x000fe200078e022e */
[----:B------:R-:W-:Y:S01]  /*13c10*/  PRMT R45, R12, 0x7771, RZ ;  /* 0x000077710c2d7816 */ /* 0x000fe200000000ff */
[----:B------:R-:W-:Y:S01]  /*13c20*/  IMAD R15, R41, 0x1000000, R48 ;  /* 0x01000000290f7824 */ /* 0x000fe200078e0230 */
[C---:B------:R-:W-:Y:S01]  /*13c30*/  PRMT R41, R26.reuse, 0x7772, RZ ;  /* 0x000077721a297816 */ /* 0x040fe200000000ff */
[----:B------:R-:W-:Y:S01]  /*13c40*/  IMAD.SHL.U32 R25, R25, 0x100, RZ ;  /* 0x0000010019197824 */ /* 0x000fe200078e00ff */
[----:B------:R-:W-:Y:S02]  /*13c50*/  PRMT R43, R26, 0x7773, RZ ;  /* 0x000077731a2b7816 */ /* 0x000fe400000000ff */
[----:B------:R-:W-:-:S02]  /*13c60*/  PRMT R26, R27, 0x7773, RZ ;  /* 0x000077731b1a7816 */ /* 0x000fc400000000ff */
[----:B------:R-:W-:Y:S01]  /*13c70*/  PRMT R27, R13, 0x7771, RZ ;  /* 0x000077710d1b7816 */ /* 0x000fe200000000ff */
[----:B------:R-:W-:Y:S01]  /*13c80*/  IMAD.U32 R45, R45, 0x10000, RZ ;  /* 0x000100002d2d7824 */ /* 0x000fe200078e00ff */
[----:B------:R-:W-:Y:S01]  /*13c90*/  LOP3.LUT R15, R26, R15, R25, 0xfe, !PT ;  /* 0x0000000f1a0f7212 */ /* 0x000fe200078efe19 */
[----:B------:R-:W-:Y:S02]  /*13ca0*/  IMAD.SHL.U32 R46, R41, 0x100, RZ ;  /* 0x00000100292e7824 */ /* 0x000fe400078e00ff */
[----:B------:R-:W-:Y:S01]  /*13cb0*/  IMAD.U32 R25, R27, 0x10000, RZ ;  /* 0x000100001b197824 */ /* 0x000fe200078e00ff */
[----:B------:R-:W-:Y:S02]  /*13cc0*/  LOP3.LUT R48, R45, 0xff0000, RZ, 0xc0, !PT ;  /* 0x00ff00002d307812 */ /* 0x000fe400078ec0ff */
[----:B---3--:R-:W-:Y:S02]  /*13cd0*/  LOP3.LUT R45, R7, R5, R6, 0xb8, !PT ;  /* 0x00000005072d7212 */ /* 0x008fe400078eb806 */
[----:B------:R-:W-:-:S02]  /*13ce0*/  PRMT R41, R12, 0x7770, RZ ;  /* 0x000077700c297816 */ /* 0x000fc400000000ff */
[----:B------:R-:W-:Y:S02]  /*13cf0*/  LOP3.LUT R35, R43, R35, R46, 0xfe, !PT ;  /* 0x000000232b237212 */ /* 0x000fe400078efe2e */
[----:B------:R-:W-:Y:S02]  /*13d00*/  PRMT R27, R13, 0x7770, RZ ;  /* 0x000077700d1b7816 */ /* 0x000fe400000000ff */
[----:B------:R-:W-:Y:S02]  /*13d10*/  LOP3.LUT R46, R25, 0xff0000, RZ, 0xc0, !PT ;  /* 0x00ff0000192e7812 */ /* 0x000fe400078ec0ff */
[----:B------:R-:W-:Y:S01]  /*13d20*/  PRMT R43, R12, 0x7772, RZ ;  /* 0x000077720c2b7816 */ /* 0x000fe200000000ff */
[----:B------:R-:W-:Y:S01]  /*13d30*/  IMAD.IADD R45, R8, 0x1, R45 ;  /* 0x00000001082d7824 */ /* 0x000fe200078e022d */
[----:B------:R-:W-:Y:S01]  /*13d40*/  SHF.L.W.U32.HI R25, R5, 0x1e, R5 ;  /* 0x0000001e05197819 */ /* 0x000fe20000010e05 */
[----:B------:R-:W-:Y:S01]  /*13d50*/  IMAD R26, R41, 0x1000000, R48 ;  /* 0x01000000291a7824 */ /* 0x000fe200078e0230 */
[----:B------:R-:W-:Y:S01]  /*13d60*/  PRMT R41, R12, 0x7773, RZ ;  /* 0x000077730c297816 */ /* 0x000fe200000000ff */
[----:B------:R-:W-:Y:S01]  /*13d70*/  IMAD R27, R27, 0x1000000, R46 ;  /* 0x010000001b1b7824 */ /* 0x000fe200078e022e */
[----:B------:R-:W-:Y:S01]  /*13d80*/  LOP3.LUT R46, R6, R4, R25, 0xb8, !PT ;  /* 0x00000004062e7212 */ /* 0x000fe200078eb819 */
[----:B------:R-:W-:Y:S01]  /*13d90*/  IMAD.SHL.U32 R12, R43, 0x100, RZ ;  /* 0x000001002b0c7824 */ /* 0x000fe200078e00ff */
[----:B------:R-:W-:-:S03]  /*13da0*/  LEA.HI R45, R4, R45, R4, 0x5 ;  /* 0x0000002d042d7211 */ /* 0x000fc600078f2804 */
[----:B------:R-:W-:Y:S01]  /*13db0*/  IMAD.IADD R48, R7, 0x1, R46 ;  /* 0x0000000107307824 */ /* 0x000fe200078e022e */
[----:B------:R-:W-:Y:S02]  /*13dc0*/  LOP3.LUT R12, R41, R26, R12, 0xfe, !PT ;  /* 0x0000001a290c7212 */ /* 0x000fe400078efe0c */
[----:B------:R-:W-:Y:S02]  /*13dd0*/  IADD3 R41, PT, PT, R44, R45, R9 ;  /* 0x0000002d2c297210 */ /* 0x000fe40007ffe009 */
[----:B------:R-:W-:Y:S02]  /*13de0*/  SHF.L.W.U32.HI R46, R4, 0x1e, R4 ;  /* 0x0000001e042e7819 */ /* 0x000fe40000010e04 */
[----:B------:R-:W-:Y:S02]  /*13df0*/  PRMT R26, R13, 0x7772, RZ ;  /* 0x000077720d1a7816 */ /* 0x000fe400000000ff */
[----:B------:R-:W-:Y:S02]  /*13e00*/  LOP3.LUT R43, R25, R41, R46, 0xb8, !PT ;  /* 0x00000029192b7212 */ /* 0x000fe400078eb82e */
[----:B------:R-:W-:Y:S01]  /*13e10*/  LEA.HI R48, R41, R48, R41, 0x5 ;  /* 0x0000003029307211 */ /* 0x000fe200078f2829 */
[----:B------:R-:W-:Y:S01]  /*13e20*/  IMAD.SHL.U32 R26, R26, 0x100, RZ ;  /* 0x000001001a1a7824 */ /* 0x000fe200078e00ff */
[----:B------:R-:W-:Y:S01]  /*13e30*/  PRMT R13, R13, 0x7773, RZ ;  /* 0x000077730d0d7816 */ /* 0x000fe200000000ff */
[----:B------:R-:W-:Y:S01]  /*13e40*/  IMAD.IADD R43, R6, 0x1, R43 ;  /* 0x00000001062b7824 */ /* 0x000fe200078e022b */
[----:B------:R-:W-:-:S02]  /*13e50*/  IADD3 R48, PT, PT, R42, R48, R9 ;  /* 0x000000302a307210 */ /* 0x000fc40007ffe009 */
[----:B------:R-:W-:Y:S02]  /*13e60*/  LOP3.LUT R13, R13, R27, R26, 0xfe, !PT ;  /* 0x0000001b0d0d7212 */ /* 0x000fe400078efe1a */
[----:B------:R-:W-:Y:S02]  /*13e70*/  SHF.L.W.U32.HI R41, R41, 0x1e, R41 ;  /* 0x0000001e29297819 */ /* 0x000fe40000010e29 */
[--C-:B------:R-:W-:Y:S02]  /*13e80*/  LEA.HI R27, R48, R43, R48.reuse, 0x5 ;  /* 0x0000002b301b7211 */ /* 0x100fe400078f2830 */
[----:B------:R-:W-:Y:S02]  /*13e90*/  LOP3.LUT R52, R46, R48, R41, 0xb8, !PT ;  /* 0x000000302e347212 */ /* 0x000fe400078eb829 */
[----:B------:R-:W-:Y:S02]  /*13ea0*/  SHF.L.W.U32.HI R26, R48, 0x1e, R48 ;  /* 0x0000001e301a7819 */ /* 0x000fe40000010e30 */
[----:B------:R-:W-:Y:S01]  /*13eb0*/  IADD3 R27, PT, PT, R28, R27, R9 ;  /* 0x0000001b1c1b7210 */ /* 0x000fe20007ffe009 */
[----:B------:R-:W-:Y:S01]  /*13ec0*/  IMAD.IADD R52, R25, 0x1, R52 ;  /* 0x0000000119347824 */ /* 0x000fe200078e0234 */
[----:B------:R-:W-:-:S02]  /*13ed0*/  PRMT R25, R20, 0x7771, RZ ;  /* 0x0000777114197816 */ /* 0x000fc400000000ff */
[----:B------:R-:W-:Y:S02]  /*13ee0*/  LOP3.LUT R43, R41, R27, R26, 0xb8, !PT ;  /* 0x0000001b292b7212 */ /* 0x000fe400078eb81a */
[----:B------:R-:W-:-:S03]  /*13ef0*/  LEA.HI R52, R27, R52, R27, 0x5 ;  /* 0x000000341b347211 */ /* 0x000fc600078f281b */
[----:B------:R-:W-:Y:S02]  /*13f00*/  IMAD.IADD R46, R46, 0x1, R43 ;  /* 0x000000012e2e7824 */ /* 0x000fe400078e022b */
[----:B------:R-:W-:Y:S01]  /*13f10*/  IMAD.U32 R43, R25, 0x10000, RZ ;  /* 0x00010000192b7824 */ /* 0x000fe200078e00ff */
[----:B------:R-:W-:Y:S02]  /*13f20*/  SHF.L.W.U32.HI R27, R27, 0x1e, R27 ;  /* 0x0000001e1b1b7819 */ /* 0x000fe40000010e1b */
        /* <DEDUP_REMOVED lines=18> */
[C-C-:B------:R-:W-:Y:S02]  /*14050*/  LEA.HI R43, R41.reuse, R48, R41.reuse, 0x5 ;  /* 0x00000030292b7211 */ /* 0x140fe400078f2829 */
[----:B------:R-:W-:Y:S02]  /*14060*/  LOP3.LUT R46, R20, R41, R26, 0xb8, !PT ;  /* 0x00000029142e7212 */ /* 0x000fe400078eb81a */
[----:B------:R-:W-:Y:S02]  /*14070*/  SHF.L.W.U32.HI R41, R41, 0x1e, R41 ;  /* 0x0000001e29297819 */ /* 0x000fe40000010e29 */
[----:B------:R-:W-:Y:S01]  /*14080*/  IADD3 R43, PT, PT, R24, R43, R9 ;  /* 0x0000002b182b7210 */ /* 0x000fe20007ffe009 */
[----:B------:R-:W-:Y:S01]  /*14090*/  IMAD.IADD R46, R27, 0x1, R46 ;  /* 0x000000011b2e7824 */ /* 0x000fe200078e022e */
[----:B------:R-:W-:-:S02]  /*140a0*/  PRMT R45, R21, 0x7771, RZ ;  /* 0x00007771152d7816 */ /* 0x000fc400000000ff */
[----:B------:R-:W-:Y:S02]  /*140b0*/  LOP3.LUT R27, R26, R43, R41, 0xb8, !PT ;  /* 0x0000002b1a1b7212 */ /* 0x000fe400078eb829 */
[----:B------:R-:W-:Y:S01]  /*140c0*/  LEA.HI R46, R43, R46, R43, 0x5 ;  /* 0x0000002e2b2e7211 */ /* 0x000fe200078f282b */
[----:B------:R-:W-:Y:S02]  /*140d0*/  IMAD.U32 R45, R45, 0x10000, RZ ;  /* 0x000100002d2d7824 */ /* 0x000fe400078e00ff */
[----:B------:R-:W-:Y:S01]  /*140e0*/  IMAD.IADD R27, R20, 0x1, R27 ;  /* 0x00000001141b7824 */ /* 0x000fe200078e021b */
[----:B------:R-:W-:Y:S02]  /*140f0*/  SHF.L.W.U32.HI R20, R43, 0x1e, R43 ;  /* 0x0000001e2b147819 */ /* 0x000fe40000010e2b */
[----:B------:R-:W-:Y:S02]  /*14100*/  IADD3 R46, PT, PT, R14, R46, R9 ;  /* 0x0000002e0e2e7210 */ /* 0x000fe40007ffe009 */
[----:B------:R-:W-:-:S02]  /*14110*/  LOP3.LUT R48, R45, 0xff0000, RZ, 0xc0, !PT ;  /* 0x00ff00002d307812 */ /* 0x000fc400078ec0ff */
[----:B------:R-:W-:Y:S02]  /*14120*/  LOP3.LUT R45, R41, R46, R20, 0xb8, !PT ;  /* 0x0000002e292d7212 */ /* 0x000fe400078eb814 */
[----:B------:R-:W-:-:S03]  /*14130*/  PRMT R43, R21, 0x7770, RZ ;  /* 0x00007770152b7816 */ /* 0x000fc600000000ff */
[----:B------:R-:W-:Y:S01]  /*14140*/  IMAD.IADD R26, R26, 0x1, R45 ;  /* 0x000000011a1a7824 */ /* 0x000fe200078e022d */
[----:B------:R-:W-:Y:S02]  /*14150*/  PRMT R45, R21, 0x7772, RZ ;  /* 0x00007772152d7816 */ /* 0x000fe400000000ff */
[C---:B------:R-:W-:Y:S01]  /*14160*/  LEA.HI R52, R46.reuse, R27, R46, 0x5 ;  /* 0x0000001b2e347211 */ /* 0x040fe200078f282e */
[----:B------:R-:W-:Y:S01]  /*14170*/  IMAD R43, R43, 0x1000000, R48 ;  /* 0x010000002b2b7824 */ /* 0x000fe200078e0230 */
[----:B------:R-:W-:Y:S01]  /*14180*/  PRMT R27, R21, 0x7773, RZ ;  /* 0x00007773151b7816 */ /* 0x000fe200000000ff */
[----:B------:R-:W-:Y:S01]  /*14190*/  IMAD.SHL.U32 R48, R45, 0x100, RZ ;  /* 0x000001002d307824 */ /* 0x000fe200078e00ff */
[----:B------:R-:W-:Y:S02]  /*141a0*/  SHF.L.W.U32.HI R45, R46, 0x1e, R46 ;  /* 0x0000001e2e2d7819 */ /* 0x000fe40000010e2e */
[----:B------:R-:W-:-:S04]  /*141b0*/  IADD3 R21, PT, PT, R35, R52, R9 ;  /* 0x0000003423157210 */ /* 0x000fc80007ffe009 */
[----:B------:R-:W-:Y:S02]  /*141c0*/  LOP3.LUT R46, R20, R21, R45, 0xb8, !PT ;  /* 0x00000015142e7212 */ /* 0x000fe400078eb82d */
[----:B------:R-:W-:-:S03]  /*141d0*/  LEA.HI R26, R21, R26, R21, 0x5 ;  /* 0x0000001a151a7211 */ /* 0x000fc600078f2815 */
[----:B------:R-:W-:Y:S01]  /*141e0*/  IMAD.IADD R41, R41, 0x1, R46 ;  /* 0x0000000129297824 */ /* 0x000fe200078e022e */
[----:B------:R-:W-:Y:S02]  /*141f0*/  IADD3 R26, PT, PT, R15, R26, R9 ;  /* 0x0000001a0f1a7210 */ /* 0x000fe40007ffe009 */
[----:B------:R-:W-:Y:S02]  /*14200*/  LOP3.LUT R27, R27, R43, R48, 0xfe, !PT ;  /* 0x0000002b1b1b7212 */ /* 0x000fe400078efe30 */
[----:B------:R-:W-:Y:S02]  /*14210*/  SHF.L.W.U32.HI R48, R21, 0x1e, R21 ;  /* 0x0000001e15307819 */ /* 0x000fe40000010e15 */
[----:B------:R-:W-:Y:S02]  /*14220*/  LEA.HI R41, R26, R41, R26, 0x5 ;  /* 0x000000291a297211 */ /* 0x000fe400078f281a */
[----:B------:R-:W-:Y:S02]  /*14230*/  LOP3.LUT R43, R45, R26, R48, 0xb8, !PT ;  /* 0x0000001a2d2b7212 */ /* 0x000fe400078eb830 */
[----:B------:R-:W-:-:S02]  /*14240*/  IADD3 R46, PT, PT, R12, R41, R9 ;  /* 0x000000290c2e7210 */ /* 0x000fc40007ffe009 */
[----:B------:R-:W-:Y:S01]  /*14250*/  SHF.R.U32.HI R41, RZ, 0x10, R11 ;  /* 0x00000010ff297819 */ /* 0x000fe2000001160b */
[----:B------:R-:W-:-:S04]  /*14260*/  IMAD.IADD R43, R20, 0x1, R43 ;  /* 0x00000001142b7824 */ /* 0x000fc800078e022b */
[----:B------:R-:W-:Y:S01]  /*14270*/  IMAD.U32 R20, R41, 0x10000, RZ ;  /* 0x0001000029147824 */ /* 0x000fe200078e00ff */
[----:B------:R-:W-:-:S04]  /*14280*/  SHF.L.W.U32.HI R21, R26, 0x1e, R26 ;  /* 0x0000001e1a157819 */ /* 0x000fc80000010e1a */
[----:B------:R-:W-:Y:S02]  /*14290*/  LOP3.LUT R52, R20, 0xff0000, RZ, 0xc0, !PT ;  /* 0x00ff000014347812 */ /* 0x000fe400078ec0ff */
[----:B------:R-:W-:Y:S02]  /*142a0*/  SHF.R.U32.HI R20, RZ, 0x8, R11 ;  /* 0x00000008ff147819 */ /* 0x000fe4000001160b */
[----:B------:R-:W-:Y:S02]  /*142b0*/  LOP3.LUT R26, R48, R46, R21, 0xb8, !PT ;  /* 0x0000002e301a7212 */ /* 0x000fe400078eb815 */
[----:B------:R-:W-:Y:S01]  /*142c0*/  LEA.HI R41, R46, R43, R46, 0x5 ;  /* 0x0000002b2e297211 */ /* 0x000fe200078f282e */
[----:B------:R-:W-:Y:S01]  /*142d0*/  IMAD.SHL.U32 R43, R20, 0x100, RZ ;  /* 0x00000100142b7824 */ /* 0x000fe200078e00ff */
[----:B------:R-:W-:Y:S01]  /*142e0*/  LOP3.LUT R52, R52, 0xff000000, R11, 0xf8, !PT ;  /* 0xff00000034347812 */ /* 0x000fe200078ef80b */
[----:B------:R-:W-:Y:S01]  /*142f0*/  IMAD.IADD R26, R45, 0x1, R26 ;  /* 0x000000012d1a7824 */ /* 0x000fe200078e021a */
[----:B------:R-:W-:-:S02]  /*14300*/  IADD3 R41, PT, PT, R13, R41, R9 ;  /* 0x000000290d297210 */ /* 0x000fc40007ffe009 */
[----:B------:R-:W-:Y:S02]  /*14310*/  SHF.L.W.U32.HI R46, R46, 0x1e, R46 ;  /* 0x0000001e2e2e7819 */ /* 0x000fe40000010e2e */
[----:B------:R-:W-:Y:S02]  /*14320*/  LOP3.LUT R52, R52, 0xff00, R43, 0xf8, !PT ;  /* 0x0000ff0034347812 */ /* 0x000fe400078ef82b */
[----:B------:R-:W-:Y:S02]  /*14330*/  LOP3.LUT R45, R21, R41, R46, 0xb8, !PT ;  /* 0x00000029152d7212 */ /* 0x000fe400078eb82e */
[----:B------:R-:W-:Y:S02]  /*14340*/  LEA.HI R43, R41, R26, R41, 0x5 ;  /* 0x0000001a292b7211 */ /* 0x000fe400078f2829 */
[----:B------:R-:W-:Y:S01]  /*14350*/  LOP3.LUT R26, R52, 0xff, R11, 0xf8, !PT ;  /* 0x000000ff341a7812 */ /* 0x000fe200078ef80b */
[----:B------:R-:W-:Y:S01]  /*14360*/  IMAD.IADD R45, R48, 0x1, R45 ;  /* 0x00000001302d7824 */ /* 0x000fe200078e022d */
[----:B------:R-:W-:-:S02]  /*14370*/  IADD3 R48, PT, PT, R25, R43, R9 ;  /* 0x0000002b19307210 */ /* 0x000fc40007ffe009 */
[----:B------:R-:W-:Y:S02]  /*14380*/  LOP3.LUT R43, R34, R15, R26, 0x96, !PT ;  /* 0x0000000f222b7212 */ /* 0x000fe400078e961a */
[----:B------:R-:W-:Y:S02]  /*14390*/  SHF.L.W.U32.HI R41, R41, 0x1e, R41 ;  /* 0x0000001e29297819 */ /* 0x000fe40000010e29 */
[----:B------:R-:W-:Y:S02]  /*143a0*/  LOP3.LUT R42, R43, R42, RZ, 0x3c, !PT ;  /* 0x0000002a2b2a7212 */ /* 0x000fe400078e3cff */
[----:B------:R-:W-:Y:S02]  /*143b0*/  LOP3.LUT R43, R46, R48, R41, 0xb8, !PT ;  /* 0x000000302e2b7212 */ /* 0x000fe400078eb829 */
[----:B------:R-:W-:-:S03]  /*143c0*/  LEA.HI R52, R48, R45, R48, 0x5 ;  /* 0x0000002d30347211 */ /* 0x000fc600078f2830 */
[----:B------:R-:W-:Y:S01]  /*143d0*/  IMAD.IADD R45, R21, 0x1, R43 ;  /* 0x00000001152d7824 */ /* 0x000fe200078e022b */
[----:B------:R-:W-:Y:S02]  /*143e0*/  LOP3.LUT R43, R28, R35, R27, 0x96, !PT ;  /* 0x000000231c2b7212 */ /* 0x000fe400078e961b */
[----:B------:R-:W-:Y:S02]  /*143f0*/  IADD3 R21, PT, PT, R27, R52, R9 ;  /* 0x000000341b157210 */ /* 0x000fe40007ffe009 */
[----:B------:R-:W-:Y:S02]  /*14400*/  SHF.L.W.U32.HI R48, R48, 0x1e, R48 ;  /* 0x0000001e30307819 */ /* 0x000fe40000010e30 */
[----:B------:R-:W-:Y:S02]  /*14410*/  LOP3.LUT R44, R43, R44, RZ, 0x3c, !PT ;  /* 0x0000002c2b2c7212 */ /* 0x000fe400078e3cff */
[----:B------:R-:W-:Y:S02]  /*14420*/  LOP3.LUT R43, R41, R21, R48, 0xb8, !PT ;  /* 0x00000015292b7212 */ /* 0x000fe400078eb830 */
[----:B------:R-:W-:-:S02]  /*14430*/  LEA.HI R45, R21, R45, R21, 0x5 ;  /* 0x0000002d152d7211 */ /* 0x000fc400078f2815 */
[----:B------:R-:W-:Y:S01]  /*14440*/  SHF.L.W.U32.HI R21, R21, 0x1e, R21 ;  /* 0x0000001e15157819 */ /* 0x000fe20000010e15 */
[----:B------:R-:W-:Y:S01]  /*14450*/  IMAD.IADD R47, R46, 0x1, R43 ;  /* 0x000000012e2f7824 */ /* 0x000fe200078e022b */
[----:B------:R-:W-:Y:S02]  /*14460*/  IADD3 R46, PT, PT, R26, R45, R9 ;  /* 0x0000002d1a2e7210 */ /* 0x000fe40007ffe009 */
[----:B------:R-:W-:Y:S02]  /*14470*/  LOP3.LUT R43, R29, R12, R40, 0x96, !PT ;  /* 0x0000000c1d2b7212 */ /* 0x000fe400078e9628 */
[----:B------:R-:W-:Y:S02]  /*14480*/  LOP3.LUT R52, R48, R46, R21, 0xb8, !PT ;  /* 0x0000002e30347212 */ /* 0x000fe400078eb815 */
[----:B------:R-:W-:Y:S02]  /*14490*/  LOP3.LUT R43, R43, R28, RZ, 0x3c, !PT ;  /* 0x0000001c2b2b7212 */ /* 0x000fe400078e3cff */
[----:B------:R-:W-:-:S02]  /*144a0*/  SHF.L.W.U32.HI R28, R44, 0x1, R44 ;  /* 0x000000012c1c7819 */ /* 0x000fc40000010e2c */
[----:B------:R-:W-:Y:S01]  /*144b0*/  LEA.HI R47, R46, R47, R46, 0x5 ;  /* 0x0000002f2e2f7211 */ /* 0x000fe200078f282e */
[----:B------:R-:W-:Y:S01]  /*144c0*/  IMAD.IADD R52, R41, 0x1, R52 ;  /* 0x0000000129347824 */ /* 0x000fe200078e0234 */
[----:B------:R-:W-:Y:S02]  /*144d0*/  LOP3.LUT R45, R38, R13, R28, 0x96, !PT ;  /* 0x0000000d262d7212 */ /* 0x000fe400078e961c */
[----:B------:R-:W-:Y:S02]  /*144e0*/  IADD3 R41, PT, PT, R40, R47, R9 ;  /* 0x0000002f28297210 */ /* 0x000fe40007ffe009 */
[----:B------:R-:W-:Y:S02]  /*144f0*/  SHF.L.W.U32.HI R46, R46, 0x1e, R46 ;  /* 0x0000001e2e2e7819 */ /* 0x000fe40000010e2e */
[----:B------:R-:W-:Y:S02]  /*14500*/  LOP3.LUT R34, R45, R34, RZ, 0x3c, !PT ;  /* 0x000000222d227212 */ /* 0x000fe400078e3cff */
        /* <DEDUP_REMOVED lines=13> */
[----:B------:R-:W-:-:S03]  /*145e0*/  LEA.HI R52, R21, R52, R21, 0x5 ;  /* 0x0000003415347211 */ /* 0x000fc600078f2815 */
[----:B------:R-:W-:Y:S01]  /*145f0*/  IMAD.IADD R43, R46, 0x1, R43 ;  /* 0x000000012e2b7824 */ /* 0x000fe200078e022b */
[----:B------:R-:W-:Y:S02]  /*14600*/  IADD3 R46, PT, PT, R42, R52, R9 ;  /* 0x000000342a2e7210 */ /* 0x000fe40007ffe009 */
[----:B------:R-:W-:Y:S02]  /*14610*/  SHF.L.W.U32.HI R34, R34, 0x1, R34 ;  /* 0x0000000122227819 */ /* 0x000fe40000010e22 */
[----:B------:R-:W-:Y:S02]  /*14620*/  LEA.HI R43, R46, R43, R46, 0x5 ;  /* 0x0000002b2e2b7211 */ /* 0x000fe400078f282e */
[----:B------:R-:W-:Y:S02]  /*14630*/  SHF.L.W.U32.HI R21, R21, 0x1e, R21 ;  /* 0x0000001e15157819 */ /* 0x000fe40000010e15 */
[----:B------:R-:W-:Y:S02]  /*14640*/  IADD3 R43, PT, PT, R34, R43, R9 ;  /* 0x0000002b222b7210 */ /* 0x000fe40007ffe009 */
[----:B------:R-:W-:-:S02]  /*14650*/  LOP3.LUT R9, R46, R21, R48, 0x96, !PT ;  /* 0x000000152e097212 */ /* 0x000fc400078e9630 */
[----:B------:R-:W-:Y:S02]  /*14660*/  LOP3.LUT R52, R24, R25, R44, 0x96, !PT ;  /* 0x0000001918347212 */ /* 0x000fe400078e962c */
[----:B------:R-:W-:Y:S01]  /*14670*/  SHF.L.W.U32.HI R46, R46, 0x1e, R46 ;  /* 0x0000001e2e2e7819 */ /* 0x000fe20000010e2e */
[----:B------:R-:W-:Y:S01]  /*14680*/  IMAD.IADD R41, R41, 0x1, R9 ;  /* 0x0000000129297824 */ /* 0x000fe200078e0209 */
[----:B------:R-:W-:Y:S02]  /*14690*/  LOP3.LUT R52, R52, R29, RZ, 0x3c, !PT ;  /* 0x0000001d34347212 */ /* 0x000fe400078e3cff */
[----:B------:R-:W-:Y:S02]  /*146a0*/  LOP3.LUT R29, R14, R27, R42, 0x96, !PT ;  /* 0x0000001b0e1d7212 */ /* 0x000fe400078e962a */
[----:B------:R-:W-:Y:S02]  /*146b0*/  SHF.L.W.U32.HI R9, R52, 0x1, R52 ;  /* 0x0000000134097819 */ /* 0x000fe40000010e34 */
[----:B------:R-:W-:-:S02]  /*146c0*/  LEA.HI R41, R43, R41, R43, 0x5 ;  /* 0x000000292b297211 */ /* 0x000fc400078f282b */
[----:B------:R-:W-:Y:S02]  /*146d0*/  LOP3.LUT R45, R43, R46, R21, 0x96, !PT ;  /* 0x0000002e2b2d7212 */ /* 0x000fe400078e9615 */
[----:B------:R-:W-:Y:S02]  /*146e0*/  LOP3.LUT R29, R29, R38, RZ, 0x3c, !PT ;  /* 0x000000261d1d7212 */ /* 0x000fe400078e3cff */
[----:B--2---:R-:W-:Y:S01]  /*146f0*/  IADD3 R38, PT, PT, R9, R41, R36 ;  /* 0x0000002909267210 */ /* 0x004fe20007ffe024 */
[----:B------:R-:W-:Y:S01]  /*14700*/  IMAD.IADD R45, R48, 0x1, R45 ;  /* 0x00000001302d7824 */ /* 0x000fe200078e022d */
[----:B------:R-:W-:Y:S02]  /*14710*/  SHF.L.W.U32.HI R43, R43, 0x1e, R43 ;  /* 0x0000001e2b2b7819 */ /* 0x000fe40000010e2b */
[----:B------:R-:W-:Y:S02]  /*14720*/  SHF.L.W.U32.HI R47, R29, 0x1, R29 ;  /* 0x000000011d2f7819 */ /* 0x000fe40000010e1d */
[----:B------:R-:W-:-:S02]  /*14730*/  LOP3.LUT R29, R35, R26, R34, 0x96, !PT ;  /* 0x0000001a231d7212 */ /* 0x000fc400078e9622 */
[C---:B------:R-:W-:Y:S02]  /*14740*/  LOP3.LUT R48, R38.reuse, R43, R46, 0x96, !PT ;  /* 0x0000002b26307212 */ /* 0x040fe400078e962e */
[C---:B------:R-:W-:Y:S02]  /*14750*/  LEA.HI R41, R38.reuse, R45, R38, 0x5 ;  /* 0x0000002d26297211 */ /* 0x040fe400078f2826 */
[----:B------:R-:W-:Y:S01]  /*14760*/  LOP3.LUT R29, R29, R24, RZ, 0x3c, !PT ;  /* 0x000000181d1d7212 */ /* 0x000fe200078e3cff */
[----:B------:R-:W-:Y:S01]  /*14770*/  IMAD.IADD R48, R21, 0x1, R48 ;  /* 0x0000000115307824 */ /* 0x000fe200078e0230 */
[----:B------:R-:W-:Y:S02]  /*14780*/  IADD3 R41, PT, PT, R47, R41, R36 ;  /* 0x000000292f297210 */ /* 0x000fe40007ffe024 */
[----:B------:R-:W-:Y:S02]  /*14790*/  SHF.L.W.U32.HI R38, R38, 0x1e, R38 ;  /* 0x0000001e26267819 */ /* 0x000fe40000010e26 */
[----:B------:R-:W-:-:S02]  /*147a0*/  SHF.L.W.U32.HI R21, R29, 0x1, R29 ;  /* 0x000000011d157819 */ /* 0x000fc40000010e1d */
[----:B------:R-:W-:Y:S02]  /*147b0*/  LOP3.LUT R29, R15, R40, R9, 0x96, !PT ;  /* 0x000000280f1d7212 */ /* 0x000fe400078e9609 */
[C---:B------:R-:W-:Y:S02]  /*147c0*/  LEA.HI R48, R41.reuse, R48, R41, 0x5 ;  /* 0x0000003029307211 */ /* 0x040fe400078f2829 */
[----:B------:R-:W-:Y:S02]  /*147d0*/  LOP3.LUT R45, R41, R38, R43, 0x96, !PT ;  /* 0x00000026292d7212 */ /* 0x000fe400078e962b */
[----:B------:R-:W-:Y:S02]  /*147e0*/  LOP3.LUT R29, R29, R14, RZ, 0x3c, !PT ;  /* 0x0000000e1d1d7212 */ /* 0x000fe400078e3cff */
[----:B------:R-:W-:Y:S01]  /*147f0*/  IADD3 R14, PT, PT, R21, R48, R36 ;  /* 0x00000030150e7210 */ /* 0x000fe20007ffe024 */
[----:B------:R-:W-:Y:S01]  /*14800*/  IMAD.IADD R49, R46, 0x1, R45 ;  /* 0x000000012e317824 */ /* 0x000fe200078e022d */
[----:B------:R-:W-:-:S02]  /*14810*/  SHF.L.W.U32.HI R41, R41, 0x1e, R41 ;  /* 0x0000001e29297819 */ /* 0x000fc40000010e29 */
[----:B------:R-:W-:Y:S02]  /*14820*/  SHF.L.W.U32.HI R45, R29, 0x1, R29 ;  /* 0x000000011d2d7819 */ /* 0x000fe40000010e1d */
[C---:B------:R-:W-:Y:S02]  /*14830*/  LOP3.LUT R48, R14.reuse, R41, R38, 0x96, !PT ;  /* 0x000000290e307212 */ /* 0x040fe400078e9626 */
[----:B------:R-:W-:Y:S02]  /*14840*/  LEA.HI R46, R14, R49, R14, 0x5 ;  /* 0x000000310e2e7211 */ /* 0x000fe400078f280e */
[----:B------:R-:W-:Y:S01]  /*14850*/  LOP3.LUT R24, R12, R28, R47, 0x96, !PT ;  /* 0x0000001c0c187212 */ /* 0x000fe200078e962f */
[----:B------:R-:W-:Y:S01]  /*14860*/  IMAD.IADD R29, R43, 0x1, R48 ;  /* 0x000000012b1d7824 */ /* 0x000fe200078e0230 */
[----:B------:R-:W-:Y:S02]  /*14870*/  IADD3 R46, PT, PT, R45, R46, R36 ;  /* 0x0000002e2d2e7210 */ /* 0x000fe40007ffe024 */
[----:B------:R-:W-:-:S02]  /*14880*/  SHF.L.W.U32.HI R43, R14, 0x1e, R14 ;  /* 0x0000001e0e2b7819 */ /* 0x000fc40000010e0e */
        /* <DEDUP_REMOVED lines=14> */
[----:B------:R-:W-:Y:S01]  /*14970*/  IADD3 R12, PT, PT, R29, R38, R36 ;  /* 0x000000261d0c7210 */ /* 0x000fe20007ffe024 */
[----:B------:R-:W-:Y:S01]  /*14980*/  IMAD.IADD R41, R41, 0x1, R46 ;  /* 0x0000000129297824 */ /* 0x000fe200078e022e */
[----:B------:R-:W-:Y:S02]  /*14990*/  SHF.L.W.U32.HI R15, R15, 0x1e, R15 ;  /* 0x0000001e0f0f7819 */ /* 0x000fe40000010e0f */
        /* <DEDUP_REMOVED lines=17> */
[C---:B------:R-:W-:Y:S02]  /*14ab0*/  LOP3.LUT R38, R25.reuse, R13, R12, 0x96, !PT ;  /* 0x0000000d19267212 */ /* 0x040fe400078e960c */
[----:B------:R-:W-:-:S03]  /*14ac0*/  LEA.HI R46, R25, R14, R25, 0x5 ;  /* 0x0000000e192e7211 */ /* 0x000fc600078f2819 */
[----:B------:R-:W-:Y:S01]  /*14ad0*/  IMAD.IADD R38, R15, 0x1, R38 ;  /* 0x000000010f267824 */ /* 0x000fe200078e0226 */
[----:B------:R-:W-:Y:S02]  /*14ae0*/  IADD3 R15, PT, PT, R43, R46, R36 ;  /* 0x0000002e2b0f7210 */ /* 0x000fe40007ffe024 */
[----:B------:R-:W-:Y:S02]  /*14af0*/  LOP3.LUT R46, R40, R47, R35, 0x96, !PT ;  /* 0x0000002f282e7212 */ /* 0x000fe400078e9623 */
[----:B------:R-:W-:Y:S02]  /*14b00*/  SHF.L.W.U32.HI R14, R25, 0x1e, R25 ;  /* 0x0000001e190e7819 */ /* 0x000fe40000010e19 */
[----:B------:R-:W-:Y:S02]  /*14b10*/  LOP3.LUT R27, R46, R27, RZ, 0x3c, !PT ;  /* 0x0000001b2e1b7212 */ /* 0x000fe400078e3cff */
[----:B------:R-:W-:Y:S02]  /*14b20*/  LOP3.LUT R53, R15, R14, R13, 0x96, !PT ;  /* 0x0000000e0f357212 */ /* 0x000fe400078e960d */
[----:B------:R-:W-:-:S02]  /*14b30*/  LOP3.LUT R49, R28, R21, R41, 0x96, !PT ;  /* 0x000000151c317212 */ /* 0x000fc400078e9629 */
[----:B------:R-:W-:Y:S02]  /*14b40*/  SHF.L.W.U32.HI R27, R27, 0x1, R27 ;  /* 0x000000011b1b7819 */ /* 0x000fe40000010e1b */
[----:B------:R-:W-:Y:S01]  /*14b50*/  LEA.HI R25, R15, R38, R15, 0x5 ;  /* 0x000000260f197211 */ /* 0x000fe200078f280f */
[----:B------:R-:W-:Y:S01]  /*14b60*/  IMAD.IADD R12, R12, 0x1, R53 ;  /* 0x000000010c0c7824 */ /* 0x000fe200078e0235 */
[----:B------:R-:W-:Y:S02]  /*14b70*/  LOP3.LUT R49, R49, R26, RZ, 0x3c, !PT ;  /* 0x0000001a31317212 */ /* 0x000fe400078e3cff */
[----:B------:R-:W-:Y:S02]  /*14b80*/  SHF.L.W.U32.HI R15, R15, 0x1e, R15 ;  /* 0x0000001e0f0f7819 */ /* 0x000fe40000010e0f */
[----:B------:R-:W-:Y:S02]  /*14b90*/  IADD3 R25, PT, PT, R27, R25, R36 ;  /* 0x000000191b197210 */ /* 0x000fe40007ffe024 */
[----:B------:R-:W-:-:S02]  /*14ba0*/  LOP3.LUT R53, R44, R45, R43, 0x96, !PT ;  /* 0x0000002d2c357212 */ /* 0x000fc400078e962b */
[----:B------:R-:W-:Y:S02]  /*14bb0*/  LOP3.LUT R38, R25, R15, R14, 0x96, !PT ;  /* 0x0000000f19267212 */ /* 0x000fe400078e960e */
[----:B------:R-:W-:Y:S02]  /*14bc0*/  SHF.L.W.U32.HI R49, R49, 0x1, R49 ;  /* 0x0000000131317819 */ /* 0x000fe40000010e31 */
[----:B------:R-:W-:Y:S02]  /*14bd0*/  LOP3.LUT R26, R53, R40, RZ, 0x3c, !PT ;  /* 0x00000028351a7212 */ /* 0x000fe400078e3cff */
[----:B------:R-:W-:Y:S01]  /*14be0*/  LEA.HI R40, R25, R12, R25, 0x5 ;  /* 0x0000000c19287211 */ /* 0x000fe200078f2819 */
[----:B------:R-:W-:Y:S01]  /*14bf0*/  IMAD.IADD R38, R13, 0x1, R38 ;  /* 0x000000010d267824 */ /* 0x000fe200078e0226 */
[----:B------:R-:W-:Y:S02]  /*14c00*/  LOP3.LUT R53, R34, R29, R49, 0x96, !PT ;  /* 0x0000001d22357212 */ /* 0x000fe400078e9631 */
[----:B------:R-:W-:-:S02]  /*14c10*/  SHF.L.W.U32.HI R12, R25, 0x1e, R25 ;  /* 0x0000001e190c7819 */ /* 0x000fc40000010e19 */
[----:B------:R-:W-:Y:S02]  /*14c20*/  IADD3 R13, PT, PT, R49, R40, R36 ;  /* 0x00000028310d7210 */ /* 0x000fe40007ffe024 */
[----:B------:R-:W-:Y:S02]  /*14c30*/  LOP3.LUT R25, R42, R24, R27, 0x96, !PT ;  /* 0x000000182a197212 */ /* 0x000fe400078e961b */
[----:B------:R-:W-:Y:S02]  /*14c40*/  LOP3.LUT R44, R53, R44, RZ, 0x3c, !PT ;  /* 0x0000002c352c7212 */ /* 0x000fe400078e3cff */
[----:B------:R-:W-:Y:S02]  /*14c50*/  LOP3.LUT R53, R13, R12, R15, 0x96, !PT ;  /* 0x0000000c0d357212 */ /* 0x000fe400078e960f */
[----:B------:R-:W-:Y:S02]  /*14c60*/  LOP3.LUT R25, R25, R28, RZ, 0x3c, !PT ;  /* 0x0000001c19197212 */ /* 0x000fe400078e3cff */
[----:B------:R-:W-:-:S02]  /*14c70*/  SHF.L.W.U32.HI R28, R44, 0x1, R44 ;  /* 0x000000012c1c7819 */ /* 0x000fc40000010e2c */
[----:B------:R-:W-:Y:S02]  /*14c80*/  SHF.L.W.U32.HI R26, R26, 0x1, R26 ;  /* 0x000000011a1a7819 */ /* 0x000fe40000010e1a */
[----:B------:R-:W-:Y:S01]  /*14c90*/  LEA.HI R38, R13, R38, R13, 0x5 ;  /* 0x000000260d267211 */ /* 0x000fe200078f280d */
[----:B------:R-:W-:Y:S01]  /*14ca0*/  IMAD.IADD R53, R14, 0x1, R53 ;  /* 0x000000010e357824 */ /* 0x000fe200078e0235 */
[----:B------:R-:W-:Y:S02]  /*14cb0*/  LOP3.LUT R14, R21, R43, R28, 0x96, !PT ;  /* 0x0000002b150e7212 */ /* 0x000fe400078e961c */
[----:B------:R-:W-:Y:S02]  /*14cc0*/  SHF.L.W.U32.HI R13, R13, 0x1e, R13 ;  /* 0x0000001e0d0d7819 */ /* 0x000fe40000010e0d */
[----:B------:R-:W-:Y:S02]  /*14cd0*/  IADD3 R38, PT, PT, R26, R38, R36 ;  /* 0x000000261a267210 */ /* 0x000fe40007ffe024 */
[----:B------:R-:W-:-:S02]  /*14ce0*/  LOP3.LUT R40, R9, R35, R26, 0x96, !PT ;  /* 0x0000002309287212 */ /* 0x000fc400078e961a */
[----:B------:R-:W-:Y:S02]  /*14cf0*/  LOP3.LUT R9, R14, R9, RZ, 0x3c, !PT ;  /* 0x000000090e097212 */ /* 0x000fe400078e3cff */
[----:B------:R-:W-:Y:S02]  /*14d00*/  LOP3.LUT R40, R40, R42, RZ, 0x3c, !PT ;  /* 0x0000002a28287212 */ /* 0x000fe400078e3cff */
[C---:B------:R-:W-:Y:S02]  /*14d10*/  LOP3.LUT R14, R38.reuse, R13, R12, 0x96, !PT ;  /* 0x0000000d260e7212 */ /* 0x040fe400078e960c */
[----:B------:R-:W-:Y:S02]  /*14d20*/  SHF.L.W.U32.HI R42, R25, 0x1, R25 ;  /* 0x00000001192a7819 */ /* 0x000fe40000010e19 */
[----:B------:R-:W-:Y:S01]  /*14d30*/  LEA.HI R53, R38, R53, R38, 0x5 ;  /* 0x0000003526357211 */ /* 0x000fe200078f2826 */
[----:B------:R-:W-:Y:S01]  /*14d40*/  IMAD.IADD R15, R15, 0x1, R14 ;  /* 0x000000010f0f7824 */ /* 0x000fe200078e020e */
[----:B------:R-:W-:-:S02]  /*14d50*/  LOP3.LUT R25, R47, R41, R42, 0x96, !PT ;  /* 0x000000292f197212 */ /* 0x000fc400078e962a */
[----:B------:R-:W-:Y:S02]  /*14d60*/  SHF.L.W.U32.HI R38, R38, 0x1e, R38 ;  /* 0x0000001e26267819 */ /* 0x000fe40000010e26 */
[----:B------:R-:W-:Y:S02]  /*14d70*/  IADD3 R14, PT, PT, R42, R53, R36 ;  /* 0x000000352a0e7210 */ /* 0x000fe40007ffe024 */
[----:B------:R-:W-:Y:S02]  /*14d80*/  LOP3.LUT R44, R25, R34, RZ, 0x3c, !PT ;  /* 0x00000022192c7212 */ /* 0x000fe400078e3cff */
[----:B------:R-:W-:-:S05]  /*14d90*/  LOP3.LUT R25, R14, R38, R13, 0x96, !PT ;  /* 0x000000260e197212 */ /* 0x000fca00078e960d */
[----:B------:R-:W-:Y:S02]  /*14da0*/  IMAD.IADD R53, R12, 0x1, R25 ;  /* 0x000000010c357824 */ /* 0x000fe400078e0219 */
[----:B------:R-:W2:Y:S01]  /*14db0*/  LDL R25, [R1+0x70] ;  /* 0x0000700001197983 */ /* 0x000ea20000100800 */
[----:B------:R-:W-:Y:S02]  /*14dc0*/  SHF.L.W.U32.HI R40, R40, 0x1, R40 ;  /* 0x0000000128287819 */ /* 0x000fe40000010e28 */
[----:B------:R-:W-:Y:S02]  /*14dd0*/  LEA.HI R15, R14, R15, R14, 0x5 ;  /* 0x0000000f0e0f7211 */ /* 0x000fe400078f280e */
[----:B------:R-:W-:Y:S02]  /*14de0*/  LOP3.LUT R46, R45, R27, R40, 0x96, !PT ;  /* 0x0000001b2d2e7212 */ /* 0x000fe400078e9628 */
[----:B------:R-:W-:Y:S02]  /*14df0*/  SHF.L.W.U32.HI R34, R9, 0x1, R9 ;  /* 0x0000000109227819 */ /* 0x000fe40000010e09 */
[----:B------:R-:W-:-:S02]  /*14e00*/  LOP3.LUT R47, R46, R47, RZ, 0x3c, !PT ;  /* 0x0000002f2e2f7212 */ /* 0x000fc400078e3cff */
[----:B------:R-:W-:Y:S02]  /*14e10*/  IADD3 R46, PT, PT, R28, R15, R36 ;  /* 0x0000000f1c2e7210 */ /* 0x000fe40007ffe024 */
[----:B------:R-:W-:Y:S02]  /*14e20*/  SHF.L.W.U32.HI R9, R14, 0x1e, R14 ;  /* 0x0000001e0e097819 */ /* 0x000fe40000010e0e */
[C---:B------:R-:W-:Y:S02]  /*14e30*/  LEA.HI R15, R46.reuse, R53, R46, 0x5 ;  /* 0x000000352e0f7211 */ /* 0x040fe400078f282e */
[----:B------:R-:W-:Y:S02]  /*14e40*/  LOP3.LUT R14, R46, R9, R38, 0x96, !PT ;  /* 0x000000092e0e7212 */ /* 0x000fe400078e9626 */
[----:B------:R-:W-:Y:S02]  /*14e50*/  LOP3.LUT R12, R29, R26, R34, 0x96, !PT ;  /* 0x0000001a1d0c7212 */ /* 0x000fe400078e9622 */
[----:B------:R-:W-:Y:S01]  /*14e60*/  IADD3 R15, PT, PT, R40, R15, R36 ;  /* 0x0000000f280f7210 */ /* 0x000fe20007ffe024 */
[----:B------:R-:W-:Y:S01]  /*14e70*/  IMAD.IADD R48, R13, 0x1, R14 ;  /* 0x000000010d307824 */ /* 0x000fe200078e020e */
[----:B------:R-:W-:-:S02]  /*14e80*/  SHF.L.W.U32.HI R14, R46, 0x1e, R46 ;  /* 0x0000001e2e0e7819 */ /* 0x000fc40000010e2e */
[----:B------:R-:W-:Y:S02]  /*14e90*/  LOP3.LUT R12, R12, R45, RZ, 0x3c, !PT ;  /* 0x0000002d0c0c7212 */ /* 0x000fe400078e3cff */
[----:B------:R-:W-:Y:S02]  /*14ea0*/  SHF.L.W.U32.HI R13, R44, 0x1, R44 ;  /* 0x000000012c0d7819 */ /* 0x000fe40000010e2c */
[C---:B------:R-:W-:Y:S02]  /*14eb0*/  LEA.HI R48, R15.reuse, R48, R15, 0x5 ;  /* 0x000000300f307211 */ /* 0x040fe400078f280f */
[----:B------:R-:W-:Y:S02]  /*14ec0*/  LOP3.LUT R45, R15, R14, R9, 0x96, !PT ;  /* 0x0000000e0f2d7212 */ /* 0x000fe400078e9609 */
[----:B------:R-:W-:Y:S02]  /*14ed0*/  IADD3 R48, PT, PT, R13, R48, R36 ;  /* 0x000000300d307210 */ /* 0x000fe40007ffe024 */
[----:B------:R-:W-:Y:S01]  /*14ee0*/  SHF.L.W.U32.HI R15, R15, 0x1e, R15 ;  /* 0x0000001e0f0f7819 */ /* 0x000fe20000010e0f */
[----:B------:R-:W-:Y:S01]  /*14ef0*/  IMAD.IADD R45, R38, 0x1, R45 ;  /* 0x00000001262d7824 */ /* 0x000fe200078e022d */
[----:B------:R-:W-:-:S02]  /*14f00*/  LOP3.LUT R44, R24, R49, R13, 0x96, !PT ;  /* 0x00000031182c7212 */ /* 0x000fc400078e960d */
[----:B------:R-:W-:Y:S02]  /*14f10*/  LOP3.LUT R38, R48, R15, R14, 0x96, !PT ;  /* 0x0000000f30267212 */ /* 0x000fe400078e960e */
[----:B------:R-:W-:Y:S02]  /*14f20*/  LOP3.LUT R44, R44, R21, RZ, 0x3c, !PT ;  /* 0x000000152c2c7212 */ /* 0x000fe400078e3cff */
[C---:B------:R-:W-:Y:S01]  /*14f30*/  LEA.HI R21, R48.reuse, R45, R48, 0x5 ;  /* 0x0000002d30157211 */ /* 0x040fe200078f2830 */
[----:B------:R-:W-:Y:S01]  /*14f40*/  IMAD.IADD R46, R9, 0x1, R38 ;  /* 0x00000001092e7824 */ /* 0x000fe200078e0226 */
[----:B------:R-:W-:Y:S02]  /*14f50*/  SHF.L.W.U32.HI R38, R48, 0x1e, R48 ;  /* 0x0000001e30267819 */ /* 0x000fe40000010e30 */
[----:B------:R-:W-:Y:S02]  /*14f60*/  IADD3 R21, PT, PT, R34, R21, R36 ;  /* 0x0000001522157210 */ /* 0x000fe40007ffe024 */
[----:B------:R-:W-:-:S02]  /*14f70*/  SHF.L.W.U32.HI R47, R47, 0x1, R47 ;  /* 0x000000012f2f7819 */ /* 0x000fc40000010e2f */
[C---:B------:R-:W-:Y:S02]  /*14f80*/  LOP3.LUT R9, R21.reuse, R38, R15, 0x96, !PT ;  /* 0x0000002615097212 */ /* 0x040fe400078e960f */
[C-C-:B------:R-:W-:Y:S02]  /*14f90*/  LEA.HI R46, R21.reuse, R46, R21.reuse, 0x5 ;  /* 0x0000002e152e7211 */ /* 0x140fe400078f2815 */
[----:B------:R-:W-:Y:S01]  /*14fa0*/  SHF.L.W.U32.HI R21, R21, 0x1e, R21 ;  /* 0x0000001e15157819 */ /* 0x000fe20000010e15 */
[----:B------:R-:W-:Y:S01]  /*14fb0*/  IMAD.IADD R45, R14, 0x1, R9 ;  /* 0x000000010e2d7824 */ /* 0x000fe200078e0209 */
[----:B------:R-:W-:Y:S02]  /*14fc0*/  IADD3 R14, PT, PT, R47, R46, R36 ;  /* 0x0000002e2f0e7210 */ /* 0x000fe40007ffe024 */
[----:B------:R-:W-:Y:S02]  /*14fd0*/  SHF.L.W.U32.HI R9, R44, 0x1, R44 ;  /* 0x000000012c097819 */ /* 0x000fe40000010e2c */
[----:B------:R-:W-:-:S02]  /*14fe0*/  LOP3.LUT R44, R14, R21, R38, 0x96, !PT ;  /* 0x000000150e2c7212 */ /* 0x000fc400078e9626 */
[----:B------:R-:W-:-:S03]  /*14ff0*/  LEA.HI R45, R14, R45, R14, 0x5 ;  /* 0x0000002d0e2d7211 */ /* 0x000fc600078f280e */
[----:B------:R-:W-:Y:S01]  /*15000*/  IMAD.IADD R44, R15, 0x1, R44 ;  /* 0x000000010f2c7824 */ /* 0x000fe200078e022c */
[----:B------:R-:W-:Y:S02]  /*15010*/  IADD3 R45, PT, PT, R9, R45, R36 ;  /* 0x0000002d092d7210 */ /* 0x000fe40007ffe024 */
[----:B------:R-:W-:Y:S02]  /*15020*/  SHF.L.W.U32.HI R15, R12, 0x1, R12 ;  /* 0x000000010c0f7819 */ /* 0x000fe40000010e0c */
[--C-:B------:R-:W-:Y:S02]  /*15030*/  LEA.HI R12, R45, R44, R45.reuse, 0x5 ;  /* 0x0000002c2d0c7211 */ /* 0x100fe400078f282d */
        /* <DEDUP_REMOVED lines=15> */
[----:B------:R-:W-:Y:S02]  /*15130*/  LEA.HI R38, R29, R24, R29, 0x5 ;  /* 0x000000181d267211 */ /* 0x000fe400078f281d */
[----:B------:R-:W-:-:S02]  /*15140*/  SHF.L.W.U32.HI R14, R14, 0x1, R14 ;  /* 0x000000010e0e7819 */ /* 0x000fc40000010e0e */
[----:B------:R-:W-:Y:S02]  /*15150*/  LOP3.LUT R24, R43, R40, R15, 0x96, !PT ;  /* 0x000000282b187212 */ /* 0x000fe400078e960f */
[----:B------:R-:W-:Y:S02]  /*15160*/  LOP3.LUT R21, R36, R45, R29, 0xe8, !PT ;  /* 0x0000002d24157212 */ /* 0x000fe400078ee81d */
[----:B------:R-:W-:Y:S02]  /*15170*/  LOP3.LUT R24, R24, R35, RZ, 0x3c, !PT ;  /* 0x0000002318187212 */ /* 0x000fe400078e3cff */
[----:B------:R-:W-:Y:S01]  /*15180*/  IADD3 R38, PT, PT, R14, R38, R37 ;  /* 0x000000260e267210 */ /* 0x000fe20007ffe025 */
[----:B------:R-:W-:Y:S01]  /*15190*/  IMAD.IADD R35, R44, 0x1, R21 ;  /* 0x000000012c237824 */ /* 0x000fe200078e0215 */
[----:B------:R-:W-:Y:S02]  /*151a0*/  SHF.L.W.U32.HI R29, R29, 0x1e, R29 ;  /* 0x0000001e1d1d7819 */ /* 0x000fe40000010e1d */
[----:B------:R-:W-:-:S02]  /*151b0*/  SHF.L.W.U32.HI R21, R24, 0x1, R24 ;  /* 0x0000000118157819 */ /* 0x000fc40000010e18 */
[--C-:B------:R-:W-:Y:S02]  /*151c0*/  LOP3.LUT R46, R29, R36, R38.reuse, 0xe8, !PT ;  /* 0x000000241d2e7212 */ /* 0x100fe400078ee826 */
[----:B------:R-:W-:Y:S02]  /*151d0*/  LEA.HI R44, R38, R35, R38, 0x5 ;  /* 0x00000023262c7211 */ /* 0x000fe400078f2826 */
[----:B------:R-:W-:Y:S01]  /*151e0*/  LOP3.LUT R24, R27, R13, R12, 0x96, !PT ;  /* 0x0000000d1b187212 */ /* 0x000fe200078e960c */
[----:B------:R-:W-:Y:S01]  /*151f0*/  IMAD.IADD R46, R45, 0x1, R46 ;  /* 0x000000012d2e7824 */ /* 0x000fe200078e022e */
[----:B------:R-:W-:Y:S02]  /*15200*/  IADD3 R35, PT, PT, R21, R44, R37 ;  /* 0x0000002c15237210 */ /* 0x000fe40007ffe025 */
[----:B------:R-:W-:Y:S02]  /*15210*/  LOP3.LUT R24, R24, R41, RZ, 0x3c, !PT ;  /* 0x0000002918187212 */ /* 0x000fe400078e3cff */
[----:B------:R-:W-:-:S02]  /*15220*/  SHF.L.W.U32.HI R38, R38, 0x1e, R38 ;  /* 0x0000001e26267819 */ /* 0x000fc40000010e26 */
[----:B------:R-:W-:Y:S02]  /*15230*/  LOP3.LUT R44, R49, R34, R14, 0x96, !PT ;  /* 0x00000022312c7212 */ /* 0x000fe400078e960e */
[----:B------:R-:W-:Y:S02]  /*15240*/  SHF.L.W.U32.HI R24, R24, 0x1, R24 ;  /* 0x0000000118187819 */ /* 0x000fe40000010e18 */
[C-C-:B------:R-:W-:Y:S02]  /*15250*/  LEA.HI R46, R35.reuse, R46, R35.reuse, 0x5 ;  /* 0x0000002e232e7211 */ /* 0x140fe400078f2823 */
[----:B------:R-:W-:Y:S02]  /*15260*/  LOP3.LUT R41, R38, R29, R35, 0xe8, !PT ;  /* 0x0000001d26297212 */ /* 0x000fe400078ee823 */
[----:B------:R-:W-:Y:S02]  /*15270*/  LOP3.LUT R43, R44, R43, RZ, 0x3c, !PT ;  /* 0x0000002b2c2b7212 */ /* 0x000fe400078e3cff */
[----:B------:R-:W-:Y:S01]  /*15280*/  IADD3 R44, PT, PT, R24, R46, R37 ;  /* 0x0000002e182c7210 */ /* 0x000fe20007ffe025 */
[----:B------:R-:W-:Y:S01]  /*15290*/  IMAD.IADD R41, R36, 0x1, R41 ;  /* 0x0000000124297824 */ /* 0x000fe200078e0229 */
[----:B------:R-:W-:-:S02]  /*152a0*/  SHF.L.W.U32.HI R35, R35, 0x1e, R35 ;  /* 0x0000001e23237819 */ /* 0x000fc40000010e23 */
        /* <DEDUP_REMOVED lines=13> */
[----:B------:R-:W-:Y:S01]  /*15380*/  IADD3 R46, PT, PT, R27, R48, R37 ;  /* 0x000000301b2e7210 */ /* 0x000fe20007ffe025 */
[----:B------:R-:W-:Y:S01]  /*15390*/  IMAD.IADD R43, R38, 0x1, R43 ;  /* 0x00000001262b7824 */ /* 0x000fe200078e022b */
[----:B------:R-:W-:Y:S02]  /*153a0*/  SHF.L.W.U32.HI R41, R41, 0x1e, R41 ;  /* 0x0000001e29297819 */ /* 0x000fe40000010e29 */
[----:B------:R-:W-:Y:S02]  /*153b0*/  SHF.L.W.U32.HI R29, R29, 0x1, R29 ;  /* 0x000000011d1d7819 */ /* 0x000fe40000010e1d */
[--C-:B------:R-:W-:Y:S02]  /*153c0*/  LOP3.LUT R48, R41, R44, R46.reuse, 0xe8, !PT ;  /* 0x0000002c29307212 */ /* 0x100fe400078ee82e */
        /* <DEDUP_REMOVED lines=8> */
[----:B------:R-:W-:Y:S01]  /*15450*/  LEA.HI R48, R35, R48, R35, 0x5 ;  /* 0x0000003023307211 */ /* 0x000fe200078f2823 */
[----:B------:R-:W-:Y:S01]  /*15460*/  IMAD.IADD R45, R44, 0x1, R45 ;  /* 0x000000012c2d7824 */ /* 0x000fe200078e022d */
[----:B------:R-:W-:-:S02]  /*15470*/  LOP3.LUT R43, R40, R12, R27, 0x96, !PT ;  /* 0x0000000c282b7212 */ /* 0x000fc400078e961b */
[----:B------:R-:W-:Y:S02]  /*15480*/  IADD3 R44, PT, PT, R26, R48, R37 ;  /* 0x000000301a2c7210 */ /* 0x000fe40007ffe025 */
        /* <DEDUP_REMOVED lines=18> */
[----:B------:R-:W-:Y:S02]  /*155b0*/  LOP3.LUT R48, R41, R44, R46, 0xe8, !PT ;  /* 0x0000002c29307212 */ /* 0x000fe400078ee82e */
        /* <DEDUP_REMOVED lines=8> */
[----:B------:R-:W-:-:S02]  /*15640*/  SHF.L.W.U32.HI R42, R42, 0x1, R42 ;  /* 0x000000012a2a7819 */ /* 0x000fc40000010e2a */
        /* <DEDUP_REMOVED lines=28> */
[----:B------:R-:W-:-:S02]  /*15810*/  SHF.L.W.U32.HI R44, R44, 0x1e, R44 ;  /* 0x0000001e2c2c7819 */ /* 0x000fc40000010e2c */
[----:B------:R-:W-:Y:S02]  /*15820*/  LOP3.LUT R46, R46, R15, RZ, 0x3c, !PT ;  /* 0x0000000f2e2e7212 */ /* 0x000fe400078e3cff */
[--C-:B------:R-:W-:Y:S02]  /*15830*/  LOP3.LUT R47, R44, R45, R43.reuse, 0xe8, !PT ;  /* 0x0000002d2c2f7212 */ /* 0x100fe400078ee82b */
[----:B------:R-:W-:Y:S02]  /*15840*/  SHF.L.W.U32.HI R9, R46, 0x1, R46 ;  /* 0x000000012e097819 */ /* 0x000fe40000010e2e */
[----:B------:R-:W-:Y:S01]  /*15850*/  LEA.HI R52, R43, R52, R43, 0x5 ;  /* 0x000000342b347211 */ /* 0x000fe200078f282b */
[----:B------:R-:W-:Y:S01]  /*15860*/  IMAD.IADD R47, R34, 0x1, R47 ;  /* 0x00000001222f7824 */ /* 0x000fe200078e022f */
[----:B------:R-:W-:Y:S02]  /*15870*/  LOP3.LUT R15, R21, R38, R35, 0x96, !PT ;  /* 0x00000026150f7212 */ /* 0x000fe400078e9623 */
[----:B------:R-:W-:-:S02]  /*15880*/  IADD3 R34, PT, PT, R9, R52, R37 ;  /* 0x0000003409227210 */ /* 0x000fc40007ffe025 */
[----:B------:R-:W-:Y:S02]  /*15890*/  LOP3.LUT R15, R15, R12, RZ, 0x3c, !PT ;  /* 0x0000000c0f0f7212 */ /* 0x000fe400078e3cff */
        /* <DEDUP_REMOVED lines=18> */
[----:B------:R-:W-:-:S02]  /*159c0*/  LOP3.LUT R46, R44, R34, R21, 0xe8, !PT ;  /* 0x000000222c2e7212 */ /* 0x000fc400078ee815 */
[----:B------:R-:W-:Y:S02]  /*159d0*/  LOP3.LUT R45, R27, R42, R15, 0x96, !PT ;  /* 0x0000002a1b2d7212 */ /* 0x000fe400078e960f */
[----:B------:R-:W-:Y:S01]  /*159e0*/  LEA.HI R48, R21, R48, R21, 0x5 ;  /* 0x0000003015307211 */ /* 0x000fe200078f2815 */
[----:B------:R-:W-:Y:S01]  /*159f0*/  IMAD.IADD R43, R43, 0x1, R46 ;  /* 0x000000012b2b7824 */ /* 0x000fe200078e022e */
[----:B------:R-:W-:Y:S02]  /*15a00*/  LOP3.LUT R45, R45, R24, RZ, 0x3c, !PT ;  /* 0x000000182d2d7212 */ /* 0x000fe400078e3cff */
[----:B------:R-:W-:Y:S02]  /*15a10*/  IADD3 R24, PT, PT, R14, R48, R37 ;  /* 0x000000300e187210 */ /* 0x000fe40007ffe025 */
[----:B------:R-:W-:Y:S02]  /*15a20*/  SHF.L.W.U32.HI R46, R45, 0x1, R45 ;  /* 0x000000012d2e7819 */ /* 0x000fe40000010e2d */
[----:B------:R-:W-:-:S02]  /*15a30*/  LEA.HI R43, R24, R43, R24, 0x5 ;  /* 0x0000002b182b7211 */ /* 0x000fc400078f2818 */
[----:B------:R-:W-:Y:S02]  /*15a40*/  SHF.L.W.U32.HI R21, R21, 0x1e, R21 ;  /* 0x0000001e15157819 */ /* 0x000fe40000010e15 */
[----:B------:R-:W-:Y:S02]  /*15a50*/  IADD3 R37, PT, PT, R46, R43, R37 ;  /* 0x0000002b2e257210 */ /* 0x000fe40007ffe025 */
[----:B------:R-:W-:Y:S02]  /*15a60*/  LOP3.LUT R43, R29, R13, R12, 0x96, !PT ;  /* 0x0000000d1d2b7212 */ /* 0x000fe400078e960c */
[C---:B------:R-:W-:Y:S02]  /*15a70*/  LOP3.LUT R45, R24.reuse, R21, R44, 0x96, !PT ;  /* 0x00000015182d7212 */ /* 0x040fe400078e962c */
[----:B------:R-:W-:Y:S02]  /*15a80*/  LOP3.LUT R43, R43, R36, RZ, 0x3c, !PT ;  /* 0x000000242b2b7212 */ /* 0x000fe400078e3cff */
[----:B------:R-:W-:Y:S01]  /*15a90*/  SHF.L.W.U32.HI R24, R24, 0x1e, R24 ;  /* 0x0000001e18187819 */ /* 0x000fe20000010e18 */
[----:B------:R-:W-:Y:S01]  /*15aa0*/  IMAD.IADD R36, R34, 0x1, R45 ;  /* 0x0000000122247824 */ /* 0x000fe200078e022d */
[----:B------:R-:W-:-:S02]  /*15ab0*/  SHF.L.W.U32.HI R48, R43, 0x1, R43 ;  /* 0x000000012b307819 */ /* 0x000fc40000010e2b */
[C---:B------:R-:W-:Y:S02]  /*15ac0*/  LOP3.LUT R43, R37.reuse, R24, R21, 0x96, !PT ;  /* 0x00000018252b7212 */ /* 0x040fe400078e9615 */
[----:B------:R-:W-:Y:S02]  /*15ad0*/  LOP3.LUT R34, R26, R35, R14, 0x96, !PT ;  /* 0x000000231a227212 */ /* 0x000fe400078e960e */
[C---:B------:R-:W-:Y:S01]  /*15ae0*/  LEA.HI R36, R37.reuse, R36, R37, 0x5 ;  /* 0x0000002425247211 */ /* 0x040fe200078f2825 */
[----:B------:R-:W-:Y:S01]  /*15af0*/  IMAD.IADD R43, R44, 0x1, R43 ;  /* 0x000000012c2b7824 */ /* 0x000fe200078e022b */
[----:B------:R-:W-:Y:S02]  /*15b00*/  LOP3.LUT R34, R34, R27, RZ, 0x3c, !PT ;  /* 0x0000001b22227212 */ /* 0x000fe400078e3cff */
[----:B--2---:R-:W-:Y:S02]  /*15b10*/  IADD3 R52, PT, PT, R48, R36, R25 ;  /* 0x0000002430347210 */ /* 0x004fe40007ffe019 */
        /* <DEDUP_REMOVED lines=17> */
[----:B------:R-:W-:Y:S02]  /*15c30*/  SHF.L.W.U32.HI R24, R26, 0x1, R26 ;  /* 0x000000011a187819 */ /* 0x000fe40000010e1a */
[----:B------:R-:W-:Y:S02]  /*15c40*/  LOP3.LUT R29, R40, R15, R44, 0x96, !PT ;  /* 0x0000000f281d7212 */ /* 0x000fe400078e962c */
        /* <DEDUP_REMOVED lines=82> */
[----:B------:R-:W-:Y:S02]  /*16170*/  SHF.L.W.U32.HI R12, R52, 0x1e, R52 ;  /* 0x0000001e340c7819 */ /* 0x000fe40000010e34 */
[----:B------:R-:W-:Y:S01]  /*16180*/  IADD3 R35, PT, PT, R28, R35, R25 ;  /* 0x000000231c237210 */ /* 0x000fe20007ffe019 */
        /* <DEDUP_REMOVED lines=28> */
[----:B------:R-:W-:Y:S01]  /*16350*/  IMAD.IADD R13, R25, 0x1, R14 ;  /* 0x00000001190d7824 */ /* 0x000fe200078e020e */
[----:B------:R-:W-:Y:S01]  /*16360*/  PRMT R3, R3, 0x3340, R10 ;  /* 0x0000334003037816 */ /* 0x000fe2000000000a */
[----:B------:R-:W-:Y:S01]  /*16370*/  IMAD.IADD R15, R35, 0x1, R15 ;  /* 0x00000001230f7824 */ /* 0x000fe200078e020f */
[----:B------:R-:W-:-:S02]  /*16380*/  PRMT R0, R39, 0x3340, R0 ;  /* 0x0000334027007816 */ /* 0x000fc40000000000 */
[----:B------:R-:W-:Y:S01]  /*16390*/  LEA.HI R42, R12, R13, R12, 0x1 ;  /* 0x0000000d0c2a7211 */ /* 0x000fe200078f080c */
[----:B------:R0:W-:Y:S01]  /*163a0*/  STL.64 [R1+0x48], R10 ;  /* 0x0000480a01007387 */ /* 0x0001e20000100a00 */
[----:B------:R-:W-:Y:S02]  /*163b0*/  PRMT R0, R0, 0x5410, R3 ;  /* 0x0000541000007816 */ /* 0x000fe40000000003 */
[----:B------:R-:W-:Y:S02]  /*163c0*/  LOP3.LUT R3, R36, R27, R40, 0x96, !PT ;  /* 0x0000001b24037212 */ /* 0x000fe400078e9628 */
[----:B------:R-:W-:Y:S02]  /*163d0*/  SHF.L.W.U32.HI R36, R29, 0x1e, R29 ;  /* 0x0000001e1d247819 */ /* 0x000fe40000010e1d */
[----:B------:R-:W-:Y:S02]  /*163e0*/  PRMT R20, R11, 0x7604, R20 ;  /* 0x000076040b147816 */ /* 0x000fe40000000014 */
[----:B0-----:R-:W-:-:S02]  /*163f0*/  LEA.HI R10, R42, R15, R42, 0x5 ;  /* 0x0000000f2a0a7211 */ /* 0x001fc400078f282a */
[----:B------:R-:W-:Y:S02]  /*16400*/  LOP3.LUT R11, R42, R36, R9, 0x96, !PT ;  /* 0x000000242a0b7212 */ /* 0x000fe400078e9609 */
[----:B------:R-:W-:Y:S01]  /*16410*/  LOP3.LUT R3, R3, R34, RZ, 0x3c, !PT ;  /* 0x0000002203037212 */ /* 0x000fe200078e3cff */
[----:B------:R-:W-:Y:S01]  /*16420*/  IMAD.IADD R10, R25, 0x1, R10 ;  /* 0x00000001190a7824 */ /* 0x000fe200078e020a */
[----:B------:R-:W-:Y:S01]  /*16430*/  MOV R15, 0x8 ;  /* 0x00000008000f7802 */ /* 0x000fe20000000f00 */
[----:B------:R-:W-:Y:S01]  /*16440*/  IMAD.IADD R13, R38, 0x1, R11 ;  /* 0x00000001260d7824 */ /* 0x000fe200078e020b */
[----:B------:R0:W-:Y:S02]  /*16450*/  STL.U16 [R1+0x3a], R20 ;  /* 0x00003a1401007387 */ /* 0x0001e40000100400 */
[----:B------:R-:W-:Y:S02]  /*16460*/  LEA.HI R12, R3, R10, R3, 0x1 ;  /* 0x0000000a030c7211 */ /* 0x000fe400078f0803 */
[----:B------:R0:W-:Y:S01]  /*16470*/  STL [R1+0x3c], R0 ;  /* 0x00003c0001007387 */ /* 0x0001e20000100800 */
[----:B------:R0:W1:Y:S01]  /*16480*/  LDC.64 R10, c[0x4][R15] ;  /* 0x010000000f0a7b82 */ /* 0x0000620000000a00 */
[----:B------:R-:W-:-:S02]  /*16490*/  LEA.HI R14, R12, R13, R12, 0x5 ;  /* 0x0000000d0c0e7211 */ /* 0x000fc400078f280c */
[----:B------:R-:W-:-:S03]  /*164a0*/  LOP3.LUT R3, R26, R21, R28, 0x96, !PT ;  /* 0x000000151a037212 */ /* 0x000fc600078e961c */
[----:B------:R-:W-:Y:S01]  /*164b0*/  IMAD.IADD R14, R25, 0x1, R14 ;  /* 0x00000001190e7824 */ /* 0x000fe200078e020e */
[----:B------:R-:W-:-:S04]  /*164c0*/  LOP3.LUT R3, R3, R24, RZ, 0x3c, !PT ;  /* 0x0000001803037212 */ /* 0x000fc800078e3cff */
[----:B------:R-:W-:Y:S01]  /*164d0*/  LEA.HI R3, R3, R14, R3, 0x1 ;  /* 0x0000000e03037211 */ /* 0x000fe200078f0803 */
[----:B------:R-:W-:Y:S01]  /*164e0*/  IMAD.IADD R27, R5, 0x1, R12 ;  /* 0x00000001051b7824 */ /* 0x000fe200078e020c */
[----:B------:R-:W-:Y:S01]  /*164f0*/  LEA.HI R26, R42, R6, R42, 0x1e ;  /* 0x000000062a1a7211 */ /* 0x000fe200078ff02a */
[----:B------:R-:W-:Y:S02]  /*16500*/  IMAD.IADD R24, R8, 0x1, R9 ;  /* 0x0000000108187824 */ /* 0x000fe400078e0209 */
[----:B------:R-:W-:Y:S02]  /*16510*/  IMAD.IADD R40, R4, 0x1, R3 ;  /* 0x0000000104287824 */ /* 0x000fe400078e0203 */
[----:B------:R-:W-:Y:S02]  /*16520*/  IMAD.IADD R25, R7, 0x1, R36 ;  /* 0x0000000107197824 */ /* 0x000fe400078e0224 */
[----:B------:R-:W-:Y:S02]  /*16530*/  IMAD.MOV.U32 R4, RZ, RZ, R18 ;  /* 0x000000ffff047224 */ /* 0x000fe400078e0012 */
[----:B0-----:R-:W-:-:S07]  /*16540*/  IMAD.MOV.U32 R5, RZ, RZ, R19 ;  /* 0x000000ffff057224 */ /* 0x001fce00078e0013 */
[----:B------:R-:W-:-:S07]  /*16550*/  LEPC R20, `(.L_x_63) ;  /* 0x000000001014794e */ /* 0x000fce0000000000 */
[----:B-1----:R-:W-:Y:S05]  /*16560*/  CALL.ABS.NOINC R10 ;  /* 0x000000000a007343 */ /* 0x002fea0003c00000 */
.L_x_63:
[----:B------:R-:W-:Y:S05]  /*16570*/  BRA `(.L_x_64) ;  /* 0x0000015400107947 */ /* 0x000fea0003800000 */
.L_x_13:
[----:B------:R-:W-:Y:S01]  /*16580*/  MOV R6, 0x0 ;  /* 0x0000000000067802 */ /* 0x000fe20000000f00 */
[----:B------:R-:W0:Y:S01]  /*16590*/  LDCU UR4, c[0x0][0x390] ;  /* 0x00007200ff0477ac */ /* 0x000e220008000800 */
[----:B------:R-:W-:Y:S02]  /*165a0*/  IMAD.MOV.U32 R4, RZ, RZ, 0x54 ;  /* 0x00000054ff047424 */ /* 0x000fe400078e00ff */
[----:B------:R-:W-:Y:S02]  /*165b0*/  IMAD.MOV.U32 R5, RZ, RZ, RZ ;  /* 0x000000ffff057224 */ /* 0x000fe400078e00ff */
[----:B------:R-:W1:Y:S01]  /*165c0*/  LDC.64 R6, c[0x4][R6] ;  /* 0x0100000006067b82 */ /* 0x000e620000000a00 */
[----:B0-----:R-:W-:-:S04]  /*165d0*/  ISETP.NE.AND P0, PT, RZ, UR4, PT ;  /* 0x00000004ff007c0c */ /* 0x001fc8000bf05270 */
[----:B------:R-:W-:-:S09]  /*165e0*/  P2R R40, PR, RZ, 0x1 ;  /* 0x00000001ff287803 */ /* 0x000fd20000000000 */
[----:B------:R-:W-:-:S07]  /*165f0*/  LEPC R20, `(.L_x_65) ;  /* 0x000000001014794e */ /* 0x000fce0000000000 */
[----:B-1----:R-:W-:Y:S05]  /*16600*/  CALL.ABS.NOINC R6 ;  /* 0x0000000006007343 */ /* 0x002fea0003c00000 */
.L_x_65:
        /* <DEDUP_REMOVED lines=12> */
[----:B------:R2:W-:Y:S04]  /*166d0*/  STL.U8 [R1+0x78], R6 ;  /* 0x0000780601007387 */ /* 0x0005e80000100000 */
[----:B------:R-:W-:Y:S04]  /*166e0*/  @!P0 ST.E.U8 desc[UR36][R4.64+0x1], R11 ;  /* 0x0000010b04008985 */ /* 0x000fe8000c101124 */
[----:B------:R-:W3:Y:S01]  /*166f0*/  @P0 LDL.U8 R7, [R1+0xd1] ;  /* 0x0000d10001070983 */ /* 0x000ee20000100000 */
[----:B------:R-:W-:Y:S01]  /*16700*/  ISETP.GT.U32.AND P1, PT, R0, 0x2, PT ;  /* 0x000000020000780c */ /* 0x000fe20003f24070 */
[----:B------:R-:W-:-:S02]  /*16710*/  IMAD.MOV.U32 R12, RZ, RZ, 0x5c ;  /* 0x0000005cff0c7424 */ /* 0x000fc400078e00ff */
[----:B------:R-:W-:-:S03]  /*16720*/  IMAD.MOV.U32 R13, RZ, RZ, 0x36 ;  /* 0x00000036ff0d7424 */ /* 0x000fc600078e00ff */
[----:B------:R-:W-:Y:S01]  /*16730*/  @!P0 STL.U8 [R1+0x79], R12 ;  /* 0x0000790c01008387 */ /* 0x000fe20000100000 */
[C---:B---3--:R-:W-:Y:S02]  /*16740*/  @P0 LOP3.LUT R9, R7.reuse, 0x36, RZ, 0x3c, !PT ;  /* 0x0000003607090812 */ /* 0x048fe400078e3cff */
[----:B------:R-:W-:-:S03]  /*16750*/  @P0 LOP3.LUT R8, R7, 0x5c, RZ, 0x3c, !PT ;  /* 0x0000005c07080812 */ /* 0x000fc600078e3cff */
[----:B------:R-:W-:Y:S04]  /*16760*/  @P0 ST.E.U8 desc[UR36][R4.64+0x1], R9 ;  /* 0x0000010904000985 */ /* 0x000fe8000c101124 */
[----:B------:R-:W-:Y:S04]  /*16770*/  @P0 STL.U8 [R1+0x79], R8 ;  /* 0x0000790801000387 */ /* 0x000fe80000100000 */
[----:B------:R-:W-:Y:S04]  /*16780*/  @!P1 ST.E.U8 desc[UR36][R4.64+0x2], R13 ;  /* 0x0000020d04009985 */ /* 0x000fe8000c101124 */
[----:B0-----:R-:W3:Y:S01]  /*16790*/  @P1 LDL.U8 R3, [R1+0xd2] ;  /* 0x0000d20001031983 */ /* 0x001ee20000100000 */
[----:B------:R-:W-:Y:S01]  /*167a0*/  ISETP.GT.U32.AND P0, PT, R0, 0x3, PT ;  /* 0x000000030000780c */ /* 0x000fe20003f04070 */
[----:B-1----:R-:W-:-:S05]  /*167b0*/  IMAD.MOV.U32 R10, RZ, RZ, 0x5c ;  /* 0x0000005cff0a7424 */ /* 0x002fca00078e00ff */
[----:B------:R0:W-:Y:S01]  /*167c0*/  @!P1 STL.U8 [R1+0x7a], R10 ;  /* 0x00007a0a01009387 */ /* 0x0001e20000100000 */
[C---:B---3--:R-:W-:Y:S02]  /*167d0*/  @P1 LOP3.LUT R7, R3.reuse, 0x36, RZ, 0x3c, !PT ;  /* 0x0000003603071812 */ /* 0x048fe400078e3cff */
[----:B--2---:R-:W-:-:S03]  /*167e0*/  @P1 LOP3.LUT R6, R3, 0x5c, RZ, 0x3c, !PT ;  /* 0x0000005c03061812 */ /* 0x004fc600078e3cff */
[----:B------:R-:W-:Y:S04]  /*167f0*/  @P1 ST.E.U8 desc[UR36][R4.64+0x2], R7 ;  /* 0x0000020704001985 */ /* 0x000fe8000c101124 */
[----:B------:R-:W-:Y:S04]  /*16800*/  @P1 STL.U8 [R1+0x7a], R6 ;  /* 0x00007a0601001387 */ /* 0x000fe80000100000 */
[----:B------:R1:W-:Y:S04]  /*16810*/  @!P0 ST.E.U8 desc[UR36][R4.64+0x3], R11 ;  /* 0x0000030b04008985 */ /* 0x0003e8000c101124 */
[----:B------:R-:W2:Y:S01]  /*16820*/  @P0 LDL.U8 R3, [R1+0xd3] ;  /* 0x0000d30001030983 */ /* 0x000ea20000100000 */
[----:B------:R-:W-:-:S03]  /*16830*/  ISETP.GT.U32.AND P1, PT, R0, 0x4, PT ;  /* 0x000000040000780c */ /* 0x000fc60003f24070 */
[----:B------:R3:W-:Y:S10]  /*16840*/  @!P0 STL.U8 [R1+0x7b], R12 ;  /* 0x00007b0c01008387 */ /* 0x0007f40000100000 */
[----:B0-----:R-:W-:-:S02]  /*16850*/  @!P1 PRMT R10, R13, 0x7610, R10 ;  /* 0x000076100d0a9816 */ /* 0x001fc4000000000a */
        /* <DEDUP_REMOVED lines=23> */
[----:B------:R1:W-:Y:S04]  /*169d0*/  @P0 STL.U8 [R1+0x7d], R8 ;  /* 0x00007d0801000387 */ /* 0x0003e80000100000 */
[----:B------:R3:W-:Y:S04]  /*169e0*/  @!P1 ST.E.U8 desc[UR36][R4.64+0x6], R11 ;  /* 0x0000060b04009985 */ /* 0x0007e8000c101124 */
[----:B------:R-:W4:Y:S01]  /*169f0*/  @P1 LDL.U8 R3, [R1+0xd6] ;  /* 0x0000d60001031983 */ /* 0x000f220000100000 */
[----:B------:R-:W-:Y:S01]  /*16a00*/  ISETP.GT.U32.AND P0, PT, R0, 0x7, PT ;  /* 0x000000070000780c */ /* 0x000fe20003f04070 */
[----:B--2---:R-:W-:-:S05]  /*16a10*/  IMAD.MOV.U32 R12, RZ, RZ, 0x5c ;  /* 0x0000005cff0c7424 */ /* 0x004fca00078e00ff */
[----:B------:R-:W-:Y:S07]  /*16a20*/  @!P1 STL.U8 [R1+0x7e], R12 ;  /* 0x00007e0c01009387 */ /* 0x000fee0000100000 */
[----:B0-----:R-:W-:Y:S02]  /*16a30*/  @!P0 PRMT R10, R13, 0x7610, R10 ;  /* 0x000076100d0a8816 */ /* 0x001fe4000000000a */
[C---:B----4-:R-:W-:Y:S02]  /*16a40*/  @P1 LOP3.LUT R7, R3.reuse, 0x36, RZ, 0x3c, !PT ;  /* 0x0000003603071812 */ /* 0x050fe400078e3cff */
[----:B------:R-:W-:-:S03]  /*16a50*/  @P1 LOP3.LUT R6, R3, 0x5c, RZ, 0x3c, !PT ;  /* 0x0000005c03061812 */ /* 0x000fc600078e3cff */
[----:B------:R-:W-:Y:S04]  /*16a60*/  @P1 ST.E.U8 desc[UR36][R4.64+0x6], R7 ;  /* 0x0000060704001985 */ /* 0x000fe8000c101124 */
[----:B------:R0:W-:Y:S04]  /*16a70*/  @P1 STL.U8 [R1+0x7e], R6 ;  /* 0x00007e0601001387 */ /* 0x0001e80000100000 */
[----:B------:R2:W-:Y:S04]  /*16a80*/  @!P0 ST.E.U8 desc[UR36][R4.64+0x7], R10 ;  /* 0x0000070a04008985 */ /* 0x0005e8000c101124 */
[----:B------:R-:W4:Y:S01]  /*16a90*/  @P0 LDL.U8 R3, [R1+0xd7] ;  /* 0x0000d70001030983 */ /* 0x000f220000100000 */
[C---:B------:R-:W-:Y:S01]  /*16aa0*/  ISETP.GT.U32.AND P1, PT, R0.reuse, 0x8, PT ;  /* 0x000000080000780c */ /* 0x040fe20003f24070 */
[----:B-1----:R-:W-:Y:S01]  /*16ab0*/  IMAD.MOV.U32 R8, RZ, RZ, 0x36 ;  /* 0x00000036ff087424 */ /* 0x002fe200078e00ff */
[C---:B------:R-:W-:Y:S01]  /*16ac0*/  ISETP.GT.U32.AND P4, PT, R0.reuse, 0x9, PT ;  /* 0x000000090000780c */ /* 0x040fe20003f84070 */
[----:B---3--:R-:W-:Y:S01]  /*16ad0*/  IMAD.MOV.U32 R11, RZ, RZ, 0x5c ;  /* 0x0000005cff0b7424 */ /* 0x008fe200078e00ff */
[C---:B------:R-:W-:Y:S01]  /*16ae0*/  ISETP.GT.U32.AND P2, PT, R0.reuse, 0xa, PT ;  /* 0x0000000a0000780c */ /* 0x040fe20003f44070 */
[----:B0-----:R-:W-:Y:S01]  /*16af0*/  IMAD.MOV.U32 R6, RZ, RZ, 0x36 ;  /* 0x00000036ff067424 */ /* 0x001fe200078e00ff */
[C---:B------:R-:W-:Y:S01]  /*16b00*/  ISETP.GT.U32.AND P3, PT, R0.reuse, 0xb, PT ;  /* 0x0000000b0000780c */ /* 0x040fe20003f64070 */
[----:B------:R-:W-:Y:S01]  /*16b10*/  IMAD.MOV.U32 R7, RZ, RZ, 0x5c ;  /* 0x0000005cff077424 */ /* 0x000fe200078e00ff */
[----:B------:R-:W-:Y:S01]  /*16b20*/  @!P0 STL.U8 [R1+0x7f], R11 ;  /* 0x00007f0b01008387 */ /* 0x000fe20000100000 */
[----:B--2---:R-:W-:Y:S01]  /*16b30*/  IMAD.MOV.U32 R10, RZ, RZ, 0x36 ;  /* 0x00000036ff0a7424 */ /* 0x004fe200078e00ff */
[----:B------:R-:W-:Y:S01]  /*16b40*/  ISETP.GT.U32.AND P5, PT, R0, 0x3f, PT ;  /* 0x0000003f0000780c */ /* 0x000fe20003fa4070 */
[----:B------:R-:W-:Y:S01]  /*16b50*/  IMAD.MOV.U32 R13, RZ, RZ, 0x5c ;  /* 0x0000005cff0d7424 */ /* 0x000fe200078e00ff */
[----:B------:R-:W-:Y:S01]  /*16b60*/  BSSY.RECONVERGENT B0, `(.L_x_66) ;  /* 0x0000449000007945 */ /* 0x000fe20003800200 */
[----:B------:R-:W-:Y:S01]  /*16b70*/  @!P1 PRMT R12, R8, 0x7610, R12 ;  /* 0x00007610080c9816 */ /* 0x000fe2000000000c */
[----:B------:R-:W-:Y:S01]  /*16b80*/  IMAD.MOV.U32 R14, RZ, RZ, -0x359d3e2a ;  /* 0xca62c1d6ff0e7424 */ /* 0x000fe200078e00ff */
[----:B----4-:R-:W-:-:S02]  /*16b90*/  @P0 LOP3.LUT R9, R3, 0x36, RZ, 0x3c, !PT ;  /* 0x0000003603090812 */ /* 0x010fc400078e3cff */
[----:B------:R-:W-:Y:S01]  /*16ba0*/  @P0 LOP3.LUT R8, R3, 0x5c, RZ, 0x3c, !PT ;  /* 0x0000005c03080812 */ /* 0x000fe200078e3cff */
[----:B------:R-:W-:Y:S02]  /*16bb0*/  IMAD.MOV.U32 R3, RZ, RZ, 0x5c ;  /* 0x0000005cff037424 */ /* 0x000fe400078e00ff */
[----:B------:R0:W-:Y:S04]  /*16bc0*/  @P0 ST.E.U8 desc[UR36][R4.64+0x7], R9 ;  /* 0x0000070904000985 */ /* 0x0001e8000c101124 */
[----:B------:R1:W-:Y:S01]  /*16bd0*/  @P0 STL.U8 [R1+0x7f], R8 ;  /* 0x00007f0801000387 */ /* 0x0003e20000100000 */
[----:B------:R-:W-:-:S03]  /*16be0*/  ISETP.GT.U32.AND P0, PT, R0, 0xc, PT ;  /* 0x0000000c0000780c */ /* 0x000fc60003f04070 */
[----:B------:R2:W-:Y:S04]  /*16bf0*/  @!P1 ST.E.U8 desc[UR36][R4.64+0x8], R12 ;  /* 0x0000080c04009985 */ /* 0x0005e8000c101124 */
[----:B------:R3:W-:Y:S01]  /*16c00*/  @!P1 STL.U8 [R1+0x80], R3 ;  /* 0x0000800301009387 */ /* 0x0007e20000100000 */
[----:B0-----:R-:W-:Y:S01]  /*16c10*/  @!P2 PRMT R9, R10, 0x7610, R9 ;  /* 0x000076100a09a816 */ /* 0x001fe20000000009 */
[----:B-1----:R-:W-:Y:S01]  /*16c20*/  IMAD.MOV.U32 R8, RZ, RZ, 0x5c ;  /* 0x0000005cff087424 */ /* 0x002fe200078e00ff */
[C---:B------:R-:W-:Y:S01]  /*16c30*/  ISETP.GT.U32.AND P1, PT, R0.reuse, 0xe, PT ;  /* 0x0000000e0000780c */ /* 0x040fe20003f24070 */
[----:B------:R0:W-:Y:S04]  /*16c40*/  @!P4 ST.E.U8 desc[UR36][R4.64+0x9], R6 ;  /* 0x000009060400c985 */ /* 0x0001e8000c101124 */
[----:B------:R-:W-:Y:S01]  /*16c50*/  @!P4 STL.U8 [R1+0x81], R7 ;  /* 0x000081070100c387 */ /* 0x000fe20000100000 */
[----:B------:R-:W-:Y:S01]  /*16c60*/  ISETP.GT.U32.AND P4, PT, R0, 0xd, PT ;  /* 0x0000000d0000780c */ /* 0x000fe20003f84070 */
[----:B--2---:R-:W-:Y:S01]  /*16c70*/  IMAD.MOV.U32 R12, RZ, RZ, 0x36 ;  /* 0x00000036ff0c7424 */ /* 0x004fe200078e00ff */
[----:B---3--:R-:W-:Y:S01]  /*16c80*/  @!P3 PRMT R3, R11, 0x7610, R3 ;  /* 0x000076100b03b816 */ /* 0x008fe20000000003 */
[----:B------:R1:W-:Y:S03]  /*16c90*/  @!P2 ST.E.U8 desc[UR36][R4.64+0xa], R9 ;  /* 0x00000a090400a985 */ /* 0x0003e6000c101124 */
[----:B0-----:R-:W-:Y:S01]  /*16ca0*/  @!P0 PRMT R6, R12, 0x7610, R6 ;  /* 0x000076100c068816 */ /* 0x001fe20000000006 */
[----:B------:R0:W-:Y:S01]  /*16cb0*/  @!P2 STL.U8 [R1+0x82], R8 ;  /* 0x000082080100a387 */ /* 0x0001e20000100000 */
[----:B------:R-:W-:-:S03]  /*16cc0*/  ISETP.GT.U32.AND P2, PT, R0, 0x10, PT ;  /* 0x000000100000780c */ /* 0x000fc60003f44070 */
        /* <DEDUP_REMOVED lines=180> */
[----:B------:R-:W-:Y:S01]  /*17810*/  @!P3 ST.E.U8 desc[UR36][R4.64+0x2f], R10 ;  /* 0x00002f0a0400b985 */ /* 0x000fe2000c101124 */
[----:B0-----:R-:W-:-:S03]  /*17820*/  IMAD.MOV.U32 R9, RZ, RZ, 0x36 ;  /* 0x00000036ff097424 */ /* 0x001fc600078e00ff */
[----:B------:R0:W-:Y:S01]  /*17830*/  @!P3 STL.U8 [R1+0xa7], R3 ;  /* 0x0000a7030100b387 */ /* 0x0001e20000100000 */
[C---:B------:R-:W-:Y:S02]  /*17840*/  ISETP.GT.U32.AND P3, PT, R0.reuse, 0x33, PT ;  /* 0x000000330000780c */ /* 0x040fe40003f64070 */
[C---:B-1----:R-:W-:Y:S01]  /*17850*/  @!P4 PRMT R8, R11.reuse, 0x7610, R8 ;  /* 0x000076100b08c816 */ /* 0x042fe20000000008 */
[----:B------:R1:W-:Y:S04]  /*17860*/  @!P0 ST.E.U8 desc[UR36][R4.64+0x30], R6 ;  /* 0x0000300604008985 */ /* 0x0003e8000c101124 */
[----:B------:R2:W-:Y:S01]  /*17870*/  @!P0 STL.U8 [R1+0xa8], R7 ;  /* 0x0000a80701008387 */ /* 0x0005e20000100000 */
[----:B------:R-:W-:Y:S01]  /*17880*/  ISETP.GT.U32.AND P0, PT, R0, 0x36, PT ;  /* 0x000000360000780c */ /* 0x000fe20003f04070 */
[----:B0-----:R-:W-:Y:S01]  /*17890*/  IMAD.MOV.U32 R3, RZ, RZ, 0x5c ;  /* 0x0000005cff037424 */ /* 0x001fe200078e00ff */
[----:B------:R-:W-:Y:S01]  /*178a0*/  @!P2 PRMT R10, R12, 0x7610, R10 ;  /* 0x000076100c0aa816 */ /* 0x000fe2000000000a */
        /* <DEDUP_REMOVED lines=8> */
[----:B---3--:R-:W-:Y:S02]  /*17930*/  @!P1 PRMT R8, R13, 0x7610, R8 ;  /* 0x000076100d089816 */ /* 0x008fe40000000008 */
[----:B------:R-:W-:Y:S01]  /*17940*/  ISETP.GT.U32.AND P2, PT, R0, 0x38, PT ;  /* 0x000000380000780c */ /* 0x000fe20003f44070 */
[----:B------:R2:W-:Y:S01]  /*17950*/  @!P3 ST.E.U8 desc[UR36][R4.64+0x33], R6 ;  /* 0x000033060400b985 */ /* 0x0005e2000c101124 */
[----:B-1----:R-:W-:-:S03]  /*17960*/  IMAD.MOV.U32 R10, RZ, RZ, 0x36 ;  /* 0x00000036ff0a7424 */ /* 0x002fc600078e00ff */
[----:B------:R1:W-:Y:S01]  /*17970*/  @!P3 STL.U8 [R1+0xab], R7 ;  /* 0x0000ab070100b387 */ /* 0x0003e20000100000 */
[----:B------:R-:W-:Y:S02]  /*17980*/  ISETP.GT.U32.AND P3, PT, R0, 0x39, PT ;  /* 0x000000390000780c */ /* 0x000fe40003f64070 */
[----:B0-----:R-:W-:Y:S01]  /*17990*/  @!P4 PRMT R3, R11, 0x7610, R3 ;  /* 0x000076100b03c816 */ /* 0x001fe20000000003 */
[----:B------:R0:W-:Y:S01]  /*179a0*/  @!P1 ST.E.U8 desc[UR36][R4.64+0x34], R9 ;  /* 0x0000340904009985 */ /* 0x0001e2000c101124 */
[----:B------:R-:W-:Y:S01]  /*179b0*/  IMAD.MOV.U32 R11, RZ, RZ, 0x36 ;  /* 0x00000036ff0b7424 */ /* 0x000fe200078e00ff */
[----:B--2---:R-:W-:Y:S02]  /*179c0*/  @!P0 PRMT R6, R12, 0x7610, R6 ;  /* 0x000076100c068816 */ /* 0x004fe40000000006 */
[----:B------:R2:W-:Y:S01]  /*179d0*/  @!P1 STL.U8 [R1+0xac], R8 ;  /* 0x0000ac0801009387 */ /* 0x0005e20000100000 */
[----:B-1----:R-:W-:Y:S01]  /*179e0*/  @!P0 PRMT R7, R13, 0x7610, R7 ;  /* 0x000076100d078816 */ /* 0x002fe20000000007 */
[----:B------:R-:W-:Y:S01]  /*179f0*/  IMAD.MOV.U32 R12, RZ, RZ, 0x5c ;  /* 0x0000005cff0c7424 */ /* 0x000fe200078e00ff */
[----:B------:R-:W-:Y:S01]  /*17a00*/  ISETP.GT.U32.AND P1, PT, R0, 0x37, PT ;  /* 0x000000370000780c */ /* 0x000fe20003f24070 */
[----:B------:R1:W-:Y:S01]  /*17a10*/  @!P4 ST.E.U8 desc[UR36][R4.64+0x35], R10 ;  /* 0x0000350a0400c985 */ /* 0x0003e2000c101124 */
[----:B0-----:R-:W-:-:S03]  /*17a20*/  IMAD.MOV.U32 R9, RZ, RZ, 0x5c ;  /* 0x0000005cff097424 */ /* 0x001fc600078e00ff */
[----:B------:R0:W-:Y:S01]  /*17a30*/  @!P4 STL.U8 [R1+0xad], R3 ;  /* 0x0000ad030100c387 */ /* 0x0001e20000100000 */
[C---:B------:R-:W-:Y:S01]  /*17a40*/  ISETP.GT.U32.AND P4, PT, R0.reuse, 0x3e, PT ;  /* 0x0000003e0000780c */ /* 0x040fe20003f84070 */
[----:B--2---:R-:W-:Y:S02]  /*17a50*/  IMAD.MOV.U32 R8, RZ, RZ, 0x36 ;  /* 0x00000036ff087424 */ /* 0x004fe400078e00ff */
[----:B------:R2:W-:Y:S04]  /*17a60*/  @!P0 ST.E.U8 desc[UR36][R4.64+0x36], R6 ;  /* 0x0000360604008985 */ /* 0x0005e8000c101124 */
[----:B------:R3:W-:Y:S01]  /*17a70*/  @!P0 STL.U8 [R1+0xae], R7 ;  /* 0x0000ae0701008387 */ /* 0x0007e20000100000 */
[----:B------:R-:W-:Y:S02]  /*17a80*/  ISETP.GT.U32.AND P0, PT, R0, 0x3a, PT ;  /* 0x0000003a0000780c */ /* 0x000fe40003f04070 */
[----:B-1----:R-:W-:Y:S01]  /*17a90*/  @!P2 PRMT R10, R11, 0x7610, R10 ;  /* 0x000076100b0aa816 */ /* 0x002fe2000000000a */
[----:B------:R-:W-:Y:S01]  /*17aa0*/  @!P1 ST.E.U8 desc[UR36][R4.64+0x37], R8 ;  /* 0x0000370804009985 */ /* 0x000fe2000c101124 */
[----:B0-----:R-:W-:Y:S01]  /*17ab0*/  @!P2 PRMT R3, R12, 0x7610, R3 ;  /* 0x000076100c03a816 */ /* 0x001fe20000000003 */
[----:B------:R-:W-:-:S02]  /*17ac0*/  IMAD.MOV.U32 R11, RZ, RZ, 0x5c ;  /* 0x0000005cff0b7424 */ /* 0x000fc400078e00ff */
[----:B--2---:R-:W-:Y:S01]  /*17ad0*/  IMAD.MOV.U32 R6, RZ, RZ, 0x36 ;  /* 0x00000036ff067424 */ /* 0x004fe200078e00ff */
[----:B------:R0:W-:Y:S01]  /*17ae0*/  @!P1 STL.U8 [R1+0xaf], R9 ;  /* 0x0000af0901009387 */ /* 0x0001e20000100000 */
[----:B---3--:R-:W-:Y:S01]  /*17af0*/  IMAD.MOV.U32 R7, RZ, RZ, 0x5c ;  /* 0x0000005cff077424 */ /* 0x008fe200078e00ff */
[C---:B------:R-:W-:Y:S01]  /*17b00*/  ISETP.GT.U32.AND P1, PT, R0.reuse, 0x3b, PT ;  /* 0x0000003b0000780c */ /* 0x040fe20003f24070 */
[----:B------:R-:W-:Y:S01]  /*17b10*/  IMAD.MOV.U32 R12, RZ, RZ, 0x36 ;  /* 0x00000036ff0c7424 */ /* 0x000fe200078e00ff */
[----:B------:R-:W-:Y:S04]  /*17b20*/  @!P2 ST.E.U8 desc[UR36][R4.64+0x38], R10 ;  /* 0x0000380a0400a985 */ /* 0x000fe8000c101124 */
[----:B------:R1:W-:Y:S01]  /*17b30*/  @!P2 STL.U8 [R1+0xb0], R3 ;  /* 0x0000b0030100a387 */ /* 0x0003e20000100000 */
[----:B------:R-:W-:-:S02]  /*17b40*/  ISETP.GT.U32.AND P2, PT, R0, 0x3c, PT ;  /* 0x0000003c0000780c */ /* 0x000fc40003f44070 */
[----:B0-----:R-:W-:Y:S01]  /*17b50*/  @!P0 PRMT R9, R11, 0x7610, R9 ;  /* 0x000076100b098816 */ /* 0x001fe20000000009 */
[----:B------:R-:W-:Y:S04]  /*17b60*/  @!P3 ST.E.U8 desc[UR36][R4.64+0x39], R6 ;  /* 0x000039060400b985 */ /* 0x000fe8000c101124 */
[----:B------:R-:W-:Y:S01]  /*17b70*/  @!P3 STL.U8 [R1+0xb1], R7 ;  /* 0x0000b1070100b387 */ /* 0x000fe20000100000 */
[----:B------:R-:W-:Y:S01]  /*17b80*/  ISETP.GT.U32.AND P3, PT, R0, 0x3d, PT ;  /* 0x0000003d0000780c */ /* 0x000fe20003f64070 */
[----:B------:R-:W-:Y:S02]  /*17b90*/  IMAD.MOV.U32 R0, RZ, RZ, 0x36 ;  /* 0x00000036ff007424 */ /* 0x000fe400078e00ff */
[----:B------:R0:W-:Y:S01]  /*17ba0*/  @!P0 ST.E.U8 desc[UR36][R4.64+0x3a], R8 ;  /* 0x00003a0804008985 */ /* 0x0001e2000c101124 */
[----:B-1----:R-:W-:-:S02]  /*17bb0*/  IMAD.MOV.U32 R3, RZ, RZ, 0x5c ;  /* 0x0000005cff037424 */ /* 0x002fc400078e00ff */
[----:B------:R-:W-:Y:S01]  /*17bc0*/  IMAD.MOV.U32 R10, RZ, RZ, 0x36 ;  /* 0x00000036ff0a7424 */ /* 0x000fe200078e00ff */
[----:B------:R1:W-:Y:S04]  /*17bd0*/  @!P0 STL.U8 [R1+0xb2], R9 ;  /* 0x0000b20901008387 */ /* 0x0003e80000100000 */
[----:B------:R2:W-:Y:S01]  /*17be0*/  @!P1 ST.E.U8 desc[UR36][R4.64+0x3b], R0 ;  /* 0x00003b0004009985 */ /* 0x0005e2000c101124 */
[----:B0-----:R-:W-:-:S03]  /*17bf0*/  IMAD.MOV.U32 R8, RZ, RZ, 0x5c ;  /* 0x0000005cff087424 */ /* 0x001fc600078e00ff */
[----:B------:R0:W-:Y:S01]  /*17c00*/  @!P1 STL.U8 [R1+0xb3], R3 ;  /* 0x0000b30301009387 */ /* 0x0001e20000100000 */
[----:B-1----:R-:W-:-:S03]  /*17c10*/  IMAD.MOV.U32 R9, RZ, RZ, 0x36 ;  /* 0x00000036ff097424 */ /* 0x002fc600078e00ff */
[----:B------:R1:W-:Y:S02]  /*17c20*/  @!P2 ST.E.U8 desc[UR36][R4.64+0x3c], R6 ;  /* 0x00003c060400a985 */ /* 0x0003e4000c101124 */
[----:B--2---:R-:W-:Y:S02]  /*17c30*/  @!P4 PRMT R0, R9, 0x7610, R0 ;  /* 0x000076100900c816 */ /* 0x004fe40000000000 */
[----:B------:R2:W-:Y:S01]  /*17c40*/  @!P2 STL.U8 [R1+0xb4], R7 ;  /* 0x0000b4070100a387 */ /* 0x0005e20000100000 */
[----:B------:R-:W-:Y:S01]  /*17c50*/  @!P5 PRMT R9, R12, 0x7610, R9 ;  /* 0x000076100c09d816 */ /* 0x000fe20000000009 */
[----:B------:R-:W-:Y:S01]  /*17c60*/  IMAD.MOV.U32 R12, RZ, RZ, 0x6ed9eba1 ;  /* 0x6ed9eba1ff0c7424 */ /* 0x000fe200078e00ff */
[----:B0-----:R-:W-:Y:S01]  /*17c70*/  @!P4 PRMT R3, R11, 0x7610, R3 ;  /* 0x000076100b03c816 */ /* 0x001fe20000000003 */
[----:B------:R0:W-:Y:S01]  /*17c80*/  @!P3 ST.E.U8 desc[UR36][R4.64+0x3d], R10 ;  /* 0x00003d0a0400b985 */ /* 0x0001e2000c101124 */
[----:B------:R-:W-:Y:S01]  /*17c90*/  IMAD.MOV.U32 R11, RZ, RZ, 0x5a827999 ;  /* 0x5a827999ff0b7424 */ /* 0x000fe200078e00ff */
[----:B-1----:R-:W-:-:S02]  /*17ca0*/  @!P5 PRMT R6, R13, 0x7610, R6 ;  /* 0x000076100d06d816 */ /* 0x002fc40000000006 */
[----:B------:R1:W-:Y:S01]  /*17cb0*/  @!P3 STL.U8 [R1+0xb5], R8 ;  /* 0x0000b5080100b387 */ /* 0x0003e20000100000 */
[----:B--2---:R-:W-:Y:S02]  /*17cc0*/  IMAD.MOV.U32 R7, RZ, RZ, -0x10325477 ;  /* 0xefcdab89ff077424 */ /* 0x004fe400078e00ff */
[----:B------:R-:W-:Y:S01]  /*17cd0*/  IMAD.MOV.U32 R13, RZ, RZ, -0x70e44324 ;  /* 0x8f1bbcdcff0d7424 */ /* 0x000fe200078e00ff */
[----:B------:R2:W-:Y:S01]  /*17ce0*/  @!P4 ST.E.U8 desc[UR36][R4.64+0x3e], R0 ;  /* 0x00003e000400c985 */ /* 0x0005e2000c101124 */
[----:B0-----:R-:W-:-:S03]  /*17cf0*/  IMAD.MOV.U32 R10, RZ, RZ, -0x3c2d1e10 ;  /* 0xc3d2e1f0ff0a7424 */ /* 0x001fc600078e00ff */
[----:B------:R0:W-:Y:S01]  /*17d00*/  @!P4 STL.U8 [R1+0xb6], R3 ;  /* 0x0000b6030100c387 */ /* 0x0001e20000100000 */
[----:B-1----:R-:W-:-:S03]  /*17d10*/  IMAD.MOV.U32 R8, RZ, RZ, -0x67452302 ;  /* 0x98badcfeff087424 */ /* 0x002fc600078e00ff */
[----:B------:R1:W-:Y:S04]  /*17d20*/  @!P5 ST.E.U8 desc[UR36][R4.64+0x3f], R9 ;  /* 0x00003f090400d985 */ /* 0x0003e8000c101124 */
[----:B------:R3:W-:Y:S01]  /*17d30*/  @!P5 STL.U8 [R1+0xb7], R6 ;  /* 0x0000b7060100d387 */ /* 0x0007e20000100000 */
[----:B--2---:R-:W-:Y:S02]  /*17d40*/  IMAD.MOV.U32 R0, RZ, RZ, RZ ;  /* 0x000000ffff007224 */ /* 0x004fe400078e00ff */
[----:B0-----:R-:W-:Y:S01]  /*17d50*/  IMAD.MOV.U32 R3, RZ, RZ, RZ ;  /* 0x000000ffff037224 */ /* 0x001fe200078e00ff */
[----:B------:R-:W-:Y:S01]  /*17d60*/  ST.E.U8 desc[UR36][R4.64+0x40], R29 ;  /* 0x0000401d04007985 */ /* 0x000fe2000c101124 */
[----:B-1----:R-:W-:-:S03]  /*17d70*/  IMAD.MOV.U32 R9, RZ, RZ, 0x10325476 ;  /* 0x10325476ff097424 */ /* 0x002fc600078e00ff */
[----:B------:R-:W-:Y:S01]  /*17d80*/  ST.E.U8 desc[UR36][R4.64+0x42], R35 ;  /* 0x0000422304007985 */ /* 0x000fe2000c101124 */
[----:B---3--:R-:W-:-:S03]  /*17d90*/  IMAD.MOV.U32 R6, RZ, RZ, 0x67452301 ;  /* 0x67452301ff067424 */ /* 0x008fc600078e00ff */
[----:B------:R-:W-:Y:S04]  /*17da0*/  ST.E.U8 desc[UR36][R4.64+0x43], R19 ;  /* 0x0000431304007985 */ /* 0x000fe8000c101124 */
[----:B------:R0:W-:Y:S04]  /*17db0*/  ST.E.U8 desc[UR36][R4.64+0x44], R37 ;  /* 0x0000442504007985 */ /* 0x0001e8000c101124 */
[----:B------:R1:W-:Y:S04]  /*17dc0*/  ST.E.U8 desc[UR36][R4.64+0x46], R39 ;  /* 0x0000462704007985 */ /* 0x0003e8000c101124 */
[----:B------:R1:W-:Y:S04]  /*17dd0*/  ST.E.U8 desc[UR36][R4.64+0x47], R27 ;  /* 0x0000471b04007985 */ /* 0x0003e8000c101124 */
[----:B------:R1:W-:Y:S01]  /*17de0*/  ST.E.U8 desc[UR36][R4.64+0x48], R41 ;  /* 0x0000482904007985 */ /* 0x0003e2000c101124 */
[----:B0-----:R-:W-:-:S03]  /*17df0*/  IMAD.MOV.U32 R37, RZ, RZ, RZ ;  /* 0x000000ffff257224 */ /* 0x001fc600078e00ff */
[----:B------:R1:W-:Y:S04]  /*17e00*/  ST.E.U8 desc[UR36][R4.64+0x4a], R43 ;  /* 0x00004a2b04007985 */ /* 0x0003e8000c101124 */
        /* <DEDUP_REMOVED lines=12> */
[----:B------:R1:W-:Y:S04]  /*17ed0*/  STL.64 [R1+0x50], R6 ;  /* 0x0000500601007387 */ /* 0x0003e80000100a00 */
[----:B------:R1:W-:Y:S04]  /*17ee0*/  STL.64 [R1+0x58], R8 ;  /* 0x0000580801007387 */ /* 0x0003e80000100a00 */
[----:B------:R1:W-:Y:S04]  /*17ef0*/  STL.64 [R1+0x60], R10 ;  /* 0x0000600a01007387 */ /* 0x0003e80000100a00 */
[----:B------:R1:W-:Y:S04]  /*17f00*/  STL.64 [R1+0x68], R12 ;  /* 0x0000680c01007387 */ /* 0x0003e80000100a00 */
[----:B------:R1:W-:Y:S04]  /*17f10*/  STL [R1+0x70], R14 ;  /* 0x0000700e01007387 */ /* 0x0003e80000100800 */
[----:B------:R1:W-:Y:S04]  /*17f20*/  STL [R1+0x40], RZ ;  /* 0x000040ff01007387 */ /* 0x0003e80000100800 */
[----:B------:R1:W-:Y:S02]  /*17f30*/  STL.64 [R1+0x48], RZ ;  /* 0x000048ff01007387 */ /* 0x0003e40000100a00 */
.L_x_69:
[----:B01----:R-:W-:-:S05]  /*17f40*/  IADD3 R6, P0, PT, R4, R3, RZ ;  /* 0x0000000304067210 */ /* 0x003fca0007f1e0ff */
        /* <DEDUP_REMOVED lines=35> */
[----:B------:R-:W-:Y:S01]  /*18180*/  IMAD.U32 R46, R44, 0x10000, RZ ;  /* 0x000100002c2e7824 */ /* 0x000fe200078e00ff */
[----:B------:R-:W-:-:S02]  /*18190*/  LOP3.LUT R43, R42, 0xff0000, RZ, 0xc0, !PT ;  /* 0x00ff00002a2b7812 */ /* 0x000fc400078ec0ff */
[C---:B------:R-:W-:Y:S01]  /*181a0*/  PRMT R36, R39.reuse, 0x7770, RZ ;  /* 0x0000777027247816 */ /* 0x040fe200000000ff */
[----:B------:R-:W-:Y:S01]  /*181b0*/  IMAD R0, R0, 0x1000000, R41 ;  /* 0x0100000000007824 */ /* 0x000fe200078e0229 */
[----:B------:R-:W-:Y:S02]  /*181c0*/  PRMT R42, R38, 0x7772, RZ ;  /* 0x00007772262a7816 */ /* 0x000fe400000000ff */
[C---:B------:R-:W-:Y:S01]  /*181d0*/  PRMT R40, R39.reuse, 0x7772, RZ ;  /* 0x0000777227287816 */ /* 0x040fe200000000ff */
[----:B------:R-:W-:Y:S01]  /*181e0*/  IMAD R36, R36, 0x1000000, R43 ;  /* 0x0100000024247824 */ /* 0x000fe200078e022b */
[----:B------:R-:W-:Y:S01]  /*181f0*/  PRMT R41, R39, 0x7773, RZ ;  /* 0x0000777327297816 */ /* 0x000fe200000000ff */
[----:B------:R-:W-:Y:S01]  /*18200*/  IMAD.SHL.U32 R42, R42, 0x100, RZ ;  /* 0x000001002a2a7824 */ /* 0x000fe200078e00ff */
[----:B------:R-:W-:Y:S01]  /*18210*/  PRMT R39, R34, 0x7770, RZ ;  /* 0x0000777022277816 */ /* 0x000fe200000000ff */
[----:B------:R-:W-:Y:S01]  /*18220*/  IMAD.SHL.U32 R40, R40, 0x100, RZ ;  /* 0x0000010028287824 */ /* 0x000fe200078e00ff */
[----:B------:R-:W-:-:S02]  /*18230*/  LOP3.LUT R44, R45, 0xff0000, RZ, 0xc0, !PT ;  /* 0x00ff00002d2c7812 */ /* 0x000fc400078ec0ff */
[----:B------:R-:W-:Y:S02]  /*18240*/  PRMT R43, R38, 0x7773, RZ ;  /* 0x00007773262b7816 */ /* 0x000fe400000000ff */
[----:B------:R-:W-:Y:S01]  /*18250*/  PRMT R38, R35, 0x7770, RZ ;  /* 0x0000777023267816 */ /* 0x000fe200000000ff */
[----:B------:R-:W-:Y:S01]  /*18260*/  IMAD R39, R39, 0x1000000, R44 ;  /* 0x0100000027277824 */ /* 0x000fe200078e022c */
[----:B----4-:R-:W-:Y:S02]  /*18270*/  PRMT R44, R18, 0x7771, RZ ;  /* 0x00007771122c7816 */ /* 0x010fe400000000ff */
[----:B------:R-:W-:Y:S02]  /*18280*/  LOP3.LUT R45, R46, 0xff0000, RZ, 0xc0, !PT ;  /* 0x00ff00002e2d7812 */ /* 0x000fe400078ec0ff */
[----:B------:R-:W-:Y:S01]  /*18290*/  LOP3.LUT R0, R43, R0, R42, 0xfe, !PT ;  /* 0x000000002b007212 */ /* 0x000fe200078efe2a */
[----:B------:R-:W-:Y:S01]  /*182a0*/  IMAD.U32 R44, R44, 0x10000, RZ ;  /* 0x000100002c2c7824 */ /* 0x000fe200078e00ff */
[----:B------:R-:W-:Y:S01]  /*182b0*/  PRMT R43, R19, 0x7771, RZ ;  /* 0x00007771132b7816 */ /* 0x000fe200000000ff */
[----:B------:R-:W-:Y:S01]  /*182c0*/  IMAD R38, R38, 0x1000000, R45 ;  /* 0x0100000026267824 */ /* 0x000fe200078e022d */
[----:B------:R-:W-:-:S02]  /*182d0*/  LOP3.LUT R36, R41, R36, R40, 0xfe, !PT ;  /* 0x0000002429247212 */ /* 0x000fc400078efe28 */
[C---:B------:R-:W-:Y:S01]  /*182e0*/  PRMT R42, R34.reuse, 0x7772, RZ ;  /* 0x00007772222a7816 */ /* 0x040fe200000000ff */
[----:B------:R-:W-:Y:S01]  /*182f0*/  IMAD.U32 R45, R43, 0x10000, RZ ;  /* 0x000100002b2d7824 */ /* 0x000fe200078e00ff */
[----:B------:R-:W-:Y:S02]  /*18300*/  PRMT R52, R34, 0x7773, RZ ;  /* 0x0000777322347816 */ /* 0x000fe400000000ff */
[C---:B------:R-:W-:Y:S01]  /*18310*/  PRMT R34, R35.reuse, 0x7772, RZ ;  /* 0x0000777223227816 */ /* 0x040fe200000000ff */
[----:B------:R-:W-:Y:S01]  /*18320*/  IMAD.SHL.U32 R42, R42, 0x100, RZ ;  /* 0x000001002a2a7824 */ /* 0x000fe200078e00ff */
[----:B------:R-:W-:Y:S02]  /*18330*/  PRMT R40, R18, 0x7770, RZ ;  /* 0x0000777012287816 */ /* 0x000fe400000000ff */
[----:B------:R-:W-:Y:S01]  /*18340*/  LOP3.LUT R43, R44, 0xff0000, RZ, 0xc0, !PT ;  /* 0x00ff00002c2b7812 */ /* 0x000fe200078ec0ff */
[----:B------:R-:W-:Y:S01]  /*18350*/  IMAD.SHL.U32 R34, R34, 0x100, RZ ;  /* 0x0000010022227824 */ /* 0x000fe200078e00ff */
[----:B------:R-:W-:-:S02]  /*18360*/  PRMT R41, R35, 0x7773, RZ ;  /* 0x0000777323297816 */ /* 0x000fc400000000ff */
[----:B------:R-:W-:Y:S01]  /*18370*/  PRMT R35, R19, 0x7770, RZ ;  /* 0x0000777013237816 */ /* 0x000fe200000000ff */
[----:B------:R-:W-:Y:S01]  /*18380*/  IMAD R40, R40, 0x1000000, R43 ;  /* 0x0100000028287824 */ /* 0x000fe200078e022b */
[----:B------:R-:W-:Y:S02]  /*18390*/  LOP3.LUT R44, R45, 0xff0000, RZ, 0xc0, !PT ;  /* 0x00ff00002d2c7812 */ /* 0x000fe400078ec0ff */
[----:B-----5:R-:W-:Y:S02]  /*183a0*/  PRMT R43, R15, 0x7771, RZ ;  /* 0x000077710f2b7816 */ /* 0x020fe400000000ff */
[----:B------:R-:W-:Y:S01]  /*183b0*/  LOP3.LUT R34, R41, R38, R34, 0xfe, !PT ;  /* 0x0000002629227212 */ /* 0x000fe200078efe22 */
[----:B------:R-:W-:Y:S01]  /*183c0*/  IMAD R38, R35, 0x1000000, R44 ;  /* 0x0100000023267824 */ /* 0x000fe200078e022c */
[----:B------:R-:W-:Y:S01]  /*183d0*/  LOP3.LUT R52, R52, R39, R42, 0xfe, !PT ;  /* 0x0000002734347212 */ /* 0x000fe200078efe2a */
[----:B------:R-:W-:Y:S01]  /*183e0*/  IMAD.U32 R43, R43, 0x10000, RZ ;  /* 0x000100002b2b7824 */ /* 0x000fe200078e00ff */
[----:B------:R-:W-:-:S02]  /*183f0*/  PRMT R44, R14, 0x7771, RZ ;  /* 0x000077710e2c7816 */ /* 0x000fc400000000ff */
[C---:B------:R-:W-:Y:S02]  /*18400*/  PRMT R42, R18.reuse, 0x7772, RZ ;  /* 0x00007772122a7816 */ /* 0x040fe400000000ff */
[----:B------:R-:W-:Y:S01]  /*18410*/  PRMT R35, R18, 0x7773, RZ ;  /* 0x0000777312237816 */ /* 0x000fe200000000ff */
[----:B------:R-:W-:Y:S01]  /*18420*/  IMAD.U32 R44, R44, 0x10000, RZ ;  /* 0x000100002c2c7824 */ /* 0x000fe200078e00ff */
[C---:B------:R-:W-:Y:S01]  /*18430*/  PRMT R18, R19.reuse, 0x7772, RZ ;  /* 0x0000777213127816 */ /* 0x040fe200000000ff */
[----:B------:R-:W-:Y:S01]  /*18440*/  IMAD.SHL.U32 R42, R42, 0x100, RZ ;  /* 0x000001002a2a7824 */ /* 0x000fe200078e00ff */
[----:B------:R-:W-:Y:S02]  /*18450*/  PRMT R41, R19, 0x7773, RZ ;  /* 0x0000777313297816 */ /* 0x000fe400000000ff */
[----:B------:R-:W-:Y:S01]  /*18460*/  PRMT R19, R15, 0x7770, RZ ;  /* 0x000077700f137816 */ /* 0x000fe200000000ff */
[----:B------:R-:W-:Y:S01]  /*18470*/  IMAD.SHL.U32 R18, R18, 0x100, RZ ;  /* 0x0000010012127824 */ /* 0x000fe200078e00ff */
[----:B------:R-:W-:-:S02]  /*18480*/  LOP3.LUT R46, R43, 0xff0000, RZ, 0xc0, !PT ;  /* 0x00ff00002b2e7812 */ /* 0x000fc400078ec0ff */
[----:B------:R-:W-:Y:S02]  /*18490*/  PRMT R39, R14, 0x7770, RZ ;  /* 0x000077700e277816 */ /* 0x000fe400000000ff */
[----:B------:R-:W-:Y:S01]  /*184a0*/  LOP3.LUT R44, R44, 0xff0000, RZ, 0xc0, !PT ;  /* 0x00ff00002c2c7812 */ /* 0x000fe200078ec0ff */
[----:B------:R-:W-:Y:S01]  /*184b0*/  IMAD R46, R19, 0x1000000, R46 ;  /* 0x01000000132e7824 */ /* 0x000fe200078e022e */
[C---:B------:R-:W-:Y:S02]  /*184c0*/  PRMT R19, R14.reuse, 0x7772, RZ ;  /* 0x000077720e137816 */ /* 0x040fe400000000ff */
[----:B------:R-:W-:Y:S01]  /*184d0*/  LOP3.LUT R18, R41, R38, R18, 0xfe, !PT ;  /* 0x0000002629127212 */ /* 0x000fe200078efe12 */
[----:B------:R-:W-:Y:S01]  /*184e0*/  IMAD R39, R39, 0x1000000, R44 ;  /* 0x0100000027277824 */ /* 0x000fe200078e022c */
[----:B------:R-:W-:Y:S01]  /*184f0*/  PRMT R38, R14, 0x7773, RZ ;  /* 0x000077730e267816 */ /* 0x000fe200000000ff */
[----:B------:R-:W-:Y:S01]  /*18500*/  IMAD.SHL.U32 R48, R19, 0x100, RZ ;  /* 0x0000010013307824 */ /* 0x000fe200078e00ff */
[----:B------:R-:W-:-:S02]  /*18510*/  PRMT R14, R15, 0x7772, RZ ;  /* 0x000077720f0e7816 */ /* 0x000fc400000000ff */
[----:B------:R-:W-:Y:S02]  /*18520*/  PRMT R41, R24, 0x7771, RZ ;  /* 0x0000777118297816 */ /* 0x000fe400000000ff */
[----:B------:R-:W-:Y:S02]  /*18530*/  PRMT R19, R25, 0x7771, RZ ;  /* 0x0000777119137816 */ /* 0x000fe400000000ff */
[----:B------:R-:W-:Y:S01]  /*18540*/  LOP3.LUT R35, R35, R40, R42, 0xfe, !PT ;  /* 0x0000002823237212 */ /* 0x000fe200078efe2a */
[----:B------:R-:W-:Y:S01]  /*18550*/  IMAD.U32 R42, R41, 0x10000, RZ ;  /* 0x00010000292a7824 */ /* 0x000fe200078e00ff */
[----:B------:R-:W-:Y:S01]  /*18560*/  PRMT R40, R15, 0x7773, RZ ;  /* 0x000077730f287816 */ /* 0x000fe200000000ff */
[----:B------:R-:W-:Y:S01]  /*18570*/  IMAD.SHL.U32 R15, R14, 0x100, RZ ;  /* 0x000001000e0f7824 */ /* 0x000fe200078e00ff */
[----:B------:R-:W-:Y:S01]  /*18580*/  LOP3.LUT R48, R38, R39, R48, 0xfe, !PT ;  /* 0x0000002726307212 */ /* 0x000fe200078efe30 */
[----:B------:R-:W-:Y:S01]  /*18590*/  IMAD.U32 R39, R19, 0x10000, RZ ;  /* 0x0001000013277824 */ /* 0x000fe200078e00ff */
[----:B------:R-:W-:-:S02]  /*185a0*/  LOP3.LUT R43, R9, R7, R8, 0xb8, !PT ;  /* 0x00000007092b7212 */ /* 0x000fc400078eb808 */
[----:B------:R-:W-:Y:S02]  /*185b0*/  LOP3.LUT R14, R40, R46, R15, 0xfe, !PT ;  /* 0x0000002e280e7212 */ /* 0x000fe400078efe0f */
[----:B------:R-:W-:Y:S01]  /*185c0*/  PRMT R41, R24, 0x7770, RZ ;  /* 0x0000777018297816 */ /* 0x000fe200000000ff */
[----:B------:R-:W-:Y:S01]  /*185d0*/  IMAD.IADD R43, R10, 0x1, R43 ;  /* 0x000000010a2b7824 */ /* 0x000fe200078e022b */
[----:B------:R-:W-:Y:S02]  /*185e0*/  LOP3.LUT R42, R42, 0xff0000, RZ, 0xc0, !PT ;  /* 0x00ff00002a2a7812 */ /* 0x000fe400078ec0ff */
[----:B------:R-:W-:Y:S02]  /*185f0*/  PRMT R15, R24, 0x7772, RZ ;  /* 0x00007772180f7816 */ /* 0x000fe400000000ff */
[----:B------:R-:W-:Y:S01]  /*18600*/  LOP3.LUT R40, R39, 0xff0000, RZ, 0xc0, !PT ;  /* 0x00ff000027287812 */ /* 0x000fe200078ec0ff */
        /* <DEDUP_REMOVED lines=10> */
[----:B------:R-:W-:-:S02]  /*186b0*/  PRMT R24, R25, 0x7772, RZ ;  /* 0x0000777219187816 */ /* 0x000fc400000000ff */
[----:B------:R-:W-:Y:S02]  /*186c0*/  PRMT R41, R25, 0x7773, RZ ;  /* 0x0000777319297816 */ /* 0x000fe400000000ff */
[----:B------:R-:W-:Y:S01]  /*186d0*/  IADD3 R40, PT, PT, R0, R40, R11 ;  /* 0x0000002800287210 */ /* 0x000fe20007ffe00b */
[----:B------:R-:W-:Y:S01]  /*186e0*/  IMAD.SHL.U32 R42, R24, 0x100, RZ ;  /* 0x00000100182a7824 */ /* 0x000fe200078e00ff */
[----:B------:R-:W-:Y:S02]  /*186f0*/  PRMT R25, R20, 0x7771, RZ ;  /* 0x0000777114197816 */ /* 0x000fe400000000ff */
[----:B------:R-:W-:Y:S02]  /*18700*/  LEA.HI R44, R40, R43, R40, 0x5 ;  /* 0x0000002b282c7211 */ /* 0x000fe400078f2828 */
[----:B------:R-:W-:Y:S01]  /*18710*/  SHF.L.W.U32.HI R38, R6, 0x1e, R6 ;  /* 0x0000001e06267819 */ /* 0x000fe20000010e06 */
[----:B------:R-:W-:Y:S01]  /*18720*/  IMAD.U32 R43, R25, 0x10000, RZ ;  /* 0x00010000192b7824 */ /* 0x000fe200078e00ff */
[----:B------:R-:W-:-:S02]  /*18730*/  LOP3.LUT R19, R41, R19, R42, 0xfe, !PT ;  /* 0x0000001329137212 */ /* 0x000fc400078efe2a */
[----:B------:R-:W-:Y:S02]  /*18740*/  LOP3.LUT R45, R39, R40, R38, 0xb8, !PT ;  /* 0x00000028272d7212 */ /* 0x000fe400078eb826 */
[----:B------:R-:W-:Y:S02]  /*18750*/  PRMT R42, R20, 0x7770, RZ ;  /* 0x00007770142a7816 */ /* 0x000fe400000000ff */
[----:B------:R-:W-:Y:S01]  /*18760*/  LOP3.LUT R43, R43, 0xff0000, RZ, 0xc0, !PT ;  /* 0x00ff00002b2b7812 */ /* 0x000fe200078ec0ff */
[----:B------:R-:W-:Y:S01]  /*18770*/  IMAD.IADD R45, R8, 0x1, R45 ;  /* 0x00000001082d7824 */ /* 0x000fe200078e022d */
[----:B------:R-:W-:Y:S02]  /*18780*/  PRMT R41, R21, 0x7771, RZ ;  /* 0x0000777115297816 */ /* 0x000fe400000000ff */
[----:B------:R-:W-:Y:S01]  /*18790*/  SHF.L.W.U32.HI R25, R40, 0x1e, R40 ;  /* 0x0000001e28197819 */ /* 0x000fe20000010e28 */
[----:B------:R-:W-:Y:S01]  /*187a0*/  IMAD R40, R42, 0x1000000, R43 ;  /* 0x010000002a287824 */ /* 0x000fe200078e022b */
[----:B------:R-:W-:Y:S01]  /*187b0*/  IADD3 R24, PT, PT, R36, R44, R11 ;  /* 0x0000002c24187210 */ /* 0x000fe20007ffe00b */
[----:B------:R-:W-:Y:S01]  /*187c0*/  IMAD.U32 R43, R41, 0x10000, RZ ;  /* 0x00010000292b7824 */ /* 0x000fe200078e00ff */
[----:B------:R-:W-:-:S02]  /*187d0*/  PRMT R42, R20, 0x7772, RZ ;  /* 0x00007772142a7816 */ /* 0x000fc400000000ff */
[----:B------:R-:W-:Y:S02]  /*187e0*/  LOP3.LUT R44, R38, R24, R25, 0xb8, !PT ;  /* 0x00000018262c7212 */ /* 0x000fe400078eb819 */
[----:B------:R-:W-:Y:S02]  /*187f0*/  PRMT R41, R20, 0x7773, RZ ;  /* 0x0000777314297816 */ /* 0x000fe400000000ff */
[----:B------:R-:W-:Y:S01]  /*18800*/  LEA.HI R20, R24, R45, R24, 0x5 ;  /* 0x0000002d18147211 */ /* 0x000fe200078f2818 */
[----:B------:R-:W-:Y:S01]  /*18810*/  IMAD.IADD R39, R39, 0x1, R44 ;  /* 0x0000000127277824 */ /* 0x000fe200078e022c */
[----:B------:R-:W-:Y:S01]  /*18820*/  LOP3.LUT R45, R43, 0xff0000, RZ, 0xc0, !PT ;  /* 0x00ff00002b2d7812 */ /* 0x000fe200078ec0ff */
[----:B------:R-:W-:Y:S01]  /*18830*/  IMAD.SHL.U32 R43, R42, 0x100, RZ ;  /* 0x000001002a2b7824 */ /* 0x000fe200078e00ff */
[----:B------:R-:W-:Y:S02]  /*18840*/  IADD3 R42, PT, PT, R52, R20, R11 ;  /* 0x00000014342a7210 */ /* 0x000fe40007ffe00b */
[----:B------:R-:W-:-:S02]  /*18850*/  SHF.L.W.U32.HI R20, R24, 0x1e, R24 ;  /* 0x0000001e18147819 */ /* 0x000fc40000010e18 */
[----:B------:R-:W-:Y:S02]  /*18860*/  LOP3.LUT R24, R41, R40, R43, 0xfe, !PT ;  /* 0x0000002829187212 */ /* 0x000fe400078efe2b */
[----:B------:R-:W-:Y:S02]  /*18870*/  LEA.HI R40, R42, R39, R42, 0x5 ;  /* 0x000000272a287211 */ /* 0x000fe400078f282a */
[----:B------:R-:W-:Y:S02]  /*18880*/  LOP3.LUT R43, R25, R42, R20, 0xb8, !PT ;  /* 0x0000002a192b7212 */ /* 0x000fe400078eb814 */
[C---:B------:R-:W-:Y:S02]  /*18890*/  PRMT R46, R21.reuse, 0x7770, RZ ;  /* 0x00007770152e7816 */ /* 0x040fe400000000ff */
[----:B------:R-:W-:Y:S01]  /*188a0*/  PRMT R41, R21, 0x7772, RZ ;  /* 0x0000777215297816 */ /* 0x000fe200000000ff */
[----:B------:R-:W-:Y:S01]  /*188b0*/  IMAD.IADD R43, R38, 0x1, R43 ;  /* 0x00000001262b7824 */ /* 0x000fe200078e022b */
[----:B------:R-:W-:Y:S01]  /*188c0*/  SHF.L.W.U32.HI R39, R42, 0x1e, R42 ;  /* 0x0000001e2a277819 */ /* 0x000fe20000010e2a */
[----:B------:R-:W-:Y:S01]  /*188d0*/  IMAD R46, R46, 0x1000000, R45 ;  /* 0x010000002e2e7824 */ /* 0x000fe200078e022d */
        /* <DEDUP_REMOVED lines=21> */
[----:B------:R-:W-:Y:S01]  /*18a30*/  LEA.HI R42, R25, R42, R25, 0x5 ;  /* 0x0000002a192a7211 */ /* 0x000fe200078f2819 */
[----:B------:R-:W-:Y:S01]  /*18a40*/  IMAD.IADD R41, R39, 0x1, R44 ;  /* 0x0000000127297824 */ /* 0x000fe200078e022c */
[----:B------:R-:W-:Y:S01]  /*18a50*/  PRMT R26, R26, 0x7773, RZ ;  /* 0x000077731a1a7816 */ /* 0x000fe200000000ff */
[----:B------:R-:W-:Y:S01]  /*18a60*/  IMAD.SHL.U32 R39, R20, 0x100, RZ ;  /* 0x0000010014277824 */ /* 0x000fe200078e00ff */
[----:B------:R-:W-:Y:S02]  /*18a70*/  IADD3 R42, PT, PT, R48, R42, R11 ;  /* 0x0000002a302a7210 */ /* 0x000fe40007ffe00b */
[----:B------:R-:W-:-:S02]  /*18a80*/  SHF.L.W.U32.HI R20, R25, 0x1e, R25 ;  /* 0x0000001e19147819 */ /* 0x000fc40000010e19 */
[----:B------:R-:W-:Y:S02]  /*18a90*/  PRMT R25, R27, 0x7771, RZ ;  /* 0x000077711b197816 */ /* 0x000fe400000000ff */
[----:B------:R-:W-:Y:S02]  /*18aa0*/  LOP3.LUT R38, R26, R38, R39, 0xfe, !PT ;  /* 0x000000261a267212 */ /* 0x000fe400078efe27 */
[C---:B------:R-:W-:Y:S01]  /*18ab0*/  LEA.HI R26, R42.reuse, R41, R42, 0x5 ;  /* 0x000000292a1a7211 */ /* 0x040fe200078f282a */
[----:B------:R-:W-:Y:S01]  /*18ac0*/  IMAD.U32 R39, R25, 0x10000, RZ ;  /* 0x0001000019277824 */ /* 0x000fe200078e00ff */
[----:B------:R-:W-:Y:S02]  /*18ad0*/  LOP3.LUT R41, R21, R42, R20, 0xb8, !PT ;  /* 0x0000002a15297212 */ /* 0x000fe400078eb814 */
[----:B------:R-:W-:Y:S02]  /*18ae0*/  SHF.L.W.U32.HI R25, R42, 0x1e, R42 ;  /* 0x0000001e2a197819 */ /* 0x000fe40000010e2a */
[----:B------:R-:W-:Y:S01]  /*18af0*/  IADD3 R26, PT, PT, R14, R26, R11 ;  /* 0x0000001a0e1a7210 */ /* 0x000fe20007ffe00b */
[----:B------:R-:W-:Y:S01]  /*18b00*/  IMAD.IADD R41, R40, 0x1, R41 ;  /* 0x0000000128297824 */ /* 0x000fe200078e0229 */
[----:B------:R-:W-:-:S02]  /*18b10*/  PRMT R40, R27, 0x7770, RZ ;  /* 0x000077701b287816 */ /* 0x000fc400000000ff */
[----:B------:R-:W-:Y:S02]  /*18b20*/  LOP3.LUT R39, R39, 0xff0000, RZ, 0xc0, !PT ;  /* 0x00ff000027277812 */ /* 0x000fe400078ec0ff */
[----:B------:R-:W-:Y:S02]  /*18b30*/  LOP3.LUT R44, R20, R26, R25, 0xb8, !PT ;  /* 0x0000001a142c7212 */ /* 0x000fe400078eb819 */
[--C-:B------:R-:W-:Y:S01]  /*18b40*/  LEA.HI R42, R26, R41, R26.reuse, 0x5 ;  /* 0x000000291a2a7211 */ /* 0x100fe200078f281a */
[----:B------:R-:W-:Y:S01]  /*18b50*/  IMAD R40, R40, 0x1000000, R39 ;  /* 0x0100000028287824 */ /* 0x000fe200078e0227 */
[----:B------:R-:W-:Y:S01]  /*18b60*/  SHF.L.W.U32.HI R26, R26, 0x1e, R26 ;  /* 0x0000001e1a1a7819 */ /* 0x000fe20000010e1a */
[----:B------:R-:W-:Y:S01]  /*18b70*/  IMAD.IADD R39, R21, 0x1, R44 ;  /* 0x0000000115277824 */ /* 0x000fe200078e022c */
[----:B------:R-:W-:Y:S02]  /*18b80*/  IADD3 R42, PT, PT, R15, R42, R11 ;  /* 0x0000002a0f2a7210 */ /* 0x000fe40007ffe00b */
[----:B------:R-:W-:-:S02]  /*18b90*/  PRMT R21, R27, 0x7772, RZ ;  /* 0x000077721b157816 */ /* 0x000fc400000000ff */
[C---:B------:R-:W-:Y:S02]  /*18ba0*/  LEA.HI R44, R42.reuse, R39, R42, 0x5 ;  /* 0x000000272a2c7211 */ /* 0x040fe400078f282a */
        /* <DEDUP_REMOVED lines=8> */
[----:B------:R-:W-:Y:S02]  /*18c30*/  PRMT R39, R28, 0x7771, RZ ;  /* 0x000077711c277816 */ /* 0x000fe400000000ff */
[--C-:B------:R-:W-:Y:S01]  /*18c40*/  LEA.HI R20, R27, R20, R27.reuse, 0x5 ;  /* 0x000000141b147211 */ /* 0x100fe200078f281b */
[----:B------:R-:W-:Y:S01]  /*18c50*/  IMAD.IADD R41, R25, 0x1, R42 ;  /* 0x0000000119297824 */ /* 0x000fe200078e022a */
[----:B------:R-:W-:Y:S01]  /*18c60*/  SHF.L.W.U32.HI R25, R27, 0x1e, R27 ;  /* 0x0000001e1b197819 */ /* 0x000fe20000010e1b */
[----:B------:R-:W-:Y:S01]  /*18c70*/  IMAD.U32 R39, R39, 0x10000, RZ ;  /* 0x0001000027277824 */ /* 0x000fe200078e00ff */
[----:B------:R-:W-:Y:S02]  /*18c80*/  IADD3 R20, PT, PT, R24, R20, R11 ;  /* 0x0000001418147210 */ /* 0x000fe40007ffe00b */
[----:B------:R-:W-:-:S02]  /*18c90*/  PRMT R42, R28, 0x7770, RZ ;  /* 0x000077701c2a7816 */ /* 0x000fc400000000ff */
[C-C-:B------:R-:W-:Y:S02]  /*18ca0*/  LEA.HI R27, R20.reuse, R41, R20.reuse, 0x5 ;  /* 0x00000029141b7211 */ /* 0x140fe400078f2814 */
[----:B------:R-:W-:Y:S02]  /*18cb0*/  LOP3.LUT R41, R21, R20, R25, 0xb8, !PT ;  /* 0x0000001415297212 */ /* 0x000fe400078eb819 */
[----:B------:R-:W-:Y:S02]  /*18cc0*/  LOP3.LUT R39, R39, 0xff0000, RZ, 0xc0, !PT ;  /* 0x00ff000027277812 */ /* 0x000fe400078ec0ff */
[----:B------:R-:W-:Y:S01]  /*18cd0*/  SHF.L.W.U32.HI R20, R20, 0x1e, R20 ;  /* 0x0000001e14147819 */ /* 0x000fe20000010e14 */
[----:B------:R-:W-:Y:S01]  /*18ce0*/  IMAD.IADD R26, R26, 0x1, R41 ;  /* 0x000000011a1a7824 */ /* 0x000fe200078e0229 */
        /* <DEDUP_REMOVED lines=8> */
[----:B------:R-:W-:Y:S02]  /*18d70*/  PRMT R21, R29, 0x7771, RZ ;  /* 0x000077711d157816 */ /* 0x000fe400000000ff */
[----:B------:R-:W-:Y:S02]  /*18d80*/  IADD3 R41, PT, PT, R38, R26, R11 ;  /* 0x0000001a26297210 */ /* 0x000fe40007ffe00b */
[----:B------:R-:W-:-:S02]  /*18d90*/  SHF.L.W.U32.HI R26, R27, 0x1e, R27 ;  /* 0x0000001e1b1a7819 */ /* 0x000fc40000010e1b */
[----:B------:R-:W-:Y:S01]  /*18da0*/  LOP3.LUT R42, R28, R42, R39, 0xfe, !PT ;  /* 0x0000002a1c2a7212 */ /* 0x000fe200078efe27 */
[----:B------:R-:W-:Y:S01]  /*18db0*/  IMAD.U32 R39, R21, 0x10000, RZ ;  /* 0x0001000015277824 */ /* 0x000fe200078e00ff */
[--C-:B------:R-:W-:Y:S02]  /*18dc0*/  LEA.HI R27, R41, R44, R41.reuse, 0x5 ;  /* 0x0000002c291b7211 */ /* 0x100fe400078f2829 */
[----:B------:R-:W-:Y:S02]  /*18dd0*/  LOP3.LUT R44, R20, R41, R26, 0xb8, !PT ;  /* 0x00000029142c7212 */ /* 0x000fe400078eb81a */
[----:B------:R-:W-:Y:S02]  /*18de0*/  PRMT R28, R29, 0x7770, RZ ;  /* 0x000077701d1c7816 */ /* 0x000fe400000000ff */
[----:B------:R-:W-:Y:S01]  /*18df0*/  SHF.L.W.U32.HI R21, R41, 0x1e, R41 ;  /* 0x0000001e29157819 */ /* 0x000fe20000010e29 */
[----:B------:R-:W-:Y:S01]  /*18e00*/  IMAD.IADD R44, R25, 0x1, R44 ;  /* 0x00000001192c7824 */ /* 0x000fe200078e022c */
[----:B------:R-:W-:-:S02]  /*18e10*/  IADD3 R27, PT, PT, R40, R27, R11 ;  /* 0x0000001b281b7210 */ /* 0x000fc40007ffe00b */
[----:B------:R-:W-:Y:S02]  /*18e20*/  LOP3.LUT R39, R39, 0xff0000, RZ, 0xc0, !PT ;  /* 0x00ff000027277812 */ /* 0x000fe400078ec0ff */
[----:B------:R-:W-:Y:S02]  /*18e30*/  PRMT R25, R29, 0x7772, RZ ;  /* 0x000077721d197816 */ /* 0x000fe400000000ff */
[----:B------:R-:W-:Y:S01]  /*18e40*/  LOP3.LUT R41, R26, R27, R21, 0xb8, !PT ;  /* 0x0000001b1a297212 */ /* 0x000fe200078eb815 */
[----:B------:R-:W-:Y:S01]  /*18e50*/  IMAD R28, R28, 0x1000000, R39 ;  /* 0x010000001c1c7824 */ /* 0x000fe200078e0227 */
[----:B------:R-:W-:Y:S01]  /*18e60*/  LEA.HI R39, R27, R44, R27, 0x5 ;  /* 0x0000002c1b277211 */ /* 0x000fe200078f281b */
[----:B------:R-:W-:Y:S01]  /*18e70*/  IMAD.SHL.U32 R25, R25, 0x100, RZ ;  /* 0x0000010019197824 */ /* 0x000fe200078e00ff */
[----:B------:R-:W-:Y:S01]  /*18e80*/  PRMT R44, R29, 0x7773, RZ ;  /* 0x000077731d2c7816 */ /* 0x000fe200000000ff */
[----:B------:R-:W-:Y:S01]  /*18e90*/  IMAD.IADD R41, R20, 0x1, R41 ;  /* 0x0000000114297824 */ /* 0x000fe200078e0229 */
[----:B------:R-:W-:-:S02]  /*18ea0*/  IADD3 R39, PT, PT, R42, R39, R11 ;  /* 0x000000272a277210 */ /* 0x000fc40007ffe00b */
[----:B------:R-:W-:Y:S02]  /*18eb0*/  SHF.L.W.U32.HI R20, R27, 0x1e, R27 ;  /* 0x0000001e1b147819 */ /* 0x000fe40000010e1b */
[----:B------:R-:W-:Y:S02]  /*18ec0*/  LOP3.LUT R44, R44, R28, R25, 0xfe, !PT ;  /* 0x0000001c2c2c7212 */ /* 0x000fe400078efe19 */
        /* <DEDUP_REMOVED lines=8> */
[----:B------:R-:W-:Y:S02]  /*18f50*/  LOP3.LUT R25, R34, R19, R42, 0x96, !PT ;  /* 0x0000001322197212 */ /* 0x000fe400078e962a */
[----:B------:R-:W-:Y:S01]  /*18f60*/  SHF.L.W.U32.HI R29, R27, 0x1, R27 ;  /* 0x000000011b1d7819 */ /* 0x000fe20000010e1b */
[----:B------:R-:W-:Y:S01]  /*18f70*/  IMAD.IADD R43, R21, 0x1, R0 ;  /* 0x00000001152b7824 */ /* 0x000fe200078e0200 */
[----:B------:R-:W-:Y:S02]  /*18f80*/  LEA.HI R26, R41, R26, R41, 0x5 ;  /* 0x0000001a291a7211 */ /* 0x000fe400078f2829 */
[----:B------:R-:W-:-:S02]  /*18f90*/  LOP3.LUT R25, R25, R36, RZ, 0x3c, !PT ;  /* 0x0000002419197212 */ /* 0x000fc400078e3cff */
[----:B------:R-:W-:Y:S02]  /*18fa0*/  IADD3 R26, PT, PT, R29, R26, R11 ;  /* 0x0000001a1d1a7210 */ /* 0x000fe40007ffe00b */
[----:B------:R-:W-:Y:S02]  /*18fb0*/  SHF.L.W.U32.HI R21, R41, 0x1e, R41 ;  /* 0x0000001e29157819 */ /* 0x000fe40000010e29 */
[----:B------:R-:W-:Y:S02]  /*18fc0*/  SHF.L.W.U32.HI R25, R25, 0x1, R25 ;  /* 0x0000000119197819 */ /* 0x000fe40000010e19 */
[----:B------:R-:W-:Y:S02]  /*18fd0*/  LEA.HI R28, R26, R43, R26, 0x5 ;  /* 0x0000002b1a1c7211 */ /* 0x000fe400078f281a */
        /* <DEDUP_REMOVED lines=15> */
[----:B------:R-:W-:Y:S02]  /*190d0*/  LOP3.LUT R20, R48, R38, R25, 0x96, !PT ;  /* 0x0000002630147212 */ /* 0x000fe400078e9619 */
[----:B------:R-:W-:Y:S01]  /*190e0*/  SHF.L.W.U32.HI R36, R41, 0x1, R41 ;  /* 0x0000000129247819 */ /* 0x000fe20000010e29 */
[----:B------:R-:W-:Y:S01]  /*190f0*/  IMAD.IADD R28, R21, 0x1, R28 ;  /* 0x00000001151c7824 */ /* 0x000fe200078e021c */
[----:B------:R-:W-:-:S02]  /*19100*/  LEA.HI R43, R26, R43, R26, 0x5 ;  /* 0x0000002b1a2b7211 */ /* 0x000fc400078f281a */
[----:B------:R-:W-:Y:S02]  /*19110*/  LOP3.LUT R35, R20, R35, RZ, 0x3c, !PT ;  /* 0x0000002314237212 */ /* 0x000fe400078e3cff */
[----:B------:R-:W-:Y:S02]  /*19120*/  IADD3 R43, PT, PT, R36, R43, R11 ;  /* 0x0000002b242b7210 */ /* 0x000fe40007ffe00b */
[----:B------:R-:W-:Y:S02]  /*19130*/  SHF.L.W.U32.HI R20, R26, 0x1e, R26 ;  /* 0x0000001e1a147819 */ /* 0x000fe40000010e1a */
[----:B------:R-:W-:Y:S02]  /*19140*/  LOP3.LUT R11, R14, R40, R27, 0x96, !PT ;  /* 0x000000280e0b7212 */ /* 0x000fe400078e961b */
[----:B------:R-:W-:Y:S02]  /*19150*/  SHF.L.W.U32.HI R35, R35, 0x1, R35 ;  /* 0x0000000123237819 */ /* 0x000fe40000010e23 */
[----:B------:R-:W-:-:S02]  /*19160*/  LEA.HI R28, R43, R28, R43, 0x5 ;  /* 0x0000001c2b1c7211 */ /* 0x000fc400078f282b */
[----:B------:R-:W-:Y:S02]  /*19170*/  LOP3.LUT R21, R43, R20, R39, 0x96, !PT ;  /* 0x000000142b157212 */ /* 0x000fe400078e9627 */
[----:B------:R-:W-:Y:S02]  /*19180*/  LOP3.LUT R18, R11, R18, RZ, 0x3c, !PT ;  /* 0x000000120b127212 */ /* 0x000fe400078e3cff */
[----:B------:R-:W-:Y:S01]  /*19190*/  SHF.L.W.U32.HI R11, R43, 0x1e, R43 ;  /* 0x0000001e2b0b7819 */ /* 0x000fe20000010e2b */
[----:B------:R-:W-:Y:S01]  /*191a0*/  IMAD.IADD R41, R0, 0x1, R21 ;  /* 0x0000000100297824 */ /* 0x000fe200078e0215 */
        /* <DEDUP_REMOVED lines=10> */
[----:B------:R-:W-:Y:S02]  /*19250*/  LOP3.LUT R39, R19, R44, R35, 0x96, !PT ;  /* 0x0000002c13277212 */ /* 0x000fe400078e9623 */
[----:B------:R-:W-:Y:S01]  /*19260*/  SHF.L.W.U32.HI R28, R21, 0x1, R21 ;  /* 0x00000001151c7819 */ /* 0x000fe20000010e15 */
[----:B------:R-:W-:Y:S01]  /*19270*/  IMAD.IADD R20, R20, 0x1, R43 ;  /* 0x0000000114147824 */ /* 0x000fe200078e022b */
[--C-:B------:R-:W-:Y:S02]  /*19280*/  LEA.HI R21, R41, R18, R41.reuse, 0x5 ;  /* 0x0000001229157211 */ /* 0x100fe400078f2829 */
[----:B------:R-:W-:Y:S02]  /*19290*/  LOP3.LUT R39, R39, R14, RZ, 0x3c, !PT ;  /* 0x0000000e27277212 */ /* 0x000fe400078e3cff */
[----:B------:R-:W-:Y:S02]  /*192a0*/  SHF.L.W.U32.HI R14, R41, 0x1e, R41 ;  /* 0x0000001e290e7819 */ /* 0x000fe40000010e29 */
[----:B------:R-:W-:-:S02]  /*192b0*/  IADD3 R21, PT, PT, R28, R21, R12 ;  /* 0x000000151c157210 */ /* 0x000fc40007ffe00c */
[----:B------:R-:W-:Y:S02]  /*192c0*/  SHF.L.W.U32.HI R34, R39, 0x1, R39 ;  /* 0x0000000127227819 */ /* 0x000fe40000010e27 */
[C---:B------:R-:W-:Y:S02]  /*192d0*/  LOP3.LUT R48, R21.reuse, R14, R0, 0x96, !PT ;  /* 0x0000000e15307212 */ /* 0x040fe400078e9600 */
[--C-:B------:R-:W-:Y:S02]  /*192e0*/  LEA.HI R39, R21, R20, R21.reuse, 0x5 ;  /* 0x0000001415277211 */ /* 0x100fe400078f2815 */
[----:B------:R-:W-:Y:S01]  /*192f0*/  LOP3.LUT R18, R24, R29, R26, 0x96, !PT ;  /* 0x0000001d18127212 */ /* 0x000fe200078e961a */
[----:B------:R-:W-:Y:S01]  /*19300*/  IMAD.IADD R48, R11, 0x1, R48 ;  /* 0x000000010b307824 */ /* 0x000fe200078e0230 */
[----:B------:R-:W-:Y:S02]  /*19310*/  IADD3 R39, PT, PT, R34, R39, R12 ;  /* 0x0000002722277210 */ /* 0x000fe40007ffe00c */
[----:B------:R-:W-:-:S02]  /*19320*/  SHF.L.W.U32.HI R41, R21, 0x1e, R21 ;  /* 0x0000001e15297819 */ /* 0x000fc40000010e15 */
[----:B------:R-:W-:Y:S02]  /*19330*/  LOP3.LUT R18, R18, R15, RZ, 0x3c, !PT ;  /* 0x0000000f12127212 */ /* 0x000fe400078e3cff */
[C---:B------:R-:W-:Y:S02]  /*19340*/  LOP3.LUT R15, R39.reuse, R41, R14, 0x96, !PT ;  /* 0x00000029270f7212 */ /* 0x040fe400078e960e */
[----:B------:R-:W-:Y:S02]  /*19350*/  SHF.L.W.U32.HI R20, R18, 0x1, R18 ;  /* 0x0000000112147819 */ /* 0x000fe40000010e12 */
[C---:B------:R-:W-:Y:S01]  /*19360*/  LEA.HI R11, R39.reuse, R48, R39, 0x5 ;  /* 0x00000030270b7211 */ /* 0x040fe200078f2827 */
[----:B------:R-:W-:Y:S01]  /*19370*/  IMAD.IADD R15, R0, 0x1, R15 ;  /* 0x00000001000f7824 */ /* 0x000fe200078e020f */
[----:B------:R-:W-:Y:S02]  /*19380*/  LOP3.LUT R18, R46, R25, R28, 0x96, !PT ;  /* 0x000000192e127212 */ /* 0x000fe400078e961c */
        /* <DEDUP_REMOVED lines=11> */
[----:B------:R-:W-:Y:S01]  /*19440*/  LOP3.LUT R18, R43, R48, R39, 0x96, !PT ;  /* 0x000000302b127212 */ /* 0x000fe200078e9627 */
[----:B------:R-:W2:Y:S01]  /*19450*/  LDL R24, [R1+0x70] ;  /* 0x0000700001187983 */ /* 0x000ea20000100800 */
[----:B------:R-:W-:Y:S02]  /*19460*/  LOP3.LUT R0, R40, R36, R20, 0x96, !PT ;  /* 0x0000002428007212 */ /* 0x000fe400078e9614 */
[----:B------:R-:W-:Y:S01]  /*19470*/  SHF.L.W.U32.HI R11, R11, 0x1, R11 ;  /* 0x000000010b0b7819 */ /* 0x000fe20000010e0b */
[----:B------:R-:W-:Y:S01]  /*19480*/  IMAD.IADD R18, R41, 0x1, R18 ;  /* 0x0000000129127824 */ /* 0x000fe200078e0212 */
[----:B------:R-:W-:-:S02]  /*19490*/  LEA.HI R14, R43, R14, R43, 0x5 ;  /* 0x0000000e2b0e7211 */ /* 0x000fc400078f282b */
[----:B------:R-:W-:Y:S02]  /*194a0*/  LOP3.LUT R15, R0, R46, RZ, 0x3c, !PT ;  /* 0x0000002e000f7212 */ /* 0x000fe400078e3cff */
[----:B------:R-:W-:Y:S02]  /*194b0*/  IADD3 R19, PT, PT, R11, R14, R12 ;  /* 0x0000000e0b137210 */ /* 0x000fe40007ffe00c */
[----:B------:R-:W-:Y:S02]  /*194c0*/  SHF.L.W.U32.HI R0, R43, 0x1e, R43 ;  /* 0x0000001e2b007819 */ /* 0x000fe40000010e2b */
[----:B------:R-:W-:Y:S02]  /*194d0*/  SHF.L.W.U32.HI R15, R15, 0x1, R15 ;  /* 0x000000010f0f7819 */ /* 0x000fe40000010e0f */
[C---:B------:R-:W-:Y:S02]  /*194e0*/  LEA.HI R18, R19.reuse, R18, R19, 0x5 ;  /* 0x0000001213127211 */ /* 0x040fe400078f2813 */
[----:B------:R-:W-:-:S02]  /*194f0*/  LOP3.LUT R46, R19, R0, R48, 0x96, !PT ;  /* 0x00000000132e7212 */ /* 0x000fc400078e9630 */
[----:B------:R-:W-:Y:S02]  /*19500*/  LOP3.LUT R14, R42, R35, R21, 0x96, !PT ;  /* 0x000000232a0e7212 */ /* 0x000fe400078e9615 */
[----:B------:R-:W-:Y:S01]  /*19510*/  SHF.L.W.U32.HI R19, R19, 0x1e, R19 ;  /* 0x0000001e13137819 */ /* 0x000fe20000010e13 */
[----:B------:R-:W-:Y:S01]  /*19520*/  IMAD.IADD R43, R39, 0x1, R46 ;  /* 0x00000001272b7824 */ /* 0x000fe200078e022e */
[----:B------:R-:W-:Y:S02]  /*19530*/  IADD3 R18, PT, PT, R15, R18, R12 ;  /* 0x000000120f127210 */ /* 0x000fe40007ffe00c */
[----:B------:R-:W-:Y:S02]  /*19540*/  LOP3.LUT R14, R14, R38, RZ, 0x3c, !PT ;  /* 0x000000260e0e7212 */ /* 0x000fe400078e3cff */
[----:B------:R-:W-:Y:S02]  /*19550*/  LOP3.LUT R45, R18, R19, R0, 0x96, !PT ;  /* 0x00000013122d7212 */ /* 0x000fe400078e9600 */
[----:B------:R-:W-:-:S02]  /*19560*/  LOP3.LUT R41, R44, R26, R11, 0x96, !PT ;  /* 0x0000001a2c297212 */ /* 0x000fc400078e960b */
[----:B------:R-:W-:Y:S01]  /*19570*/  SHF.L.W.U32.HI R39, R14, 0x1, R14 ;  /* 0x000000010e277819 */ /* 0x000fe20000010e0e */
[----:B------:R-:W-:Y:S01]  /*19580*/  IMAD.IADD R45, R48, 0x1, R45 ;  /* 0x00000001302d7824 */ /* 0x000fe200078e022d */
[C---:B------:R-:W-:Y:S02]  /*19590*/  LEA.HI R43, R18.reuse, R43, R18, 0x5 ;  /* 0x0000002b122b7211 */ /* 0x040fe400078f2812 */
[----:B------:R-:W-:Y:S02]  /*195a0*/  LOP3.LUT R41, R41, R40, RZ, 0x3c, !PT ;  /* 0x0000002829297212 */ /* 0x000fe400078e3cff */
[----:B------:R-:W-:Y:S02]  /*195b0*/  IADD3 R40, PT, PT, R39, R43, R12 ;  /* 0x0000002b27287210 */ /* 0x000fe40007ffe00c */
[----:B------:R-:W-:Y:S02]  /*195c0*/  SHF.L.W.U32.HI R38, R18, 0x1e, R18 ;  /* 0x0000001e12267819 */ /* 0x000fe40000010e12 */
[----:B------:R-:W-:-:S02]  /*195d0*/  LOP3.LUT R43, R29, R28, R15, 0x96, !PT ;  /* 0x0000001c1d2b7212 */ /* 0x000fc400078e960f */
[----:B------:R-:W-:Y:S02]  /*195e0*/  SHF.L.W.U32.HI R14, R41, 0x1, R41 ;  /* 0x00000001290e7819 */ /* 0x000fe40000010e29 */
[C-C-:B------:R-:W-:Y:S02]  /*195f0*/  LEA.HI R45, R40.reuse, R45, R40.reuse, 0x5 ;  /* 0x0000002d282d7211 */ /* 0x140fe400078f2828 */
        /* <DEDUP_REMOVED lines=118> */
[--C-:B------:R-:W-:Y:S02]  /*19d60*/  LEA.HI R0, R44, R21, R44.reuse, 0x5 ;  /* 0x000000152c007211 */ /* 0x100fe400078f282c */
        /* <DEDUP_REMOVED lines=14> */
[----:B------:R-:W-:Y:S01]  /*19e50*/  LOP3.LUT R11, R25, R34, R39, 0x96, !PT ;  /* 0x00000022190b7212 */ /* 0x000fe200078e9627 */
[----:B------:R-:W3:Y:S01]  /*19e60*/  LDL.64 R20, [R1+0x48] ;  /* 0x0000480001147983 */ /* 0x000ee20000100a00 */
[----:B------:R-:W-:-:S02]  /*19e70*/  LOP3.LUT R15, R41, R44, R46, 0xe8, !PT ;  /* 0x0000002c290f7212 */ /* 0x000fc400078ee82e */
[----:B------:R-:W-:Y:S01]  /*19e80*/  SHF.L.W.U32.HI R0, R0, 0x1, R0 ;  /* 0x0000000100007819 */ /* 0x000fe20000010e00 */
[----:B------:R0:W-:Y:S01]  /*19e90*/  STL [R1+0x40], RZ ;  /* 0x000040ff01007387 */ /* 0x0001e20000100800 */
[--C-:B------:R-:W-:Y:S01]  /*19ea0*/  LEA.HI R14, R46, R47, R46.reuse, 0x5 ;  /* 0x0000002f2e0e7211 */ /* 0x100fe200078f282e */
[----:B------:R-:W-:Y:S01]  /*19eb0*/  IMAD.IADD R15, R45, 0x1, R15 ;  /* 0x000000012d0f7824 */ /* 0x000fe200078e020f */
[----:B------:R-:W-:Y:S02]  /*19ec0*/  LOP3.LUT R12, R11, R18, RZ, 0x3c, !PT ;  /* 0x000000120b0c7212 */ /* 0x000fe400078e3cff */
[----:B------:R-:W-:Y:S02]  /*19ed0*/  IADD3 R18, PT, PT, R0, R14, R13 ;  /* 0x0000000e00127210 */ /* 0x000fe40007ffe00d */
[----:B------:R-:W-:Y:S02]  /*19ee0*/  SHF.L.W.U32.HI R11, R46, 0x1e, R46 ;  /* 0x0000001e2e0b7819 */ /* 0x000fe40000010e2e */
[----:B------:R-:W-:-:S02]  /*19ef0*/  SHF.L.W.U32.HI R12, R12, 0x1, R12 ;  /* 0x000000010c0c7819 */ /* 0x000fc40000010e0c */
[C-C-:B------:R-:W-:Y:S02]  /*19f00*/  LEA.HI R15, R18.reuse, R15, R18.reuse, 0x5 ;  /* 0x0000000f120f7211 */ /* 0x140fe400078f2812 */
[----:B------:R-:W-:Y:S02]  /*19f10*/  LOP3.LUT R45, R11, R41, R18, 0xe8, !PT ;  /* 0x000000290b2d7212 */ /* 0x000fe400078ee812 */
[----:B------:R-:W-:Y:S02]  /*19f20*/  LOP3.LUT R14, R27, R36, R42, 0x96, !PT ;  /* 0x000000241b0e7212 */ /* 0x000fe400078e962a */
[----:B------:R-:W-:Y:S01]  /*19f30*/  SHF.L.W.U32.HI R18, R18, 0x1e, R18 ;  /* 0x0000001e12127819 */ /* 0x000fe20000010e12 */
[----:B------:R-:W-:Y:S01]  /*19f40*/  IMAD.IADD R46, R44, 0x1, R45 ;  /* 0x000000012c2e7824 */ /* 0x000fe200078e022d */
[----:B------:R-:W-:Y:S02]  /*19f50*/  IADD3 R15, PT, PT, R12, R15, R13 ;  /* 0x0000000f0c0f7210 */ /* 0x000fe40007ffe00d */
[----:B------:R-:W-:-:S02]  /*19f60*/  LOP3.LUT R14, R14, R19, RZ, 0x3c, !PT ;  /* 0x000000130e0e7212 */ /* 0x000fc400078e3cff */
[--C-:B------:R-:W-:Y:S02]  /*19f70*/  LOP3.LUT R48, R18, R11, R15.reuse, 0xe8, !PT ;  /* 0x0000000b12307212 */ /* 0x100fe400078ee80f */
[----:B------:R-:W-:Y:S02]  /*19f80*/  LOP3.LUT R44, R29, R38, R0, 0x96, !PT ;  /* 0x000000261d2c7212 */ /* 0x000fe400078e9600 */
[----:B------:R-:W-:Y:S01]  /*19f90*/  SHF.L.W.U32.HI R14, R14, 0x1, R14 ;  /* 0x000000010e0e7819 */ /* 0x000fe20000010e0e */
[----:B------:R-:W-:Y:S01]  /*19fa0*/  IMAD.IADD R48, R41, 0x1, R48 ;  /* 0x0000000129307824 */ /* 0x000fe200078e0230 */
[----:B------:R-:W-:Y:S02]  /*19fb0*/  LEA.HI R46, R15, R46, R15, 0x5 ;  /* 0x0000002e0f2e7211 */ /* 0x000fe400078f280f */
        /* <DEDUP_REMOVED lines=12> */
[--C-:B------:R-:W-:Y:S02]  /*1a080*/  LOP3.LUT R19, R44, R25, R27.reuse, 0xe8, !PT ;  /* 0x000000192c137212 */ /* 0x100fe400078ee81b */
[----:B------:R-:W-:Y:S02]  /*1a090*/  SHF.L.W.U32.HI R11, R46, 0x1, R46 ;  /* 0x000000012e0b7819 */ /* 0x000fe40000010e2e */
[----:B------:R-:W-:-:S02]  /*1a0a0*/  LEA.HI R52, R27, R52, R27, 0x5 ;  /* 0x000000341b347211 */ /* 0x000fc400078f281b */
[----:B------:R-:W-:Y:S01]  /*1a0b0*/  LOP3.LUT R48, R48, R29, RZ, 0x3c, !PT ;  /* 0x0000001d30307212 */ /* 0x000fe200078e3cff */
[----:B------:R-:W-:Y:S01]  /*1a0c0*/  IMAD.IADD R29, R18, 0x1, R19 ;  /* 0x00000001121d7824 */ /* 0x000fe200078e0213 */
[----:B------:R-:W-:Y:S02]  /*1a0d0*/  IADD3 R52, PT, PT, R11, R52, R13 ;  /* 0x000000340b347210 */ /* 0x000fe40007ffe00d */
[----:B------:R-:W-:Y:S02]  /*1a0e0*/  SHF.L.W.U32.HI R27, R27, 0x1e, R27 ;  /* 0x0000001e1b1b7819 */ /* 0x000fe40000010e1b */
[----:B------:R-:W-:Y:S02]  /*1a0f0*/  SHF.L.W.U32.HI R19, R48, 0x1, R48 ;  /* 0x0000000130137819 */ /* 0x000fe40000010e30 */
[--C-:B------:R-:W-:Y:S02]  /*1a100*/  LEA.HI R48, R52, R29, R52.reuse, 0x5 ;  /* 0x0000001d34307211 */ /* 0x100fe400078f2834 */
[----:B------:R-:W-:-:S02]  /*1a110*/  LOP3.LUT R41, R27, R44, R52, 0xe8, !PT ;  /* 0x0000002c1b297212 */ /* 0x000fc400078ee834 */
[----:B------:R-:W-:Y:S02]  /*1a120*/  LOP3.LUT R18, R28, R39, R15, 0x96, !PT ;  /* 0x000000271c127212 */ /* 0x000fe400078e960f */
[----:B------:R-:W-:Y:S02]  /*1a130*/  SHF.L.W.U32.HI R46, R52, 0x1e, R52 ;  /* 0x0000001e342e7819 */ /* 0x000fe40000010e34 */
[----:B------:R-:W-:Y:S01]  /*1a140*/  IADD3 R29, PT, PT, R19, R48, R13 ;  /* 0x00000030131d7210 */ /* 0x000fe20007ffe00d */
[----:B------:R-:W-:Y:S01]  /*1a150*/  IMAD.IADD R48, R25, 0x1, R41 ;  /* 0x0000000119307824 */ /* 0x000fe200078e0229 */
[----:B------:R-:W-:Y:S02]  /*1a160*/  LOP3.LUT R18, R18, R35, RZ, 0x3c, !PT ;  /* 0x0000002312127212 */ /* 0x000fe400078e3cff */
[----:B------:R-:W-:Y:S02]  /*1a170*/  LOP3.LUT R41, R46, R27, R29, 0xe8, !PT ;  /* 0x0000001b2e297212 */ /* 0x000fe400078ee81d */
[----:B------:R-:W-:-:S02]  /*1a180*/  LOP3.LUT R35, R34, R42, R11, 0x96, !PT ;  /* 0x0000002a22237212 */ /* 0x000fc400078e960b */
[----:B------:R-:W-:Y:S01]  /*1a190*/  SHF.L.W.U32.HI R25, R18, 0x1, R18 ;  /* 0x0000000112197819 */ /* 0x000fe20000010e12 */
[----:B------:R-:W-:Y:S01]  /*1a1a0*/  IMAD.IADD R45, R44, 0x1, R41 ;  /* 0x000000012c2d7824 */ /* 0x000fe200078e0229 */
[----:B------:R-:W-:Y:S02]  /*1a1b0*/  LEA.HI R48, R29, R48, R29, 0x5 ;  /* 0x000000301d307211 */ /* 0x000fe400078f281d */
[----:B------:R-:W-:Y:S02]  /*1a1c0*/  LOP3.LUT R35, R35, R26, RZ, 0x3c, !PT ;  /* 0x0000001a23237212 */ /* 0x000fe400078e3cff */
[----:B------:R-:W-:Y:S02]  /*1a1d0*/  IADD3 R48, PT, PT, R25, R48, R13 ;  /* 0x0000003019307210 */ /* 0x000fe40007ffe00d */
[----:B------:R-:W-:Y:S02]  /*1a1e0*/  SHF.L.W.U32.HI R29, R29, 0x1e, R29 ;  /* 0x0000001e1d1d7819 */ /* 0x000fe40000010e1d */
[----:B------:R-:W-:-:S02]  /*1a1f0*/  LOP3.LUT R41, R36, R0, R19, 0x96, !PT ;  /* 0x0000000024297212 */ /* 0x000fc400078e9613 */
        /* <DEDUP_REMOVED lines=56> */
[C---:B------:R-:W-:Y:S02]  /*1a580*/  LOP3.LUT R39, R43.reuse, R40, R41, 0x96, !PT ;  /* 0x000000282b277212 */ /* 0x040fe400078e9629 */
[----:B------:R-:W-:Y:S02]  /*1a590*/  LOP3.LUT R35, R12, R18, R27, 0x96, !PT ;  /* 0x000000120c237212 */ /* 0x000fe400078e961b */
[----:B------:R-:W-:Y:S01]  /*1a5a0*/  LEA.HI R48, R43, R48, R43, 0x5 ;  /* 0x000000302b307211 */ /* 0x000fe200078f282b */
[----:B------:R-:W-:Y:S01]  /*1a5b0*/  IMAD.IADD R45, R38, 0x1, R39 ;  /* 0x00000001262d7824 */ /* 0x000fe200078e0227 */
[----:B------:R-:W-:Y:S02]  /*1a5c0*/  LOP3.LUT R35, R35, R42, RZ, 0x3c, !PT ;  /* 0x0000002a23237212 */ /* 0x000fe400078e3cff */
[----:B--2---:R-:W-:Y:S02]  /*1a5d0*/  IADD3 R48, PT, PT, R13, R48, R24 ;  /* 0x000000300d307210 */ /* 0x004fe40007ffe018 */
        /* <DEDUP_REMOVED lines=33> */
[----:B------:R-:W-:Y:S02]  /*1a7f0*/  LEA.HI R45, R15, R42, R15, 0x5 ;  /* 0x0000002a0f2d7211 */ /* 0x000fe400078f280f */
[----:B------:R-:W-:-:S02]  /*1a800*/  LOP3.LUT R38, R25, R27, R0, 0x96, !PT ;  /* 0x0000001b19267212 */ /* 0x000fc400078e9600 */
[----:B------:R-:W-:Y:S02]  /*1a810*/  LOP3.LUT R42, R15, R43, R40, 0x96, !PT ;  /* 0x0000002b0f2a7212 */ /* 0x000fe400078e9628 */
[----:B------:R-:W-:Y:S02]  /*1a820*/  SHF.L.W.U32.HI R14, R14, 0x1, R14 ;  /* 0x000000010e0e7819 */ /* 0x000fe40000010e0e */
[----:B------:R-:W-:Y:S01]  /*1a830*/  LOP3.LUT R11, R38, R11, RZ, 0x3c, !PT ;  /* 0x0000000b260b7212 */ /* 0x000fe200078e3cff */
[----:B------:R-:W-:Y:S01]  /*1a840*/  IMAD.IADD R44, R41, 0x1, R42 ;  /* 0x00000001292c7824 */ /* 0x000fe200078e022a */
[----:B------:R-:W-:Y:S02]  /*1a850*/  SHF.L.W.U32.HI R38, R15, 0x1e, R15 ;  /* 0x0000001e0f267819 */ /* 0x000fe40000010e0f */
        /* <DEDUP_REMOVED lines=9> */
[----:B------:R-:W-:Y:S02]  /*1a8f0*/  LOP3.LUT R40, R26, R13, R14, 0x96, !PT ;  /* 0x0000000d1a287212 */ /* 0x000fe400078e960e */
[----:B------:R-:W-:Y:S02]  /*1a900*/  SHF.L.W.U32.HI R15, R42, 0x1, R42 ;  /* 0x000000012a0f7819 */ /* 0x000fe40000010e2a */
[C---:B------:R-:W-:Y:S02]  /*1a910*/  LOP3.LUT R46, R44.reuse, R41, R38, 0x96, !PT ;  /* 0x000000292c2e7212 */ /* 0x040fe400078e9626 */
[----:B------:R-:W-:Y:S02]  /*1a920*/  LEA.HI R42, R44, R19, R44, 0x5 ;  /* 0x000000132c2a7211 */ /* 0x000fe400078f282c */
[----:B------:R-:W-:Y:S01]  /*1a930*/  LOP3.LUT R19, R40, R25, RZ, 0x3c, !PT ;  /* 0x0000001928137212 */ /* 0x000fe200078e3cff */
[----:B------:R-:W-:Y:S01]  /*1a940*/  IMAD.IADD R43, R43, 0x1, R46 ;  /* 0x000000012b2b7824 */ /* 0x000fe200078e022e */
[----:B------:R-:W-:-:S02]  /*1a950*/  SHF.L.W.U32.HI R40, R44, 0x1e, R44 ;  /* 0x0000001e2c287819 */ /* 0x000fc40000010e2c */
        /* <DEDUP_REMOVED lines=41> */
[----:B------:R-:W-:Y:S02]  /*1abf0*/  LOP3.LUT R26, R13, R11, R18, 0x96, !PT ;  /* 0x0000000b0d1a7212 */ /* 0x000fe400078e9612 */
[C-C-:B------:R-:W-:Y:S02]  /*1ac00*/  LEA.HI R49, R47.reuse, R38, R47.reuse, 0x5 ;  /* 0x000000262f317211 */ /* 0x140fe400078f282f */
[----:B------:R-:W-:Y:S02]  /*1ac10*/  SHF.L.W.U32.HI R36, R36, 0x1, R36 ;  /* 0x0000000124247819 */ /* 0x000fe40000010e24 */
        /* <DEDUP_REMOVED lines=16> */
[C---:B------:R-:W-:Y:S02]  /*1ad20*/  LOP3.LUT R34, R38.reuse, R15, R26, 0x96, !PT ;  /* 0x0000000f26227212 */ /* 0x040fe400078e961a */
[----:B------:R-:W-:-:S02]  /*1ad30*/  SHF.L.W.U32.HI R28, R38, 0x1e, R38 ;  /* 0x0000001e261c7819 */ /* 0x000fc40000010e26 */
[----:B------:R-:W-:Y:S01]  /*1ad40*/  IADD3 R27, PT, PT, R19, R27, R24 ;  /* 0x0000001b131b7210 */ /* 0x000fe20007ffe018 */
[----:B------:R-:W-:Y:S01]  /*1ad50*/  IMAD.IADD R34, R43, 0x1, R34 ;  /* 0x000000012b227824 */ /* 0x000fe200078e0222 */
        /* <DEDUP_REMOVED lines=8> */
[C---:B------:R-:W-:Y:S02]  /*1ade0*/  LEA.HI R29, R34.reuse, R29, R34, 0x5 ;  /* 0x0000001d221d7211 */ /* 0x040fe400078f2822 */
[----:B------:R-:W-:Y:S01]  /*1adf0*/  LOP3.LUT R36, R34, R11, R28, 0x96, !PT ;  /* 0x0000000b22247212 */ /* 0x000fe200078e961c */
[----:B------:R-:W-:Y:S01]  /*1ae00*/  IMAD.IADD R10, R10, 0x1, R11 ;  /* 0x000000010a0a7824 */ /* 0x000fe200078e020b */
[----:B------:R-:W-:Y:S01]  /*1ae10*/  LOP3.LUT R26, R26, R35, RZ, 0x3c, !PT ;  /* 0x000000231a1a7212 */ /* 0x000fe200078e3cff */
[----:B------:R-:W-:Y:S01]  /*1ae20*/  IMAD.IADD R29, R24, 0x1, R29 ;  /* 0x00000001181d7824 */ /* 0x000fe200078e021d */
[----:B------:R-:W-:Y:S01]  /*1ae30*/  SHF.L.W.U32.HI R34, R34, 0x1e, R34 ;  /* 0x0000001e22227819 */ /* 0x000fe20000010e22 */
[----:B------:R-:W-:Y:S01]  /*1ae40*/  IMAD.IADD R36, R15, 0x1, R36 ;  /* 0x000000010f247824 */ /* 0x000fe200078e0224 */
[----:B------:R-:W-:Y:S01]  /*1ae50*/  LOP3.LUT R12, R12, R41, R19, 0x96, !PT ;  /* 0x000000290c0c7212 */ /* 0x000fe200078e9613 */
[----:B------:R0:W-:Y:S01]  /*1ae60*/  STL [R1+0x60], R10 ;  /* 0x0000600a01007387 */ /* 0x0001e20000100800 */
[----:B------:R-:W-:Y:S01]  /*1ae70*/  LEA.HI R29, R26, R29, R26, 0x1 ;  /* 0x0000001d1a1d7211 */ /* 0x000fe200078f081a */
[----:B------:R-:W-:Y:S01]  /*1ae80*/  IMAD.IADD R9, R9, 0x1, R34 ;  /* 0x0000000109097824 */ /* 0x000fe200078e0222 */
[----:B------:R-:W-:-:S02]  /*1ae90*/  LOP3.LUT R12, R12, R39, RZ, 0x3c, !PT ;  /* 0x000000270c0c7212 */ /* 0x000fc400078e3cff */
[C---:B------:R-:W-:Y:S02]  /*1aea0*/  LEA.HI R15, R29.reuse, R36, R29, 0x5 ;  /* 0x000000241d0f7211 */ /* 0x040fe400078f281d */
[C---:B------:R-:W-:Y:S02]  /*1aeb0*/  LOP3.LUT R19, R29.reuse, R34, R11, 0x96, !PT ;  /* 0x000000221d137212 */ /* 0x040fe400078e960b */
[----:B------:R-:W-:Y:S01]  /*1aec0*/  LOP3.LUT R13, R14, R18, R13, 0x96, !PT ;  /* 0x000000120e0d7212 */ /* 0x000fe200078e960d */
[----:B------:R-:W-:Y:S01]  /*1aed0*/  IMAD.IADD R15, R24, 0x1, R15 ;  /* 0x00000001180f7824 */ /* 0x000fe200078e020f */
[----:B------:R-:W-:Y:S01]  /*1aee0*/  LEA.HI R8, R29, R8, R29, 0x1e ;  /* 0x000000081d087211 */ /* 0x000fe200078ff01d */
[----:B------:R-:W-:Y:S01]  /*1aef0*/  IMAD.IADD R19, R28, 0x1, R19 ;  /* 0x000000011c137824 */ /* 0x000fe200078e0213 */
[----:B------:R-:W-:Y:S01]  /*1af00*/  LOP3.LUT R13, R13, R0, RZ, 0x3c, !PT ;  /* 0x000000000d0d7212 */ /* 0x000fe200078e3cff */
[----:B------:R-:W-:Y:S01]  /*1af10*/  IMAD.MOV.U32 R0, RZ, RZ, RZ ;  /* 0x000000ffff007224 */ /* 0x000fe200078e00ff */
[----:B------:R-:W-:Y:S01]  /*1af20*/  LEA.HI R26, R12, R15, R12, 0x1 ;  /* 0x0000000f0c1a7211 */ /* 0x000fe200078f080c */
[----:B------:R0:W-:Y:S01]  /*1af30*/  STL.64 [R1+0x58], R8 ;  /* 0x0000580801007387 */ /* 0x0001e20000100a00 */
[----:B---3--:R-:W-:-:S02]  /*1af40*/  IADD3 R12, P1, PT, R20, 0x200, RZ ;  /* 0x00000200140c7810 */ /* 0x008fc40007f3e0ff */
[--C-:B------:R-:W-:Y:S01]  /*1af50*/  LEA.HI R19, R26, R19, R26.reuse, 0x5 ;  /* 0x000000131a137211 */ /* 0x100fe200078f281a */
[----:B------:R-:W-:-:S04]  /*1af60*/  IMAD.IADD R7, R7, 0x1, R26 ;  /* 0x0000000107077824 */ /* 0x000fc800078e021a */
[----:B------:R-:W-:-:S05]  /*1af70*/  IMAD.IADD R24, R24, 0x1, R19 ;  /* 0x0000000118187824 */ /* 0x000fca00078e0213 */
[----:B------:R-:W-:-:S05]  /*1af80*/  LEA.HI R13, R13, R24, R13, 0x1 ;  /* 0x000000180d0d7211 */ /* 0x000fca00078f080d */
[----:B------:R-:W-:Y:S02]  /*1af90*/  IMAD.IADD R6, R6, 0x1, R13 ;  /* 0x0000000106067824 */ /* 0x000fe400078e020d */
[----:B------:R-:W-:-:S03]  /*1afa0*/  IMAD.X R13, RZ, RZ, R21, P1 ;  /* 0x000000ffff0d7224 */ /* 0x000fc600008e0615 */
[----:B------:R0:W-:Y:S04]  /*1afb0*/  STL.64 [R1+0x50], R6 ;  /* 0x0000500601007387 */ /* 0x0001e80000100a00 */
[----:B------:R0:W-:Y:S02]  /*1afc0*/  STL.64 [R1+0x48], R12 ;  /* 0x0000480c01007387 */ /* 0x0001e40000100a00 */
.L_x_68:
[----:B------:R-:W-:Y:S05]  /*1afd0*/  BSYNC.RECONVERGENT B1 ;  /* 0x0000000000017941 */ /* 0x000fea0003800200 */
.L_x_67:
[----:B------:R-:W-:Y:S05]  /*1afe0*/  @P0 BRA `(.L_x_69) ;  /* 0xffffffcc00d40947 */ /* 0x000fea000383ffff */
[----:B------:R-:W-:Y:S05]  /*1aff0*/  BSYNC.RECONVERGENT B0 ;  /* 0x0000000000007941 */ /* 0x000fea0003800200 */
.L_x_66:
[----:B------:R-:W-:Y:S01]  /*1b000*/  ISETP.GT.U32.AND P0, PT, R0, 0x37, PT ;  /* 0x000000370000780c */ /* 0x000fe20003f04070 */
[----:B------:R-:W-:-:S12]  /*1b010*/  BSSY.RECONVERGENT B0, `(.L_x_70) ;  /* 0x00003ae000007945 */ /* 0x000fd80003800200 */
[----:B------:R-:W-:Y:S05]  /*1b020*/  @P0 BRA `(.L_x_71) ;  /* 0x0000000400200947 */ /* 0x000fea0003800000 */
[----:B0-----:R-:W-:Y:S01]  /*1b030*/  IMAD.MOV.U32 R6, RZ, RZ, 0x80 ;  /* 0x00000080ff067424 */ /* 0x001fe200078e00ff */
[----:B------:R-:W-:Y:S01]  /*1b040*/  ISETP.NE.AND P0, PT, R0, 0x37, PT ;  /* 0x000000370000780c */ /* 0x000fe20003f05270 */
[----:B------:R-:W-:-:S05]  /*1b050*/  IMAD.IADD R3, R1, 0x1, R0 ;  /* 0x0000000101037824 */ /* 0x000fca00078e0200 */
[----:B------:R0:W-:Y:S07]  /*1b060*/  STL.U8 [R3], R6 ;  /* 0x0000000603007387 */ /* 0x0001ee0000100000 */
[----:B------:R-:W-:Y:S05]  /*1b070*/  @!P0 BRA `(.L_x_72) ;  /* 0x00000038009c8947 */ /* 0x000fea0003800000 */
[C---:B------:R-:W-:Y:S01]  /*1b080*/  ISETP.GT.U32.AND P0, PT, R0.reuse, 0x27, PT ;  /* 0x000000270000780c */ /* 0x040fe20003f04070 */
[----:B------:R-:W-:Y:S01]  /*1b090*/  BSSY.RECONVERGENT B1, `(.L_x_73) ;  /* 0x000001c000017945 */ /* 0x000fe20003800200 */
[----:B0-----:R-:W-:-:S04]  /*1b0a0*/  IADD3 R6, PT, PT, -R0, 0x37, RZ ;  /* 0x0000003700067810 */ /* 0x001fc80007ffe1ff */
[----:B------:R-:W-:-:S04]  /*1b0b0*/  LOP3.LUT R9, R6, 0xf, RZ, 0xc0, !PT ;  /* 0x0000000f06097812 */ /* 0x000fc800078ec0ff */
[----:B------:R-:W-:-:S03]  /*1b0c0*/  ISETP.NE.AND P1, PT, R9, RZ, PT ;  /* 0x000000ff0900720c */ /* 0x000fc60003f25270 */
[----:B------:R-:W-:Y:S10]  /*1b0d0*/  @P0 BRA `(.L_x_74) ;  /* 0x00000000005c0947 */ /* 0x000ff40003800000 */
[----:B------:R-:W-:Y:S01]  /*1b0e0*/  LOP3.LUT R8, R6, 0x30, RZ, 0xc0, !PT ;  /* 0x0000003006087812 */ /* 0x000fe200078ec0ff */
[----:B------:R-:W-:-:S07]  /*1b0f0*/  IMAD.MOV.U32 R3, RZ, RZ, RZ ;  /* 0x000000ffff037224 */ /* 0x000fce00078e00ff */
.L_x_75:
        /* <DEDUP_REMOVED lines=21> */
.L_x_74:
[----:B------:R-:W-:Y:S05]  /*1b250*/  BSYNC.RECONVERGENT B1 ;  /* 0x0000000000017941 */ /* 0x000fea0003800200 */
.L_x_73:
[----:B------:R-:W-:Y:S05]  /*1b260*/  @!P1 BRA `(.L_x_72) ;  /* 0x0000003800209947 */ /* 0x000fea0003800000 */
[----:B------:R-:W-:Y:S01]  /*1b270*/  ISETP.GE.U32.AND P0, PT, R9, 0x8, PT ;  /* 0x000000080900780c */ /* 0x000fe20003f06070 */
[----:B------:R-:W-:Y:S01]  /*1b280*/  BSSY.RECONVERGENT B1, `(.L_x_76) ;  /* 0x000000e000017945 */ /* 0x000fe20003800200 */
[----:B0-----:R-:W-:-:S04]  /*1b290*/  LOP3.LUT R7, R6, 0x7, RZ, 0xc0, !PT ;  /* 0x0000000706077812 */ /* 0x001fc800078ec0ff */
        /* <DEDUP_REMOVED lines=12> */
.L_x_77:
[----:B------:R-:W-:Y:S05]  /*1b360*/  BSYNC.RECONVERGENT B1 ;  /* 0x0000000000017941 */ /* 0x000fea0003800200 */
.L_x_76:
[----:B------:R-:W-:Y:S05]  /*1b370*/  @!P1 BRA `(.L_x_72) ;  /* 0x0000003400dc9947 */ /* 0x000fea0003800000 */
[----:B------:R-:W-:Y:S02]  /*1b380*/  ISETP.GE.U32.AND P0, PT, R7, 0x4, PT ;  /* 0x000000040700780c */ /* 0x000fe40003f06070 */
[----:B------:R-:W-:-:S04]  /*1b390*/  LOP3.LUT R6, R6, 0x3, RZ, 0xc0, !PT ;  /* 0x0000000306067812 */ /* 0x000fc800078ec0ff */
[----:B------:R-:W-:-:S07]  /*1b3a0*/  ISETP.NE.AND P1, PT, R6, RZ, PT ;  /* 0x000000ff0600720c */ /* 0x000fce0003f25270 */
[----:B0-----:R-:W-:Y:S02]  /*1b3b0*/  @P0 IMAD.IADD R3, R1, 0x1, R0 ;  /* 0x0000000101030824 */ /* 0x001fe400078e0200 */
        /* <DEDUP_REMOVED lines=9> */
[----:B--2---:R-:W-:Y:S05]  /*1b450*/  @!P0 BRA `(.L_x_72) ;  /* 0x0000003400a48947 */ /* 0x004fea0003800000 */
[----:B------:R2:W-:Y:S01]  /*1b460*/  STL.U8 [R0+0x2], RZ ;  /* 0x000002ff00007387 */ /* 0x0005e20000100000 */
[----:B------:R-:W-:-:S13]  /*1b470*/  ISETP.NE.AND P0, PT, R6, 0x2, PT ;  /* 0x000000020600780c */ /* 0x000fda0003f05270 */
[----:B--2---:R-:W-:Y:S05]  /*1b480*/  @!P0 BRA `(.L_x_72) ;  /* 0x0000003400988947 */ /* 0x004fea0003800000 */
[----:B------:R2:W-:Y:S01]  /*1b490*/  STL.U8 [R0+0x3], RZ ;  /* 0x000003ff00007387 */ /* 0x0005e20000100000 */
[----:B------:R-:W-:Y:S05]  /*1b4a0*/  BRA `(.L_x_72) ;  /* 0x0000003400907947 */ /* 0x000fea0003800000 */
.L_x_71:
[----:B0-----:R-:W-:Y:S01]  /*1b4b0*/  IMAD.MOV.U32 R7, RZ, RZ, 0x80 ;  /* 0x00000080ff077424 */ /* 0x001fe200078e00ff */
[----:B------:R-:W-:Y:S01]  /*1b4c0*/  BSSY.RECONVERGENT B1, `(.L_x_78) ;  /* 0x0000067000017945 */ /* 0x000fe20003800200 */
[----:B------:R-:W-:Y:S02]  /*1b4d0*/  IMAD.IADD R6, R1, 0x1, R0 ;  /* 0x0000000101067824 */ /* 0x000fe400078e0200 */
[----:B------:R-:W-:-:S03]  /*1b4e0*/  VIADD R3, R0, 0x1 ;  /* 0x0000000100037836 */ /* 0x000fc60000000000 */
[----:B------:R0:W-:Y:S02]  /*1b4f0*/  STL.U8 [R6], R7 ;  /* 0x0000000706007387 */ /* 0x0001e40000100000 */
[----:B------:R-:W-:-:S13]  /*1b500*/  ISETP.GT.U32.AND P0, PT, R3, 0x3f, PT ;  /* 0x0000003f0300780c */ /* 0x000fda0003f04070 */
[----:B0-----:R-:W-:Y:S05]  /*1b510*/  @P0 BRA `(.L_x_79) ;  /* 0x0000000400840947 */ /* 0x001fea0003800000 */
[C---:B------:R-:W-:Y:S01]  /*1b520*/  IADD3 R15, PT, PT, -R0.reuse, 0x3f, RZ ;  /* 0x0000003f000f7810 */ /* 0x040fe20007ffe1ff */
[----:B------:R-:W-:Y:S01]  /*1b530*/  VIADD R0, R0, 0xffffffd0 ;  /* 0xffffffd000007836 */ /* 0x000fe20000000000 */
[----:B------:R-:W-:Y:S02]  /*1b540*/  BSSY.RECONVERGENT B2, `(.L_x_80) ;  /* 0x000002c000027945 */ /* 0x000fe40003800200 */
[----:B------:R-:W-:Y:S02]  /*1b550*/  LOP3.LUT R19, R15, 0xf, RZ, 0xc0, !PT ;  /* 0x0000000f0f137812 */ /* 0x000fe400078ec0ff */
[----:B------:R-:W-:Y:S01]  /*1b560*/  ISETP.GE.U32.AND P0, PT, R0, 0xf, PT ;  /* 0x0000000f0000780c */ /* 0x000fe20003f06070 */
[----:B------:R-:W-:Y:S01]  /*1b570*/  IMAD.MOV.U32 R0, RZ, RZ, R3 ;  /* 0x000000ffff007224 */ /* 0x000fe200078e0003 */
[----:B------:R-:W-:-:S11]  /*1b580*/  ISETP.NE.AND P1, PT, R19, RZ, PT ;  /* 0x000000ff1300720c */ /* 0x000fd60003f25270 */
[----:B------:R-:W-:Y:S05]  /*1b590*/  @!P0 BRA `(.L_x_81) ;  /* 0x0000000000988947 */ /* 0x000fea0003800000 */
[----:B------:R-:W-:Y:S01]  /*1b5a0*/  LOP3.LUT R18, R15, 0xfffffff0, RZ, 0xc0, !PT ;  /* 0xfffffff00f127812 */ /* 0x000fe200078ec0ff */
[----:B------:R-:W-:-:S07]  /*1b5b0*/  IMAD.MOV.U32 R3, RZ, RZ, RZ ;  /* 0x000000ffff037224 */ /* 0x000fce00078e00ff */
.L_x_82:
        /* <DEDUP_REMOVED lines=36> */
.L_x_81:
[----:B------:R-:W-:Y:S05]  /*1b800*/  BSYNC.RECONVERGENT B2 ;  /* 0x0000000000027941 */ /* 0x000fea0003800200 */
.L_x_80:
        /* <DEDUP_REMOVED lines=23> */
.L_x_84:
[----:B------:R-:W-:Y:S05]  /*1b980*/  BSYNC.RECONVERGENT B2 ;  /* 0x0000000000027941 */ /* 0x000fea0003800200 */
.L_x_83:
        /* <DEDUP_REMOVED lines=15> */
.L_x_86:
[----:B------:R-:W-:Y:S05]  /*1ba80*/  BSYNC.RECONVERGENT B2 ;  /* 0x0000000000027941 */ /* 0x000fea0003800200 */
.L_x_85:
        /* <DEDUP_REMOVED lines=10> */
.L_x_79:
[----:B------:R-:W-:Y:S05]  /*1bb30*/  BSYNC.RECONVERGENT B1 ;  /* 0x0000000000017941 */ /* 0x000fea0003800200 */
.L_x_78:
        /* <DEDUP_REMOVED lines=763> */
.L_x_72:
[----:B------:R-:W-:Y:S05]  /*1eaf0*/  BSYNC.RECONVERGENT B0 ;  /* 0x0000000000007941 */ /* 0x000fea0003800200 */
.L_x_70:
[----:B01----:R-:W4:Y:S04]  /*1eb00*/  LDL R3, [R1+0x40] ;  /* 0x0000400001037983 */ /* 0x003f280000100800 */
[----:B---3--:R-:W4:Y:S04]  /*1eb10*/  LDL.64 R12, [R1+0x48] ;  /* 0x00004800010c7983 */ /* 0x008f280000100a00 */
[----:B------:R-:W3:Y:S04]  /*1eb20*/  LDL.64 R26, [R1] ;  /* 0x00000000011a7983 */ /* 0x000ee80000100a00 */
        /* <DEDUP_REMOVED lines=9> */
[----:B----4-:R-:W-:-:S04]  /*1ebc0*/  LEA R12, P0, R3, R12, 0x3 ;  /* 0x0000000c030c7211 */ /* 0x010fc800078018ff */
[----:B------:R-:W-:Y:S01]  /*1ebd0*/  LOP3.LUT R41, R12, 0xff, RZ, 0xc0, !PT ;  /* 0x000000ff0c297812 */ /* 0x000fe200078ec0ff */
[----:B------:R-:W-:Y:S01]  /*1ebe0*/  IMAD.X R13, RZ, RZ, R13, P0 ;  /* 0x000000ffff0d7224 */ /* 0x000fe200000e060d */
[C---:B---3--:R-:W-:Y:S02]  /*1ebf0*/  PRMT R40, R26.reuse, 0x7771, RZ ;  /* 0x000077711a287816 */ /* 0x048fe400000000ff */
[----:B------:R-:W-:Y:S02]  /*1ec00*/  PRMT R44, R26, 0x7770, RZ ;  /* 0x000077701a2c7816 */ /* 0x000fe400000000ff */
[--C-:B------:R-:W-:Y:S01]  /*1ec10*/  SHF.R.U64 R3, R12, 0x10, R13.reuse ;  /* 0x000000100c037819 */ /* 0x100fe2000000120d */
[----:B------:R-:W-:Y:S01]  /*1ec20*/  IMAD.U32 R40, R40, 0x10000, RZ ;  /* 0x0001000028287824 */ /* 0x000fe200078e00ff */
[C-C-:B------:R-:W-:Y:S02]  /*1ec30*/  SHF.R.U64 R37, R12.reuse, 0x8, R13.reuse ;  /* 0x000000080c257819 */ /* 0x140fe4000000120d */
[----:B--2---:R-:W-:Y:S01]  /*1ec40*/  SHF.R.U64 R0, R12, 0x18, R13 ;  /* 0x000000180c007819 */ /* 0x004fe2000000120d */
[----:B------:R-:W-:Y:S01]  /*1ec50*/  IMAD.U32 R36, R3, 0x10000, RZ ;  /* 0x0001000003247824 */ /* 0x000fe200078e00ff */
[----:B------:R-:W-:Y:S01]  /*1ec60*/  LOP3.LUT R46, R13, 0xff, RZ, 0xc0, !PT ;  /* 0x000000ff0d2e7812 */ /* 0x000fe200078ec0ff */
[----:B------:R-:W-:Y:S01]  /*1ec70*/  IMAD.SHL.U32 R38, R37, 0x100, RZ ;  /* 0x0000010025267824 */ /* 0x000fe200078e00ff */
[----:B------:R-:W-:-:S02]  /*1ec80*/  LOP3.LUT R45, R40, 0xff0000, RZ, 0xc0, !PT ;  /* 0x00ff0000282d7812 */ /* 0x000fc400078ec0ff */
[----:B------:R-:W-:Y:S02]  /*1ec90*/  LOP3.LUT R39, R36, 0xff0000, RZ, 0xc0, !PT ;  /* 0x00ff000024277812 */ /* 0x000fe400078ec0ff */
[----:B------:R-:W-:Y:S01]  /*1eca0*/  SHF.R.U32.HI R36, RZ, 0x10, R13 ;  /* 0x00000010ff247819 */ /* 0x000fe2000001160d */
[----:B------:R-:W-:Y:S01]  /*1ecb0*/  IMAD R44, R44, 0x1000000, R45 ;  /* 0x010000002c2c7824 */ /* 0x000fe200078e022d */
[----:B------:R-:W-:Y:S01]  /*1ecc0*/  LOP3.LUT R38, R38, 0xff00, RZ, 0xc0, !PT ;  /* 0x0000ff0026267812 */ /* 0x000fe200078ec0ff */
[----:B------:R-:W-:Y:S02]  /*1ecd0*/  IMAD R39, R0, 0x1000000, R39 ;  /* 0x0100000000277824 */ /* 0x000fe400078e0227 */
[----:B------:R-:W-:-:S03]  /*1ece0*/  IMAD.U32 R42, R36, 0x10000, RZ ;  /* 0x00010000242a7824 */ /* 0x000fc600078e00ff */
[----:B------:R-:W-:Y:S02]  /*1ecf0*/  IADD3 R38, PT, PT, R41, R39, R38 ;  /* 0x0000002729267210 */ /* 0x000fe40007ffe026 */
[--C-:B------:R-:W-:Y:S02]  /*1ed00*/  SHF.R.U32.HI R41, RZ, 0x8, R13.reuse ;  /* 0x00000008ff297819 */ /* 0x100fe4000001160d */
[----:B------:R-:W-:Y:S02]  /*1ed10*/  SHF.R.U32.HI R39, RZ, 0x18, R13 ;  /* 0x00000018ff277819 */ /* 0x000fe4000001160d */
[----:B------:R-:W-:Y:S01]  /*1ed20*/  LOP3.LUT R42, R42, 0xff0000, RZ, 0xc0, !PT ;  /* 0x00ff00002a2a7812 */ /* 0x000fe200078ec0ff */
[----:B------:R-:W-:-:S04]  /*1ed30*/  IMAD.SHL.U32 R43, R41, 0x100, RZ ;  /* 0x00000100292b7824 */ /* 0x000fc800078e00ff */
[----:B------:R-:W-:Y:S01]  /*1ed40*/  IMAD R42, R39, 0x1000000, R42 ;  /* 0x01000000272a7824 */ /* 0x000fe200078e022a */
[----:B------:R-:W-:-:S04]  /*1ed50*/  LOP3.LUT R43, R43, 0xff00, RZ, 0xc0, !PT ;  /* 0x0000ff002b2b7812 */ /* 0x000fc800078ec0ff */
[----:B------:R-:W-:Y:S02]  /*1ed60*/  IADD3 R40, PT, PT, R46, R42, R43 ;  /* 0x0000002a2e287210 */ /* 0x000fe40007ffe02b */
[----:B------:R-:W-:Y:S02]  /*1ed70*/  PRMT R42, R27, 0x7771, RZ ;  /* 0x000077711b2a7816 */ /* 0x000fe400000000ff */
[C---:B------:R-:W-:Y:S02]  /*1ed80*/  PRMT R43, R26.reuse, 0x7772, RZ ;  /* 0x000077721a2b7816 */ /* 0x040fe400000000ff */
[----:B------:R-:W-:Y:S01]  /*1ed90*/  PRMT R26, R26, 0x7773, RZ ;  /* 0x000077731a1a7816 */ /* 0x000fe200000000ff */
[----:B------:R-:W-:Y:S02]  /*1eda0*/  IMAD.U32 R42, R42, 0x10000, RZ ;  /* 0x000100002a2a7824 */ /* 0x000fe400078e00ff */
[----:B------:R-:W-:Y:S01]  /*1edb0*/  IMAD.SHL.U32 R45, R43, 0x100, RZ ;  /* 0x000001002b2d7824 */ /* 0x000fe200078e00ff */
[----:B------:R-:W-:-:S02]  /*1edc0*/  PRMT R43, R27, 0x7770, RZ ;  /* 0x000077701b2b7816 */ /* 0x000fc400000000ff */
[----:B------:R-:W-:Y:S02]  /*1edd0*/  LOP3.LUT R46, R42, 0xff0000, RZ, 0xc0, !PT ;  /* 0x00ff00002a2e7812 */ /* 0x000fe400078ec0ff */
[----:B------:R-:W-:Y:S02]  /*1ede0*/  LOP3.LUT R42, R26, R44, R45, 0xfe, !PT ;  /* 0x0000002c1a2a7212 */ /* 0x000fe400078efe2d */
[C---:B-----5:R-:W-:Y:S01]  /*1edf0*/  PRMT R45, R24.reuse, 0x7771, RZ ;  /* 0x00007771182d7816 */ /* 0x060fe200000000ff */
[----:B------:R-:W-:Y:S01]  /*1ee00*/  IMAD R43, R43, 0x1000000, R46 ;  /* 0x010000002b2b7824 */ /* 0x000fe200078e022e */
[C---:B------:R-:W-:Y:S02]  /*1ee10*/  PRMT R26, R27.reuse, 0x7772, RZ ;  /* 0x000077721b1a7816 */ /* 0x040fe400000000ff */
[----:B------:R-:W-:Y:S01]  /*1ee20*/  PRMT R44, R27, 0x7773, RZ ;  /* 0x000077731b2c7816 */ /* 0x000fe200000000ff */
[----:B------:R-:W-:Y:S01]  /*1ee30*/  IMAD.U32 R27, R45, 0x10000, RZ ;  /* 0x000100002d1b7824 */ /* 0x000fe200078e00ff */
[----:B------:R-:W-:Y:S01]  /*1ee40*/  PRMT R45, R24, 0x7770, RZ ;  /* 0x00007770182d7816 */ /* 0x000fe200000000ff */
[----:B------:R-:W-:-:S03]  /*1ee50*/  IMAD.SHL.U32 R26, R26, 0x100, RZ ;  /* 0x000001001a1a7824 */ /* 0x000fc600078e00ff */
[----:B------:R-:W-:Y:S02]  /*1ee60*/  LOP3.LUT R46, R27, 0xff0000, RZ, 0xc0, !PT ;  /* 0x00ff00001b2e7812 */ /* 0x000fe400078ec0ff */
[----:B------:R-:W-:Y:S02]  /*1ee70*/  LOP3.LUT R44, R44, R43, R26, 0xfe, !PT ;  /* 0x0000002b2c2c7212 */ /* 0x000fe400078efe1a */
[C---:B------:R-:W-:Y:S01]  /*1ee80*/  PRMT R27, R24.reuse, 0x7772, RZ ;  /* 0x00007772181b7816 */ /* 0x040fe200000000ff */
[----:B------:R-:W-:Y:S01]  /*1ee90*/  IMAD R46, R45, 0x1000000, R46 ;  /* 0x010000002d2e7824 */ /* 0x000fe200078e022e */
[----:B------:R-:W-:Y:S02]  /*1eea0*/  PRMT R26, R25, 0x7771, RZ ;  /* 0x00007771191a7816 */ /* 0x000fe400000000ff */
[----:B------:R-:W-:Y:S01]  /*1eeb0*/  PRMT R24, R24, 0x7773, RZ ;  /* 0x0000777318187816 */ /* 0x000fe200000000ff */
[----:B------:R-:W-:Y:S02]  /*1eec0*/  IMAD.SHL.U32 R27, R27, 0x100, RZ ;  /* 0x000001001b1b7824 */ /* 0x000fe400078e00ff */
[----:B------:R-:W-:Y:S01]  /*1eed0*/  IMAD.U32 R43, R26, 0x10000, RZ ;  /* 0x000100001a2b7824 */ /* 0x000fe200078e00ff */
[----:B------:R-:W-:-:S02]  /*1eee0*/  PRMT R26, R25, 0x7770, RZ ;  /* 0x00007770191a7816 */ /* 0x000fc400000000ff */
[----:B------:R-:W-:Y:S02]  /*1eef0*/  LOP3.LUT R46, R24, R46, R27, 0xfe, !PT ;  /* 0x0000002e182e7212 */ /* 0x000fe400078efe1b */
[----:B------:R-:W-:Y:S02]  /*1ef00*/  LOP3.LUT R43, R43, 0xff0000, RZ, 0xc0, !PT ;  /* 0x00ff00002b2b7812 */ /* 0x000fe400078ec0ff */
[----:B------:R-:W-:Y:S02]  /*1ef10*/  PRMT R27, R34, 0x7771, RZ ;  /* 0x00007771221b7816 */ /* 0x000fe400000000ff */
[C---:B------:R-:W-:Y:S01]  /*1ef20*/  PRMT R24, R25.reuse, 0x7772, RZ ;  /* 0x0000777219187816 */ /* 0x040fe200000000ff */
[----:B------:R-:W-:Y:S01]  /*1ef30*/  IMAD R43, R26, 0x1000000, R43 ;  /* 0x010000001a2b7824 */ /* 0x000fe200078e022b */
[----:B------:R-:W-:Y:S01]  /*1ef40*/  PRMT R25, R25, 0x7773, RZ ;  /* 0x0000777319197816 */ /* 0x000fe200000000ff */
[----:B------:R-:W-:Y:S01]  /*1ef50*/  IMAD.U32 R27, R27, 0x10000, RZ ;  /* 0x000100001b1b7824 */ /* 0x000fe200078e00ff */
[----:B------:R-:W-:Y:S01]  /*1ef60*/  PRMT R26, R34, 0x7770, RZ ;  /* 0x00007770221a7816 */ /* 0x000fe200000000ff */
[----:B------:R-:W-:-:S03]  /*1ef70*/  IMAD.SHL.U32 R24, R24, 0x100, RZ ;  /* 0x0000010018187824 */ /* 0x000fc600078e00ff */
[----:B------:R-:W-:Y:S02]  /*1ef80*/  LOP3.LUT R27, R27, 0xff0000, RZ, 0xc0, !PT ;  /* 0x00ff00001b1b7812 */ /* 0x000fe400078ec0ff */
[----:B------:R-:W-:Y:S02]  /*1ef90*/  LOP3.LUT R43, R25, R43, R24, 0xfe, !PT ;  /* 0x0000002b192b7212 */ /* 0x000fe400078efe18 */
[----:B------:R-:W-:Y:S01]  /*1efa0*/  PRMT R24, R35, 0x7771, RZ ;  /* 0x0000777123187816 */ /* 0x000fe200000000ff */
[----:B------:R-:W-:Y:S01]  /*1efb0*/  IMAD R26, R26, 0x1000000, R27 ;  /* 0x010000001a1a7824 */ /* 0x000fe200078e021b */
[C---:B------:R-:W-:Y:S02]  /*1efc0*/  PRMT R25, R34.reuse, 0x7772, RZ ;  /* 0x0000777222197816 */ /* 0x040fe400000000ff */
[----:B------:R-:W-:Y:S01]  /*1efd0*/  PRMT R34, R34, 0x7773, RZ ;  /* 0x0000777322227816 */ /* 0x000fe200000000ff */
[----:B------:R-:W-:Y:S02]  /*1efe0*/  IMAD.U32 R24, R24, 0x10000, RZ ;  /* 0x0001000018187824 */ /* 0x000fe400078e00ff */
[----:B------:R-:W-:Y:S01]  /*1eff0*/  IMAD.SHL.U32 R27, R25, 0x100, RZ ;  /* 0x00000100191b7824 */ /* 0x000fe200078e00ff */
[----:B------:R-:W-:-:S02]  /*1f000*/  PRMT R25, R35, 0x7770, RZ ;  /* 0x0000777023197816 */ /* 0x000fc400000000ff */
[----:B------:R-:W-:Y:S02]  /*1f010*/  LOP3.LUT R48, R24, 0xff0000, RZ, 0xc0, !PT ;  /* 0x00ff000018307812 */ /* 0x000fe400078ec0ff */
[----:B------:R-:W-:Y:S02]  /*1f020*/  LOP3.LUT R34, R34, R26, R27, 0xfe, !PT ;  /* 0x0000001a22227212 */ /* 0x000fe400078efe1b */
[----:B------:R-:W-:Y:S01]  /*1f030*/  PRMT R26, R28, 0x7771, RZ ;  /* 0x000077711c1a7816 */ /* 0x000fe200000000ff */
[----:B------:R-:W-:Y:S01]  /*1f040*/  IMAD R48, R25, 0x1000000, R48 ;  /* 0x0100000019307824 */ /* 0x000fe200078e0230 */
[C---:B------:R-:W-:Y:S02]  /*1f050*/  PRMT R24, R35.reuse, 0x7772, RZ ;  /* 0x0000777223187816 */ /* 0x040fe400000000ff */
[----:B------:R-:W-:Y:S01]  /*1f060*/  PRMT R35, R35, 0x7773, RZ ;  /* 0x0000777323237816 */ /* 0x000fe200000000ff */
[----:B------:R-:W-:Y:S01]  /*1f070*/  IMAD.U32 R27, R26, 0x10000, RZ ;  /* 0x000100001a1b7824 */ /* 0x000fe200078e00ff */
[----:B------:R-:W-:Y:S01]  /*1f080*/  PRMT R26, R28, 0x7770, RZ ;  /* 0x000077701c1a7816 */ /* 0x000fe200000000ff */
[----:B------:R-:W-:Y:S01]  /*1f090*/  IMAD.SHL.U32 R25, R24, 0x100, RZ ;  /* 0x0000010018197824 */ /* 0x000fe200078e00ff */
[----:B------:R-:W-:-:S02]  /*1f0a0*/  PRMT R24, R29, 0x7771, RZ ;  /* 0x000077711d187816 */ /* 0x000fc400000000ff */
[----:B------:R-:W-:Y:S02]  /*1f0b0*/  LOP3.LUT R27, R27, 0xff0000, RZ, 0xc0, !PT ;  /* 0x00ff00001b1b7812 */ /* 0x000fe400078ec0ff */
[----:B------:R-:W-:Y:S01]  /*1f0c0*/  LOP3.LUT R48, R35, R48, R25, 0xfe, !PT ;  /* 0x0000003023307212 */ /* 0x000fe200078efe19 */
[----:B------:R-:W-:Y:S01]  /*1f0d0*/  IMAD.U32 R24, R24, 0x10000, RZ ;  /* 0x0001000018187824 */ /* 0x000fe200078e00ff */
[----:B------:R-:W-:Y:S01]  /*1f0e0*/  PRMT R25, R28, 0x7772, RZ ;  /* 0x000077721c197816 */ /* 0x000fe200000000ff */
[----:B------:R-:W-:Y:S01]  /*1f0f0*/  IMAD R26, R26, 0x1000000, R27 ;  /* 0x010000001a1a7824 */ /* 0x000fe200078e021b */
[----:B------:R-:W-:Y:S02]  /*1f100*/  PRMT R28, R28, 0x7773, RZ ;  /* 0x000077731c1c7816 */ /* 0x000fe400000000ff */
[----:B------:R-:W-:Y:S01]  /*1f110*/  LOP3.LUT R52, R24, 0xff0000, RZ, 0xc0, !PT ;  /* 0x00ff000018347812 */ /* 0x000fe200078ec0ff */
[----:B------:R-:W-:Y:S01]  /*1f120*/  IMAD.SHL.U32 R27, R25, 0x100, RZ ;  /* 0x00000100191b7824 */ /* 0x000fe200078e00ff */
[----:B------:R-:W-:-:S02]  /*1f130*/  PRMT R25, R29, 0x7770, RZ ;  /* 0x000077701d197816 */ /* 0x000fc400000000ff */
[C---:B------:R-:W-:Y:S02]  /*1f140*/  PRMT R24, R29.reuse, 0x7772, RZ ;  /* 0x000077721d187816 */ /* 0x040fe400000000ff */
[----:B------:R-:W-:Y:S01]  /*1f150*/  PRMT R29, R29, 0x7773, RZ ;  /* 0x000077731d1d7816 */ /* 0x000fe200000000ff */
[----:B------:R-:W-:Y:S01]  /*1f160*/  IMAD R52, R25, 0x1000000, R52 ;  /* 0x0100000019347824 */ /* 0x000fe200078e0234 */
[----:B------:R-:W-:Y:S01]  /*1f170*/  LOP3.LUT R28, R28, R26, R27, 0xfe, !PT ;  /* 0x0000001a1c1c7212 */ /* 0x000fe200078efe1b */
[----:B------:R-:W-:Y:S01]  /*1f180*/  IMAD.SHL.U32 R25, R24, 0x100, RZ ;  /* 0x0000010018197824 */ /* 0x000fe200078e00ff */
[----:B------:R-:W-:Y:S02]  /*1f190*/  PRMT R24, R21, 0x7771, RZ ;  /* 0x0000777115187816 */ /* 0x000fe400000000ff */
        /* <DEDUP_REMOVED lines=8> */
[----:B------:R-:W-:Y:S02]  /*1f220*/  LOP3.LUT R35, R24, 0xff0000, RZ, 0xc0, !PT ;  /* 0x00ff000018237812 */ /* 0x000fe400078ec0ff */
[----:B------:R-:W2:Y:S01]  /*1f230*/  LDL.64 R24, [R1+0x68] ;  /* 0x0000680001187983 */ /* 0x000ea20000100a00 */
[----:B------:R-:W-:-:S05]  /*1f240*/  LOP3.LUT R27, R27, 0xff0000, RZ, 0xc0, !PT ;  /* 0x00ff00001b1b7812 */ /* 0x000fca00078ec0ff */
[----:B------:R-:W-:Y:S01]  /*1f250*/  IMAD R27, R26, 0x1000000, R27 ;  /* 0x010000001a1b7824 */ /* 0x000fe200078e021b */
[----:B------:R-:W-:-:S04]  /*1f260*/  PRMT R26, R21, 0x7770, RZ ;  /* 0x00007770151a7816 */ /* 0x000fc800000000ff */
        /* <DEDUP_REMOVED lines=8> */
[C---:B------:R-:W-:Y:S02]  /*1f2f0*/  PRMT R26, R14.reuse, 0x7770, RZ ;  /* 0x000077700e1a7816 */ /* 0x040fe400000000ff */
[----:B------:R-:W-:Y:S02]  /*1f300*/  LOP3.LUT R35, R35, 0xff0000, RZ, 0xc0, !PT ;  /* 0x00ff000023237812 */ /* 0x000fe400078ec0ff */
[----:B------:R-:W-:-:S03]  /*1f310*/  PRMT R21, R14, 0x7772, RZ ;  /* 0x000077720e157816 */ /* 0x000fc600000000ff */
[----:B------:R-:W-:Y:S01]  /*1f320*/  IMAD R27, R26, 0x1000000, R35 ;  /* 0x010000001a1b7824 */ /* 0x000fe200078e0223 */
[----:B------:R-:W-:Y:S02]  /*1f330*/  PRMT R26, R15, 0x7771, RZ ;  /* 0x000077710f1a7816 */ /* 0x000fe400000000ff */
[----:B------:R-:W-:Y:S01]  /*1f340*/  PRMT R35, R14, 0x7773, RZ ;  /* 0x000077730e237816 */ /* 0x000fe200000000ff */
[----:B------:R-:W-:Y:S02]  /*1f350*/  IMAD.SHL.U32 R14, R21, 0x100, RZ ;  /* 0x00000100150e7824 */ /* 0x000fe400078e00ff */
[----:B------:R-:W-:-:S03]  /*1f360*/  IMAD.U32 R26, R26, 0x10000, RZ ;  /* 0x000100001a1a7824 */ /* 0x000fc600078e00ff */
[----:B------:R-:W-:Y:S02]  /*1f370*/  LOP3.LUT R27, R35, R27, R14, 0xfe, !PT ;  /* 0x0000001b231b7212 */ /* 0x000fe400078efe0e */
[----:B------:R-:W-:Y:S02]  /*1f380*/  PRMT R35, R18, 0x7771, RZ ;  /* 0x0000777112237816 */ /* 0x000fe400000000ff */
[----:B------:R-:W-:Y:S02]  /*1f390*/  PRMT R21, R15, 0x7770, RZ ;  /* 0x000077700f157816 */ /* 0x000fe400000000ff */
[----:B------:R-:W-:Y:S01]  /*1f3a0*/  LOP3.LUT R26, R26, 0xff0000, RZ, 0xc0, !PT ;  /* 0x00ff00001a1a7812 */ /* 0x000fe200078ec0ff */
[----:B------:R-:W-:Y:S01]  /*1f3b0*/  IMAD.U32 R35, R35, 0x10000, RZ ;  /* 0x0001000023237824 */ /* 0x000fe200078e00ff */
[----:B------:R-:W-:-:S03]  /*1f3c0*/  PRMT R14, R15, 0x7772, RZ ;  /* 0x000077720f0e7816 */ /* 0x000fc600000000ff */
[----:B------:R-:W-:Y:S01]  /*1f3d0*/  IMAD R26, R21, 0x1000000, R26 ;  /* 0x01000000151a7824 */ /* 0x000fe200078e021a */
[----:B------:R-:W-:Y:S01]  /*1f3e0*/  PRMT R21, R15, 0x7773, RZ ;  /* 0x000077730f157816 */ /* 0x000fe200000000ff */
[----:B------:R-:W-:Y:S01]  /*1f3f0*/  IMAD.SHL.U32 R15, R14, 0x100, RZ ;  /* 0x000001000e0f7824 */ /* 0x000fe200078e00ff */
[C---:B------:R-:W-:Y:S02]  /*1f400*/  PRMT R14, R18.reuse, 0x7770, RZ ;  /* 0x00007770120e7816 */ /* 0x040fe400000000ff */
[----:B------:R-:W-:Y:S02]  /*1f410*/  LOP3.LUT R35, R35, 0xff0000, RZ, 0xc0, !PT ;  /* 0x00ff000023237812 */ /* 0x000fe400078ec0ff */
[----:B------:R-:W-:Y:S02]  /*1f420*/  LOP3.LUT R26, R21, R26, R15, 0xfe, !PT ;  /* 0x0000001a151a7212 */ /* 0x000fe400078efe0f */
[----:B------:R-:W-:Y:S01]  /*1f430*/  PRMT R15, R18, 0x7772, RZ ;  /* 0x00007772120f7816 */ /* 0x000fe200000000ff */
[----:B------:R-:W-:Y:S01]  /*1f440*/  IMAD R35, R14, 0x1000000, R35 ;  /* 0x010000000e237824 */ /* 0x000fe200078e0223 */
[----:B------:R-:W-:-:S02]  /*1f450*/  PRMT R14, R19, 0x7771, RZ ;  /* 0x00007771130e7816 */ /* 0x000fc400000000ff */
[----:B------:R-:W-:Y:S01]  /*1f460*/  PRMT R21, R18, 0x7773, RZ ;  /* 0x0000777312157816 */ /* 0x000fe200000000ff */
[----:B------:R-:W-:Y:S02]  /*1f470*/  IMAD.SHL.U32 R18, R15, 0x100, RZ ;  /* 0x000001000f127824 */ /* 0x000fe400078e00ff */
[----:B------:R-:W-:Y:S01]  /*1f480*/  IMAD.U32 R14, R14, 0x10000, RZ ;  /* 0x000100000e0e7824 */ /* 0x000fe200078e00ff */
[----:B------:R-:W-:Y:S02]  /*1f490*/  PRMT R15, R19, 0x7770, RZ ;  /* 0x00007770130f7816 */ /* 0x000fe400000000ff */
[----:B------:R-:W-:Y:S02]  /*1f4a0*/  LOP3.LUT R35, R21, R35, R18, 0xfe, !PT ;  /* 0x0000002315237212 */ /* 0x000fe400078efe12 */
[----:B------:R-:W-:Y:S02]  /*1f4b0*/  LOP3.LUT R18, R14, 0xff0000, RZ, 0xc0, !PT ;  /* 0x00ff00000e127812 */ /* 0x000fe400078ec0ff */
[----:B------:R-:W-:-:S02]  /*1f4c0*/  PRMT R14, R19, 0x7772, RZ ;  /* 0x00007772130e7816 */ /* 0x000fc400000000ff */
[----:B------:R-:W-:Y:S01]  /*1f4d0*/  PRMT R45, R19, 0x7773, RZ ;  /* 0x00007773132d7816 */ /* 0x000fe200000000ff */
[----:B------:R-:W-:Y:S02]  /*1f4e0*/  IMAD R15, R15, 0x1000000, R18 ;  /* 0x010000000f0f7824 */ /* 0x000fe400078e0212 */
[----:B------:R-:W-:Y:S01]  /*1f4f0*/  IMAD.SHL.U32 R14, R14, 0x100, RZ ;  /* 0x000001000e0e7824 */ /* 0x000fe200078e00ff */
[----:B------:R-:W-:-:S04]  /*1f500*/  LOP3.LUT R19, R9, R11, R8, 0xb8, !PT ;  /* 0x0000000b09137212 */ /* 0x000fc800078eb808 */
[----:B------:R-:W-:Y:S01]  /*1f510*/  LOP3.LUT R45, R45, R15, R14, 0xfe, !PT ;  /* 0x0000000f2d2d7212 */ /* 0x000fe200078efe0e */
[----:B------:R-:W-:Y:S01]  /*1f520*/  IMAD.IADD R19, R6, 0x1, R19 ;  /* 0x0000000106137824 */ /* 0x000fe200078e0213 */
[----:B------:R-:W-:-:S04]  /*1f530*/  SHF.L.W.U32.HI R15, R11, 0x1e, R11 ;  /* 0x0000001e0b0f7819 */ /* 0x000fc80000010e0b */
[----:B------:R-:W-:Y:S02]  /*1f540*/  LOP3.LUT R14, R8, R10, R15, 0xb8, !PT ;  /* 0x0000000a080e7212 */ /* 0x000fe400078eb80f */
[----:B------:R-:W-:-:S03]  /*1f550*/  LEA.HI R19, R10, R19, R10, 0x5 ;  /* 0x000000130a137211 */ /* 0x000fc600078f280a */
[----:B------:R-:W-:Y:S01]  /*1f560*/  IMAD.IADD R21, R9, 0x1, R14 ;  /* 0x0000000109157824 */ /* 0x000fe200078e020e */
[--C-:B------:R-:W-:Y:S02]  /*1f570*/  IADD3 R18, PT, PT, R42, R19, R7.reuse ;  /* 0x000000132a127210 */ /* 0x100fe40007ffe007 */
[----:B------:R-:W-:Y:S02]  /*1f580*/  SHF.L.W.U32.HI R14, R10, 0x1e, R10 ;  /* 0x0000001e0a0e7819 */ /* 0x000fe40000010e0a */
[----:B------:R-:W-:Y:S02]  /*1f590*/  LEA.HI R19, R18, R21, R18, 0x5 ;  /* 0x0000001512137211 */ /* 0x000fe400078f2812 */
[----:B------:R-:W-:Y:S02]  /*1f5a0*/  LOP3.LUT R21, R15, R18, R14, 0xb8, !PT ;  /* 0x000000120f157212 */ /* 0x000fe400078eb80e */
[----:B------:R-:W-:Y:S02]  /*1f5b0*/  IADD3 R19, PT, PT, R44, R19, R7 ;  /* 0x000000132c137210 */ /* 0x000fe40007ffe007 */
[----:B------:R-:W-:Y:S01]  /*1f5c0*/  SHF.L.W.U32.HI R18, R18, 0x1e, R18 ;  /* 0x0000001e12127819 */ /* 0x000fe20000010e12 */
[----:B------:R-:W-:-:S03]  /*1f5d0*/  IMAD.IADD R21, R8, 0x1, R21 ;  /* 0x0000000108157824 */ /* 0x000fc600078e0215 */
[----:B------:R-:W-:Y:S02]  /*1f5e0*/  LOP3.LUT R47, R14, R19, R18, 0xb8, !PT ;  /* 0x000000130e2f7212 */ /* 0x000fe400078eb812 */
[----:B------:R-:W-:-:S03]  /*1f5f0*/  LEA.HI R21, R19, R21, R19, 0x5 ;  /* 0x0000001513157211 */ /* 0x000fc600078f2813 */
[----:B------:R-:W-:Y:S01]  /*1f600*/  IMAD.IADD R47, R15, 0x1, R47 ;  /* 0x000000010f2f7824 */ /* 0x000fe200078e022f */
[----:B------:R-:W-:Y:S02]  /*1f610*/  IADD3 R15, PT, PT, R46, R21, R7 ;  /* 0x000000152e0f7210 */ /* 0x000fe40007ffe007 */
[----:B------:R-:W-:Y:S02]  /*1f620*/  SHF.L.W.U32.HI R19, R19, 0x1e, R19 ;  /* 0x0000001e13137819 */ /* 0x000fe40000010e13 */
[----:B------:R-:W-:Y:S02]  /*1f630*/  LEA.HI R21, R15, R47, R15, 0x5 ;  /* 0x0000002f0f157211 */ /* 0x000fe400078f280f */
[----:B------:R-:W-:Y:S02]  /*1f640*/  LOP3.LUT R47, R18, R15, R19, 0xb8, !PT ;  /* 0x0000000f122f7212 */ /* 0x000fe400078eb813 */
[----:B------:R-:W-:-:S03]  /*1f650*/  IADD3 R21, PT, PT, R43, R21, R7 ;  /* 0x000000152b157210 */ /* 0x000fc60007ffe007 */
[----:B------:R-:W-:Y:S01]  /*1f660*/  IMAD.IADD R47, R14, 0x1, R47 ;  /* 0x000000010e2f7824 */ /* 0x000fe200078e022f */
[----:B------:R-:W-:-:S04]  /*1f670*/  SHF.L.W.U32.HI R14, R15, 0x1e, R15 ;  /* 0x0000001e0f0e7819 */ /* 0x000fc80000010e0f */
        /* <DEDUP_REMOVED lines=10> */
[--C-:B------:R-:W-:Y:S02]  /*1f720*/  LEA.HI R47, R19, R47, R19.reuse, 0x5 ;  /* 0x0000002f132f7211 */ /* 0x100fe400078f2813 */
[----:B------:R-:W-:Y:S02]  /*1f730*/  LOP3.LUT R15, R21, R19, R18, 0xb8, !PT ;  /* 0x00000013150f7212 */ /* 0x000fe400078eb812 */
[----:B------:R-:W-:-:S03]  /*1f740*/  SHF.L.W.U32.HI R19, R19, 0x1e, R19 ;  /* 0x0000001e13137819 */ /* 0x000fc60000010e13 */
[----:B------:R-:W-:Y:S01]  /*1f750*/  IMAD.IADD R15, R14, 0x1, R15 ;  /* 0x000000010e0f7824 */ /* 0x000fe200078e020f */
[----:B------:R-:W-:-:S04]  /*1f760*/  IADD3 R14, PT, PT, R28, R47, R7 ;  /* 0x0000002f1c0e7210 */ /* 0x000fc80007ffe007 */
[--C-:B------:R-:W-:Y:S02]  /*1f770*/  LEA.HI R15, R14, R15, R14.reuse, 0x5 ;  /* 0x0000000f0e0f7211 */ /* 0x100fe400078f280e */
[----:B------:R-:W-:Y:S02]  /*1f780*/  LOP3.LUT R47, R18, R14, R19, 0xb8, !PT ;  /* 0x0000000e122f7212 */ /* 0x000fe400078eb813 */
[----:B------:R-:W-:Y:S02]  /*1f790*/  IADD3 R15, PT, PT, R52, R15, R7 ;  /* 0x0000000f340f7210 */ /* 0x000fe40007ffe007 */
[----:B------:R-:W-:Y:S01]  /*1f7a0*/  SHF.L.W.U32.HI R14, R14, 0x1e, R14 ;  /* 0x0000001e0e0e7819 */ /* 0x000fe20000010e0e */
[----:B------:R-:W-:-:S03]  /*1f7b0*/  IMAD.IADD R47, R21, 0x1, R47 ;  /* 0x00000001152f7824 */ /* 0x000fc600078e022f */
        /* <DEDUP_REMOVED lines=15> */
[----:B------:R-:W-:Y:S02]  /*1f8b0*/  LOP3.LUT R19, R18, R21, R14, 0xb8, !PT ;  /* 0x0000001512137212 */ /* 0x000fe400078eb80e */
[----:B------:R-:W-:-:S03]  /*1f8c0*/  LEA.HI R47, R21, R47, R21, 0x5 ;  /* 0x0000002f152f7211 */ /* 0x000fc600078f2815 */
[----:B------:R-:W-:Y:S01]  /*1f8d0*/  IMAD.IADD R49, R15, 0x1, R19 ;  /* 0x000000010f317824 */ /* 0x000fe200078e0213 */
[----:B------:R-:W-:Y:S02]  /*1f8e0*/  IADD3 R15, PT, PT, R26, R47, R7 ;  /* 0x0000002f1a0f7210 */ /* 0x000fe40007ffe007 */
[----:B------:R-:W-:Y:S02]  /*1f8f0*/  SHF.L.W.U32.HI R19, R21, 0x1e, R21 ;  /* 0x0000001e15137819 */ /* 0x000fe40000010e15 */
[----:B------:R-:W-:Y:S02]  /*1f900*/  LEA.HI R21, R15, R49, R15, 0x5 ;  /* 0x000000310f157211 */ /* 0x000fe400078f280f */
[----:B------:R-:W-:Y:S02]  /*1f910*/  LOP3.LUT R47, R14, R15, R19, 0xb8, !PT ;  /* 0x0000000f0e2f7212 */ /* 0x000fe400078eb813 */
[----:B------:R-:W-:Y:S02]  /*1f920*/  LOP3.LUT R49, R43, R20, R40, 0x96, !PT ;  /* 0x000000142b317212 */ /* 0x000fe400078e9628 */
[----:B------:R-:W-:Y:S01]  /*1f930*/  IADD3 R21, PT, PT, R35, R21, R7 ;  /* 0x0000001523157210 */ /* 0x000fe20007ffe007 */
[----:B------:R-:W-:Y:S01]  /*1f940*/  IMAD.IADD R47, R18, 0x1, R47 ;  /* 0x00000001122f7824 */ /* 0x000fe200078e022f */
[----:B------:R-:W-:-:S02]  /*1f950*/  SHF.L.W.U32.HI R18, R15, 0x1e, R15 ;  /* 0x0000001e0f127819 */ /* 0x000fc40000010e0f */
        /* <DEDUP_REMOVED lines=10> */
[----:B------:R-:W-:Y:S01]  /*1fa00*/  LOP3.LUT R49, R34, R27, R38, 0x96, !PT ;  /* 0x0000001b22317212 */ /* 0x000fe200078e9626 */
[----:B------:R-:W-:Y:S01]  /*1fa10*/  IMAD.IADD R19, R19, 0x1, R42 ;  /* 0x0000000113137824 */ /* 0x000fe200078e022a */
[----:B------:R-:W-:Y:S02]  /*1fa20*/  IADD3 R44, PT, PT, R40, R44, R7 ;  /* 0x0000002c282c7210 */ /* 0x000fe40007ffe007 */
[----:B------:R-:W-:Y:S02]  /*1fa30*/  SHF.L.W.U32.HI R47, R47, 0x1e, R47 ;  /* 0x0000001e2f2f7819 */ /* 0x000fe40000010e2f */
[----:B------:R-:W-:Y:S02]  /*1fa40*/  LOP3.LUT R42, R49, R46, RZ, 0x3c, !PT ;  /* 0x0000002e312a7212 */ /* 0x000fe400078e3cff */
[----:B------:R-:W-:Y:S02]  /*1fa50*/  LEA.HI R19, R44, R19, R44, 0x5 ;  /* 0x000000132c137211 */ /* 0x000fe400078f282c */
[----:B------:R-:W-:-:S02]  /*1fa60*/  LOP3.LUT R49, R21, R44, R47, 0xb8, !PT ;  /* 0x0000002c15317212 */ /* 0x000fc400078eb82f */
[----:B------:R-:W-:Y:S02]  /*1fa70*/  IADD3 R46, PT, PT, R38, R19, R7 ;  /* 0x00000013262e7210 */ /* 0x000fe40007ffe007 */
[----:B------:R-:W-:Y:S01]  /*1fa80*/  SHF.L.W.U32.HI R14, R14, 0x1, R14 ;  /* 0x000000010e0e7819 */ /* 0x000fe20000010e0e */
[----:B------:R-:W-:Y:S01]  /*1fa90*/  IMAD.IADD R49, R18, 0x1, R49 ;  /* 0x0000000112317824 */ /* 0x000fe200078e0231 */
[----:B------:R-:W-:Y:S02]  /*1faa0*/  SHF.L.W.U32.HI R19, R44, 0x1e, R44 ;  /* 0x0000001e2c137819 */ /* 0x000fe40000010e2c */
[----:B------:R-:W-:Y:S02]  /*1fab0*/  LOP3.LUT R18, R48, R26, R14, 0x96, !PT ;  /* 0x0000001a30127212 */ /* 0x000fe400078e960e */
[----:B------:R-:W-:Y:S02]  /*1fac0*/  LOP3.LUT R44, R47, R46, R19, 0xb8, !PT ;  /* 0x0000002e2f2c7212 */ /* 0x000fe400078eb813 */
[----:B------:R-:W-:-:S02]  /*1fad0*/  LEA.HI R49, R46, R49, R46, 0x5 ;  /* 0x000000312e317211 */ /* 0x000fc400078f282e */
[----:B------:R-:W-:Y:S01]  /*1fae0*/  LOP3.LUT R18, R18, R43, RZ, 0x3c, !PT ;  /* 0x0000002b12127212 */ /* 0x000fe200078e3cff */
[----:B------:R-:W-:Y:S01]  /*1faf0*/  IMAD.IADD R43, R21, 0x1, R44 ;  /* 0x00000001152b7824 */ /* 0x000fe200078e022c */
[----:B------:R-:W-:Y:S02]  /*1fb00*/  IADD3 R21, PT, PT, R14, R49, R7 ;  /* 0x000000310e157210 */ /* 0x000fe40007ffe007 */
[----:B------:R-:W-:Y:S02]  /*1fb10*/  SHF.L.W.U32.HI R44, R46, 0x1e, R46 ;  /* 0x0000001e2e2c7819 */ /* 0x000fe40000010e2e */
[----:B------:R-:W-:Y:S02]  /*1fb20*/  LEA.HI R46, R21, R43, R21, 0x5 ;  /* 0x0000002b152e7211 */ /* 0x000fe400078f2815 */
[----:B------:R-:W-:Y:S02]  /*1fb30*/  LOP3.LUT R43, R19, R21, R44, 0xb8, !PT ;  /* 0x00000015132b7212 */ /* 0x000fe400078eb82c */
[----:B------:R-:W-:-:S02]  /*1fb40*/  SHF.L.W.U32.HI R15, R15, 0x1, R15 ;  /* 0x000000010f0f7819 */ /* 0x000fc40000010e0f */
        /* <DEDUP_REMOVED lines=9> */
[----:B------:R-:W-:-:S04]  /*1fbe0*/  LEA.HI R19, R46, R19, R46, 0x5 ;  /* 0x000000132e137211 */ /* 0x000fc800078f282e */
[----:B------:R-:W-:Y:S02]  /*1fbf0*/  IADD3 R43, PT, PT, R18, R19, R7 ;  /* 0x00000013122b7210 */ /* 0x000fe40007ffe007 */
[----:B------:R-:W-:-:S04]  /*1fc00*/  LOP3.LUT R7, R28, R35, R15, 0x96, !PT ;  /* 0x000000231c077212 */ /* 0x000fc800078e960f */
[----:B------:R-:W-:Y:S02]  /*1fc10*/  LOP3.LUT R7, R7, R34, RZ, 0x3c, !PT ;  /* 0x0000002207077212 */ /* 0x000fe400078e3cff */
[----:B------:R-:W-:Y:S02]  /*1fc20*/  SHF.L.W.U32.HI R34, R47, 0x1e, R47 ;  /* 0x0000001e2f227819 */ /* 0x000fe40000010e2f */
[----:B------:R-:W-:Y:S02]  /*1fc30*/  LOP3.LUT R19, R52, R45, R42, 0x96, !PT ;  /* 0x0000002d34137212 */ /* 0x000fe400078e962a */
[C---:B------:R-:W-:Y:S02]  /*1fc40*/  LOP3.LUT R47, R46.reuse, R34, R21, 0x96, !PT ;  /* 0x000000222e2f7212 */ /* 0x040fe400078e9615 */
[----:B------:R-:W-:Y:S02]  /*1fc50*/  SHF.L.W.U32.HI R7, R7, 0x1, R7 ;  /* 0x0000000107077819 */ /* 0x000fe40000010e07 */
[----:B------:R-:W-:Y:S01]  /*1fc60*/  SHF.L.W.U32.HI R46, R46, 0x1e, R46 ;  /* 0x0000001e2e2e7819 */ /* 0x000fe20000010e2e */
[----:B------:R-:W-:Y:S01]  /*1fc70*/  IMAD.IADD R44, R44, 0x1, R47 ;  /* 0x000000012c2c7824 */ /* 0x000fe200078e022f */
[----:B------:R-:W-:-:S02]  /*1fc80*/  LOP3.LUT R19, R19, R48, RZ, 0x3c, !PT ;  /* 0x0000003013137212 */ /* 0x000fc400078e3cff */
[----:B------:R-:W-:Y:S02]  /*1fc90*/  LOP3.LUT R47, R20, R38, R7, 0x96, !PT ;  /* 0x00000026142f7212 */ /* 0x000fe400078e9607 */
[----:B------:R-:W-:Y:S02]  /*1fca0*/  LOP3.LUT R48, R43, R46, R34, 0x96, !PT ;  /* 0x0000002e2b307212 */ /* 0x000fe400078e9622 */
[----:B------:R-:W-:Y:S02]  /*1fcb0*/  SHF.L.W.U32.HI R19, R19, 0x1, R19 ;  /* 0x0000000113137819 */ /* 0x000fe40000010e13 */
[----:B------:R-:W-:Y:S02]  /*1fcc0*/  LEA.HI R44, R43, R44, R43, 0x5 ;  /* 0x0000002c2b2c7211 */ /* 0x000fe400078f282b */
[----:B------:R-:W-:Y:S01]  /*1fcd0*/  LOP3.LUT R52, R47, R52, RZ, 0x3c, !PT ;  /* 0x000000342f347212 */ /* 0x000fe200078e3cff */
[----:B------:R-:W-:Y:S01]  /*1fce0*/  IMAD.IADD R47, R21, 0x1, R48 ;  /* 0x00000001152f7824 */ /* 0x000fe200078e0230 */
[----:B------:R-:W-:-:S02]  /*1fcf0*/  LOP3.LUT R49, R29, R40, R18, 0x96, !PT ;  /* 0x000000281d317212 */ /* 0x000fc400078e9612 */
[----:B------:R-:W-:Y:S02]  /*1fd00*/  LOP3.LUT R48, R27, R14, R19, 0x96, !PT ;  /* 0x0000000e1b307212 */ /* 0x000fe400078e9613 */
[----:B--2---:R-:W-:Y:S02]  /*1fd10*/  IADD3 R44, PT, PT, R7, R44, R24 ;  /* 0x0000002c072c7210 */ /* 0x004fe40007ffe018 */
[----:B------:R-:W-:Y:S02]  /*1fd20*/  SHF.L.W.U32.HI R43, R43, 0x1e, R43 ;  /* 0x0000001e2b2b7819 */ /* 0x000fe40000010e2b */
[----:B------:R-:W-:Y:S02]  /*1fd30*/  LOP3.LUT R28, R49, R28, RZ, 0x3c, !PT ;  /* 0x0000001c311c7212 */ /* 0x000fe400078e3cff */
[----:B------:R-:W-:Y:S02]  /*1fd40*/  LOP3.LUT R21, R48, R29, RZ, 0x3c, !PT ;  /* 0x0000001d30157212 */ /* 0x000fe400078e3cff */
[----:B------:R-:W-:-:S02]  /*1fd50*/  LOP3.LUT R29, R44, R43, R46, 0x96, !PT ;  /* 0x0000002b2c1d7212 */ /* 0x000fc400078e962e */
[----:B------:R-:W-:Y:S02]  /*1fd60*/  LEA.HI R49, R44, R47, R44, 0x5 ;  /* 0x0000002f2c317211 */ /* 0x000fe400078f282c */
[----:B------:R-:W-:Y:S01]  /*1fd70*/  SHF.L.W.U32.HI R47, R28, 0x1, R28 ;  /* 0x000000011c2f7819 */ /* 0x000fe20000010e1c */
[----:B------:R-:W-:Y:S01]  /*1fd80*/  IMAD.IADD R28, R34, 0x1, R29 ;  /* 0x00000001221c7824 */ /* 0x000fe200078e021d */
[----:B------:R-:W-:Y:S02]  /*1fd90*/  IADD3 R49, PT, PT, R19, R49, R24 ;  /* 0x0000003113317210 */ /* 0x000fe40007ffe018 */
[----:B------:R-:W-:Y:S02]  /*1fda0*/  LOP3.LUT R29, R26, R15, R47, 0x96, !PT ;  /* 0x0000000f1a1d7212 */ /* 0x000fe400078e962f */
[----:B------:R-:W-:Y:S02]  /*1fdb0*/  SHF.L.W.U32.HI R34, R44, 0x1e, R44 ;  /* 0x0000001e2c227819 */ /* 0x000fe40000010e2c */
[----:B------:R-:W-:-:S02]  /*1fdc0*/  LOP3.LUT R29, R29, R20, RZ, 0x3c, !PT ;  /* 0x000000141d1d7212 */ /* 0x000fc400078e3cff */
[C---:B------:R-:W-:Y:S02]  /*1fdd0*/  LEA.HI R20, R49.reuse, R28, R49, 0x5 ;  /* 0x0000001c31147211 */ /* 0x040fe400078f2831 */
[----:B------:R-:W-:Y:S02]  /*1fde0*/  LOP3.LUT R53, R49, R34, R43, 0x96, !PT ;  /* 0x0000002231357212 */ /* 0x000fe400078e962b */
[----:B------:R-:W-:Y:S02]  /*1fdf0*/  IADD3 R20, PT, PT, R47, R20, R24 ;  /* 0x000000142f147210 */ /* 0x000fe40007ffe018 */
[----:B------:R-:W-:Y:S01]  /*1fe00*/  SHF.L.W.U32.HI R49, R49, 0x1e, R49 ;  /* 0x0000001e31317819 */ /* 0x000fe20000010e31 */
[----:B------:R-:W-:Y:S01]  /*1fe10*/  IMAD.IADD R53, R46, 0x1, R53 ;  /* 0x000000012e357824 */ /* 0x000fe200078e0235 */
[----:B------:R-:W-:Y:S02]  /*1fe20*/  SHF.L.W.U32.HI R28, R52, 0x1, R52 ;  /* 0x00000001341c7819 */ /* 0x000fe40000010e34 */
[----:B------:R-:W-:-:S02]  /*1fe30*/  LOP3.LUT R46, R20, R49, R34, 0x96, !PT ;  /* 0x00000031142e7212 */ /* 0x000fc400078e9622 */
[----:B------:R-:W-:Y:S02]  /*1fe40*/  LOP3.LUT R44, R35, R42, R28, 0x96, !PT ;  /* 0x0000002a232c7212 */ /* 0x000fe400078e961c */
[----:B------:R-:W-:Y:S02]  /*1fe50*/  LEA.HI R53, R20, R53, R20, 0x5 ;  /* 0x0000003514357211 */ /* 0x000fe400078f2814 */
[----:B------:R-:W-:Y:S01]  /*1fe60*/  SHF.L.W.U32.HI R21, R21, 0x1, R21 ;  /* 0x0000000115157819 */ /* 0x000fe20000010e15 */
[----:B------:R-:W-:Y:S01]  /*1fe70*/  IMAD.IADD R48, R43, 0x1, R46 ;  /* 0x000000012b307824 */ /* 0x000fe200078e022e */
[----:B------:R-:W-:Y:S02]  /*1fe80*/  LOP3.LUT R44, R44, R27, RZ, 0x3c, !PT ;  /* 0x0000001b2c2c7212 */ /* 0x000fe400078e3cff */
[----:B------:R-:W-:Y:S02]  /*1fe90*/  IADD3 R43, PT, PT, R28, R53, R24 ;  /* 0x000000351c2b7210 */ /* 0x000fe40007ffe018 */
[----:B------:R-:W-:-:S02]  /*1fea0*/  SHF.L.W.U32.HI R20, R20, 0x1e, R20 ;  /* 0x0000001e14147819 */ /* 0x000fc40000010e14 */
[----:B------:R-:W-:Y:S02]  /*1feb0*/  LOP3.LUT R27, R45, R18, R21, 0x96, !PT ;  /* 0x000000122d1b7212 */ /* 0x000fe400078e9615 */
[----:B------:R-:W-:Y:S02]  /*1fec0*/  LOP3.LUT R53, R43, R20, R49, 0x96, !PT ;  /* 0x000000142b357212 */ /* 0x000fe400078e9631 */
[----:B------:R-:W-:Y:S02]  /*1fed0*/  LOP3.LUT R46, R27, R26, RZ, 0x3c, !PT ;  /* 0x0000001a1b2e7212 */ /* 0x000fe400078e3cff */
[C---:B------:R-:W-:Y:S01]  /*1fee0*/  LEA.HI R26, R43.reuse, R48, R43, 0x5 ;  /* 0x000000302b1a7211 */ /* 0x040fe200078f282b */
[----:B------:R-:W-:Y:S01]  /*1fef0*/  IMAD.IADD R53, R34, 0x1, R53 ;  /* 0x0000000122357824 */ /* 0x000fe200078e0235 */
[----:B------:R-:W-:Y:S02]  /*1ff00*/  SHF.L.W.U32.HI R43, R43, 0x1e, R43 ;  /* 0x0000001e2b2b7819 */ /* 0x000fe40000010e2b */
[----:B------:R-:W-:-:S02]  /*1ff10*/  IADD3 R26, PT, PT, R21, R26, R24 ;  /* 0x0000001a151a7210 */ /* 0x000fc40007ffe018 */
[----:B------:R-:W-:Y:S02]  /*1ff20*/  SHF.L.W.U32.HI R27, R29, 0x1, R29 ;  /* 0x000000011d1b7819 */ /* 0x000fe40000010e1d */
[----:B------:R-:W-:Y:S02]  /*1ff30*/  SHF.L.W.U32.HI R29, R44, 0x1, R44 ;  /* 0x000000012c1d7819 */ /* 0x000fe40000010e2c */
[C---:B------:R-:W-:Y:S02]  /*1ff40*/  LEA.HI R48, R26.reuse, R53, R26, 0x5 ;  /* 0x000000351a307211 */ /* 0x040fe400078f281a */
[----:B------:R-:W-:Y:S02]  /*1ff50*/  LOP3.LUT R52, R26, R43, R20, 0x96, !PT ;  /* 0x0000002b1a347212 */ /* 0x000fe400078e9614 */
[----:B------:R-:W-:Y:S02]  /*1ff60*/  LOP3.LUT R44, R38, R19, R29, 0x96, !PT ;  /* 0x00000013262c7212 */ /* 0x000fe400078e961d */
[----:B------:R-:W-:Y:S01]  /*1ff70*/  LOP3.LUT R34, R40, R7, R27, 0x96, !PT ;  /* 0x0000000728227212 */ /* 0x000fe200078e961b */
[----:B------:R-:W-:Y:S01]  /*1ff80*/  IMAD.IADD R49, R49, 0x1, R52 ;  /* 0x0000000131317824 */ /* 0x000fe200078e0234 */
[----:B------:R-:W-:-:S02]  /*1ff90*/  IADD3 R48, PT, PT, R27, R48, R24 ;  /* 0x000000301b307210 */ /* 0x000fc40007ffe018 */
[----:B------:R-:W-:Y:S02]  /*1ffa0*/  SHF.L.W.U32.HI R26, R26, 0x1e, R26 ;  /* 0x0000001e1a1a7819 */ /* 0x000fe40000010e1a */
[----:B------:R-:W-:Y:S02]  /*1ffb0*/  LOP3.LUT R44, R44, R45, RZ, 0x3c, !PT ;  /* 0x0000002d2c2c7212 */ /* 0x000fe400078e3cff */
        /* <DEDUP_REMOVED lines=9> */
[C---:B------:R-:W-:Y:S02]  /*20050*/  LOP3.LUT R40, R49.reuse, R45, R26, 0x96, !PT ;  /* 0x0000002d31287212 */ /* 0x040fe400078e961a */
[----:B------:R-:W-:Y:S02]  /*20060*/  LEA.HI R48, R49, R20, R49, 0x5 ;  /* 0x0000001431307211 */ /* 0x000fe400078f2831 */
[----:B------:R-:W-:Y:S01]  /*20070*/  SHF.L.W.U32.HI R20, R34, 0x1, R34 ;  /* 0x0000000122147819 */ /* 0x000fe20000010e22 */
[----:B------:R-:W-:Y:S01]  /*20080*/  IMAD.IADD R53, R43, 0x1, R40 ;  /* 0x000000012b357824 */ /* 0x000fe200078e0228 */
[----:B------:R-:W-:-:S02]  /*20090*/  IADD3 R48, PT, PT, R35, R48, R24 ;  /* 0x0000003023307210 */ /* 0x000fc40007ffe018 */
[----:B------:R-:W-:Y:S02]  /*200a0*/  SHF.L.W.U32.HI R40, R49, 0x1e, R49 ;  /* 0x0000001e31287819 */ /* 0x000fe40000010e31 */
[----:B------:R-:W-:Y:S02]  /*200b0*/  LOP3.LUT R43, R15, R28, R20, 0x96, !PT ;  /* 0x0000001c0f2b7212 */ /* 0x000fe400078e9614 */
[C---:B------:R-:W-:Y:S02]  /*200c0*/  LOP3.LUT R49, R48.reuse, R40, R45, 0x96, !PT ;  /* 0x0000002830317212 */ /* 0x040fe400078e962d */
[----:B------:R-:W-:Y:S02]  /*200d0*/  LOP3.LUT R34, R43, R38, RZ, 0x3c, !PT ;  /* 0x000000262b227212 */ /* 0x000fe400078e3cff */
[----:B------:R-:W-:Y:S02]  /*200e0*/  LEA.HI R53, R48, R53, R48, 0x5 ;  /* 0x0000003530357211 */ /* 0x000fe400078f2830 */
[----:B------:R-:W-:Y:S01]  /*200f0*/  SHF.L.W.U32.HI R43, R44, 0x1, R44 ;  /* 0x000000012c2b7819 */ /* 0x000fe20000010e2c */
[----:B------:R-:W-:Y:S01]  /*20100*/  IMAD.IADD R26, R26, 0x1, R49 ;  /* 0x000000011a1a7824 */ /* 0x000fe200078e0231 */
[----:B------:R-:W-:-:S02]  /*20110*/  IADD3 R44, PT, PT, R20, R53, R24 ;  /* 0x00000035142c7210 */ /* 0x000fc40007ffe018 */
[----:B------:R-:W-:Y:S02]  /*20120*/  LOP3.LUT R53, R42, R21, R43, 0x96, !PT ;  /* 0x000000152a357212 */ /* 0x000fe400078e962b */
[----:B------:R-:W-:Y:S02]  /*20130*/  SHF.L.W.U32.HI R49, R48, 0x1e, R48 ;  /* 0x0000001e30317819 */ /* 0x000fe40000010e30 */
[----:B------:R-:W-:Y:S02]  /*20140*/  LOP3.LUT R38, R53, R14, RZ, 0x3c, !PT ;  /* 0x0000000e35267212 */ /* 0x000fe400078e3cff */
[C---:B------:R-:W-:Y:S02]  /*20150*/  LOP3.LUT R48, R44.reuse, R49, R40, 0x96, !PT ;  /* 0x000000312c307212 */ /* 0x040fe400078e9628 */
[----:B------:R-:W-:Y:S02]  /*20160*/  LEA.HI R14, R44, R26, R44, 0x5 ;  /* 0x0000001a2c0e7211 */ /* 0x000fe400078f282c */
[----:B------:R-:W-:Y:S01]  /*20170*/  SHF.L.W.U32.HI R26, R46, 0x1, R46 ;  /* 0x000000012e1a7819 */ /* 0x000fe20000010e2e */
[----:B------:R-:W-:Y:S01]  /*20180*/  IMAD.IADD R53, R45, 0x1, R48 ;  /* 0x000000012d357824 */ /* 0x000fe200078e0230 */
[----:B------:R-:W-:-:S02]  /*20190*/  IADD3 R46, PT, PT, R43, R14, R24 ;  /* 0x0000000e2b2e7210 */ /* 0x000fc40007ffe018 */
[----:B------:R-:W-:Y:S02]  /*201a0*/  LOP3.LUT R48, R18, R27, R26, 0x96, !PT ;  /* 0x0000001b12307212 */ /* 0x000fe400078e961a */
[----:B------:R-:W-:Y:S02]  /*201b0*/  SHF.L.W.U32.HI R14, R44, 0x1e, R44 ;  /* 0x0000001e2c0e7819 */ /* 0x000fe40000010e2c */
[----:B------:R-:W-:Y:S02]  /*201c0*/  LOP3.LUT R45, R48, R15, RZ, 0x3c, !PT ;  /* 0x0000000f302d7212 */ /* 0x000fe400078e3cff */
[C---:B------:R-:W-:Y:S02]  /*201d0*/  LEA.HI R15, R46.reuse, R53, R46, 0x5 ;  /* 0x000000352e0f7211 */ /* 0x040fe400078f282e */
[----:B------:R-:W-:Y:S02]  /*201e0*/  LOP3.LUT R53, R46, R14, R49, 0x96, !PT ;  /* 0x0000000e2e357212 */ /* 0x000fe400078e9631 */
[----:B------:R-:W-:-:S03]  /*201f0*/  SHF.L.W.U32.HI R34, R34, 0x1, R34 ;  /* 0x0000000122227819 */ /* 0x000fc60000010e22 */
[----:B------:R-:W-:Y:S01]  /*20200*/  IMAD.IADD R40, R40, 0x1, R53 ;  /* 0x0000000128287824 */ /* 0x000fe200078e0235 */
[----:B------:R-:W-:Y:S02]  /*20210*/  LOP3.LUT R53, R7, R29, R34, 0x96, !PT ;  /* 0x0000001d07357212 */ /* 0x000fe400078e9622 */
[----:B------:R-:W-:Y:S02]  /*20220*/  IADD3 R15, PT, PT, R26, R15, R24 ;  /* 0x0000000f1a0f7210 */ /* 0x000fe40007ffe018 */
[----:B------:R-:W-:Y:S02]  /*20230*/  SHF.L.W.U32.HI R44, R46, 0x1e, R46 ;  /* 0x0000001e2e2c7819 */ /* 0x000fe40000010e2e */
[----:B------:R-:W-:Y:S02]  /*20240*/  LOP3.LUT R42, R53, R42, RZ, 0x3c, !PT ;  /* 0x0000002a352a7212 */ /* 0x000fe400078e3cff */
[C---:B------:R-:W-:Y:S02]  /*20250*/  LEA.HI R53, R15.reuse, R40, R15, 0x5 ;  /* 0x000000280f357211 */ /* 0x040fe400078f280f */
[----:B------:R-:W-:-:S02]  /*20260*/  LOP3.LUT R40, R15, R44, R14, 0x96, !PT ;  /* 0x0000002c0f287212 */ /* 0x000fc400078e960e */
[----:B------:R-:W-:Y:S02]  /*20270*/  SHF.L.W.U32.HI R38, R38, 0x1, R38 ;  /* 0x0000000126267819 */ /* 0x000fe40000010e26 */
[----:B------:R-:W-:Y:S01]  /*20280*/  IADD3 R46, PT, PT, R34, R53, R24 ;  /* 0x00000035222e7210 */ /* 0x000fe20007ffe018 */
[----:B------:R-:W-:Y:S01]  /*20290*/  IMAD.IADD R40, R49, 0x1, R40 ;  /* 0x0000000131287824 */ /* 0x000fe200078e0228 */
[----:B------:R-:W-:Y:S02]  /*202a0*/  SHF.L.W.U32.HI R15, R15, 0x1e, R15 ;  /* 0x0000001e0f0f7819 */ /* 0x000fe40000010e0f */
[----:B------:R-:W-:Y:S02]  /*202b0*/  LOP3.LUT R49, R19, R35, R38, 0x96, !PT ;  /* 0x0000002313317212 */ /* 0x000fe400078e9626 */
[----:B------:R-:W-:Y:S02]  /*202c0*/  LOP3.LUT R53, R46, R15, R44, 0x96, !PT ;  /* 0x0000000f2e357212 */ /* 0x000fe400078e962c */
[----:B------:R-:W-:-:S02]  /*202d0*/  LOP3.LUT R18, R49, R18, RZ, 0x3c, !PT ;  /* 0x0000001231127212 */ /* 0x000fc400078e3cff */
[----:B------:R-:W-:Y:S02]  /*202e0*/  LEA.HI R49, R46, R40, R46, 0x5 ;  /* 0x000000282e317211 */ /* 0x000fe400078f282e */
[----:B------:R-:W-:Y:S01]  /*202f0*/  SHF.L.W.U32.HI R40, R45, 0x1, R45 ;  /* 0x000000012d287819 */ /* 0x000fe20000010e2d */
[----:B------:R-:W-:Y:S01]  /*20300*/  IMAD.IADD R52, R14, 0x1, R53 ;  /* 0x000000010e347824 */ /* 0x000fe200078e0235 */
[----:B------:R-:W-:Y:S02]  /*20310*/  IADD3 R49, PT, PT, R38, R49, R24 ;  /* 0x0000003126317210 */ /* 0x000fe40007ffe018 */
[----:B------:R-:W-:Y:S02]  /*20320*/  SHF.L.W.U32.HI R14, R46, 0x1e, R46 ;  /* 0x0000001e2e0e7819 */ /* 0x000fe40000010e2e */
[----:B------:R-:W-:Y:S02]  /*20330*/  LOP3.LUT R48, R47, R20, R40, 0x96, !PT ;  /* 0x000000142f307212 */ /* 0x000fe400078e9628 */
[----:B------:R-:W-:-:S02]  /*20340*/  LOP3.LUT R53, R49, R14, R15, 0x96, !PT ;  /* 0x0000000e31357212 */ /* 0x000fc400078e960f */
[----:B------:R-:W-:Y:S02]  /*20350*/  LOP3.LUT R46, R48, R7, RZ, 0x3c, !PT ;  /* 0x00000007302e7212 */ /* 0x000fe400078e3cff */
[C---:B------:R-:W-:Y:S02]  /*20360*/  LEA.HI R7, R49.reuse, R52, R49, 0x5 ;  /* 0x0000003431077211 */ /* 0x040fe400078f2831 */
[----:B------:R-:W-:Y:S01]  /*20370*/  SHF.L.W.U32.HI R45, R42, 0x1, R42 ;  /* 0x000000012a2d7819 */ /* 0x000fe20000010e2a */
[----:B------:R-:W-:Y:S01]  /*20380*/  IMAD.IADD R44, R44, 0x1, R53 ;  /* 0x000000012c2c7824 */ /* 0x000fe200078e0235 */
[----:B------:R-:W-:Y:S02]  /*20390*/  IADD3 R7, PT, PT, R40, R7, R24 ;  /* 0x0000000728077210 */ /* 0x000fe40007ffe018 */
[----:B------:R-:W-:Y:S02]  /*203a0*/  LOP3.LUT R42, R28, R43, R45, 0x96, !PT ;  /* 0x0000002b1c2a7212 */ /* 0x000fe400078e962d */
[----:B------:R-:W-:-:S02]  /*203b0*/  SHF.L.W.U32.HI R49, R49, 0x1e, R49 ;  /* 0x0000001e31317819 */ /* 0x000fc40000010e31 */
[----:B------:R-:W-:Y:S02]  /*203c0*/  LOP3.LUT R53, R42, R19, RZ, 0x3c, !PT ;  /* 0x000000132a357212 */ /* 0x000fe400078e3cff */
[C---:B------:R-:W-:Y:S02]  /*203d0*/  LEA.HI R44, R7.reuse, R44, R7, 0x5 ;  /* 0x0000002c072c7211 */ /* 0x040fe400078f2807 */
[----:B------:R-:W-:Y:S02]  /*203e0*/  LOP3.LUT R48, R7, R49, R14, 0x96, !PT ;  /* 0x0000003107307212 */ /* 0x000fe400078e960e */
[----:B------:R-:W-:Y:S02]  /*203f0*/  SHF.L.W.U32.HI R42, R18, 0x1, R18 ;  /* 0x00000001122a7819 */ /* 0x000fe40000010e12 */
[----:B------:R-:W-:Y:S01]  /*20400*/  IADD3 R18, PT, PT, R45, R44, R24 ;  /* 0x0000002c2d127210 */ /* 0x000fe20007ffe018 */
[----:B------:R-:W-:Y:S01]  /*20410*/  IMAD.IADD R19, R15, 0x1, R48 ;  /* 0x000000010f137824 */ /* 0x000fe200078e0230 */
[----:B------:R-:W-:-:S02]  /*20420*/  LOP3.LUT R44, R21, R26, R42, 0x96, !PT ;  /* 0x0000001a152c7212 */ /* 0x000fc400078e962a */
[----:B------:R-:W-:Y:S02]  /*20430*/  SHF.L.W.U32.HI R15, R7, 0x1e, R7 ;  /* 0x0000001e070f7819 */ /* 0x000fe40000010e07 */
[----:B------:R-:W-:Y:S02]  /*20440*/  LOP3.LUT R7, R44, R47, RZ, 0x3c, !PT ;  /* 0x0000002f2c077212 */ /* 0x000fe400078e3cff */
[C---:B------:R-:W-:Y:S02]  /*20450*/  LOP3.LUT R44, R18.reuse, R15, R49, 0x96, !PT ;  /* 0x0000000f122c7212 */ /* 0x040fe400078e9631 */
[----:B------:R-:W-:Y:S02]  /*20460*/  LEA.HI R19, R18, R19, R18, 0x5 ;  /* 0x0000001312137211 */ /* 0x000fe400078f2812 */
[----:B------:R-:W-:Y:S01]  /*20470*/  SHF.L.W.U32.HI R47, R46, 0x1, R46 ;  /* 0x000000012e2f7819 */ /* 0x000fe20000010e2e */
[----:B------:R-:W-:Y:S01]  /*20480*/  IMAD.IADD R14, R14, 0x1, R44 ;  /* 0x000000010e0e7824 */ /* 0x000fe200078e022c */
[----:B------:R-:W-:-:S02]  /*20490*/  IADD3 R44, PT, PT, R42, R19, R24 ;  /* 0x000000132a2c7210 */ /* 0x000fc40007ffe018 */
[----:B------:R-:W-:-:S04]  /*204a0*/  LOP3.LUT R19, R27, R34, R47, 0x96, !PT ;  /* 0x000000221b137212 */ /* 0x000fc800078e962f */
[----:B------:R-:W-:Y:S02]  /*204b0*/  LOP3.LUT R19, R19, R28, RZ, 0x3c, !PT ;  /* 0x0000001c13137212 */ /* 0x000fe400078e3cff */
[----:B------:R-:W2:Y:S01]  /*204c0*/  LDL R28, [R1+0x70] ;  /* 0x00007000011c7983 */ /* 0x000ea20000100800 */
[----:B------:R-:W-:Y:S02]  /*204d0*/  SHF.L.W.U32.HI R46, R18, 0x1e, R18 ;  /* 0x0000001e122e7819 */ /* 0x000fe40000010e12 */
[C---:B------:R-:W-:Y:S02]  /*204e0*/  LEA.HI R14, R44.reuse, R14, R44, 0x5 ;  /* 0x0000000e2c0e7211 */ /* 0x040fe400078f282c */
[C---:B------:R-:W-:Y:S02]  /*204f0*/  LOP3.LUT R18, R44.reuse, R46, R15, 0x96, !PT ;  /* 0x0000002e2c127212 */ /* 0x040fe400078e960f */
[----:B------:R-:W-:Y:S02]  /*20500*/  IADD3 R14, PT, PT, R47, R14, R24 ;  /* 0x0000000e2f0e7210 */ /* 0x000fe40007ffe018 */
[----:B------:R-:W-:Y:S01]  /*20510*/  SHF.L.W.U32.HI R44, R44, 0x1e, R44 ;  /* 0x0000001e2c2c7819 */ /* 0x000fe20000010e2c */
[----:B------:R-:W-:Y:S01]  /*20520*/  IMAD.IADD R49, R49, 0x1, R18 ;  /* 0x0000000131317824 */ /* 0x000fe200078e0212 */
[----:B------:R-:W-:-:S02]  /*20530*/  SHF.L.W.U32.HI R53, R53, 0x1, R53 ;  /* 0x0000000135357819 */ /* 0x000fc40000010e35 */
[C---:B------:R-:W-:Y:S02]  /*20540*/  LOP3.LUT R18, R14.reuse, R44, R46, 0x96, !PT ;  /* 0x0000002c0e127212 */ /* 0x040fe400078e962e */
[----:B------:R-:W-:-:S03]  /*20550*/  LEA.HI R49, R14, R49, R14, 0x5 ;  /* 0x000000310e317211 */ /* 0x000fc600078f280e */
[----:B------:R-:W-:Y:S01]  /*20560*/  IMAD.IADD R18, R15, 0x1, R18 ;  /* 0x000000010f127824 */ /* 0x000fe200078e0212 */
[----:B------:R-:W-:Y:S02]  /*20570*/  IADD3 R49, PT, PT, R53, R49, R24 ;  /* 0x0000003135317210 */ /* 0x000fe40007ffe018 */
[----:B------:R-:W-:Y:S02]  /*20580*/  SHF.L.W.U32.HI R14, R14, 0x1e, R14 ;  /* 0x0000001e0e0e7819 */ /* 0x000fe40000010e0e */
[C---:B------:R-:W-:Y:S02]  /*20590*/  LEA.HI R15, R49.reuse, R18, R49, 0x5 ;  /* 0x00000012310f7211 */ /* 0x040fe400078f2831 */
[----:B------:R-:W-:Y:S02]  /*205a0*/  LOP3.LUT R18, R49, R14, R44, 0x96, !PT ;  /* 0x0000000e31127212 */ /* 0x000fe400078e962c */
[----:B------:R-:W-:-:S03]  /*205b0*/  SHF.L.W.U32.HI R7, R7, 0x1, R7 ;  /* 0x0000000107077819 */ /* 0x000fc60000010e07 */
[----:B------:R-:W-:Y:S01]  /*205c0*/  IMAD.IADD R18, R46, 0x1, R18 ;  /* 0x000000012e127824 */ /* 0x000fe200078e0212 */
[--C-:B------:R-:W-:Y:S02]  /*205d0*/  IADD3 R15, PT, PT, R7, R15, R24.reuse ;  /* 0x0000000f070f7210 */ /* 0x100fe40007ffe018 */
[----:B------:R-:W-:Y:S02]  /*205e0*/  SHF.L.W.U32.HI R19, R19, 0x1, R19 ;  /* 0x0000000113137819 */ /* 0x000fe40000010e13 */
[----:B------:R-:W-:Y:S02]  /*205f0*/  LEA.HI R18, R15, R18, R15, 0x5 ;  /* 0x000000120f127211 */ /* 0x000fe400078f280f */
[----:B------:R-:W-:Y:S02]  /*20600*/  LOP3.LUT R46, R35, R40, R7, 0x96, !PT ;  /* 0x00000028232e7212 */ /* 0x000fe400078e9607 */
[----:B------:R-:W-:Y:S02]  /*20610*/  IADD3 R24, PT, PT, R19, R18, R24 ;  /* 0x0000001213187210 */ /* 0x000fe40007ffe018 */
[----:B------:R-:W-:-:S02]  /*20620*/  LOP3.LUT R18, R29, R38, R53, 0x96, !PT ;  /* 0x000000261d127212 */ /* 0x000fc400078e9635 */
[----:B------:R-:W-:Y:S02]  /*20630*/  SHF.L.W.U32.HI R49, R49, 0x1e, R49 ;  /* 0x0000001e31317819 */ /* 0x000fe40000010e31 */
[----:B------:R-:W-:Y:S02]  /*20640*/  LOP3.LUT R18, R18, R21, RZ, 0x3c, !PT ;  /* 0x0000001512127212 */ /* 0x000fe400078e3cff */
[----:B------:R-:W-:Y:S02]  /*20650*/  LOP3.LUT R27, R46, R27, RZ, 0x3c, !PT ;  /* 0x0000001b2e1b7212 */ /* 0x000fe400078e3cff */
[----:B------:R-:W-:Y:S02]  /*20660*/  LOP3.LUT R46, R20, R45, R19, 0x96, !PT ;  /* 0x0000002d142e7212 */ /* 0x000fe400078e9613 */
[----:B------:R-:W-:Y:S02]  /*20670*/  LOP3.LUT R21, R49, R14, R15, 0xe8, !PT ;  /* 0x0000000e31157212 */ /* 0x000fe400078ee80f */
[----:B------:R-:W-:-:S02]  /*20680*/  SHF.L.W.U32.HI R18, R18, 0x1, R18 ;  /* 0x0000000112127819 */ /* 0x000fc40000010e12 */
[----:B------:R-:W-:Y:S01]  /*20690*/  LOP3.LUT R29, R46, R29, RZ, 0x3c, !PT ;  /* 0x0000001d2e1d7212 */ /* 0x000fe200078e3cff */
[----:B------:R-:W-:Y:S01]  /*206a0*/  IMAD.IADD R46, R44, 0x1, R21 ;  /* 0x000000012c2e7824 */ /* 0x000fe200078e0215 */
[----:B------:R-:W-:Y:S02]  /*206b0*/  LOP3.LUT R44, R43, R42, R18, 0x96, !PT ;  /* 0x0000002a2b2c7212 */ /* 0x000fe400078e9612 */
[----:B------:R-:W-:Y:S02]  /*206c0*/  SHF.L.W.U32.HI R21, R15, 0x1e, R15 ;  /* 0x0000001e0f157819 */ /* 0x000fe40000010e0f */
        /* <DEDUP_REMOVED lines=15> */
[--C-:B------:R-:W-:Y:S02]  /*207c0*/  LEA.HI R29, R46, R49, R46.reuse, 0x5 ;  /* 0x000000312e1d7211 */ /* 0x100fe400078f282e */
[----:B------:R-:W-:-:S02]  /*207d0*/  LOP3.LUT R48, R27, R44, R46, 0xe8, !PT ;  /* 0x0000002c1b307212 */ /* 0x000fc400078ee82e */
[----:B------:R-:W-:Y:S02]  /*207e0*/  LOP3.LUT R20, R34, R53, R14, 0x96, !PT ;  /* 0x0000003522147212 */ /* 0x000fe400078e960e */
[----:B------:R-:W-:Y:S01]  /*207f0*/  IADD3 R29, PT, PT, R14, R29, R25 ;  /* 0x0000001d0e1d7210 */ /* 0x000fe20007ffe019 */
[----:B------:R-:W-:Y:S01]  /*20800*/  IMAD.IADD R48, R21, 0x1, R48 ;  /* 0x0000000115307824 */ /* 0x000fe200078e0230 */
[----:B------:R-:W-:Y:S02]  /*20810*/  SHF.L.W.U32.HI R46, R46, 0x1e, R46 ;  /* 0x0000001e2e2e7819 */ /* 0x000fe40000010e2e */
[----:B------:R-:W-:Y:S02]  /*20820*/  LOP3.LUT R43, R20, R43, RZ, 0x3c, !PT ;  /* 0x0000002b142b7212 */ /* 0x000fe400078e3cff */
[----:B------:R-:W-:Y:S02]  /*20830*/  SHF.L.W.U32.HI R20, R35, 0x1, R35 ;  /* 0x0000000123147819 */ /* 0x000fe40000010e23 */
[----:B------:R-:W-:-:S02]  /*20840*/  LOP3.LUT R35, R46, R27, R29, 0xe8, !PT ;  /* 0x0000001b2e237212 */ /* 0x000fc400078ee81d */
[C---:B------:R-:W-:Y:S02]  /*20850*/  LEA.HI R48, R29.reuse, R48, R29, 0x5 ;  /* 0x000000301d307211 */ /* 0x040fe400078f281d */
[----:B------:R-:W-:Y:S01]  /*20860*/  SHF.L.W.U32.HI R24, R24, 0x1, R24 ;  /* 0x0000000118187819 */ /* 0x000fe20000010e18 */
[----:B------:R-:W-:Y:S01]  /*20870*/  IMAD.IADD R49, R44, 0x1, R35 ;  /* 0x000000012c317824 */ /* 0x000fe200078e0223 */
[----:B------:R-:W-:Y:S02]  /*20880*/  IADD3 R44, PT, PT, R20, R48, R25 ;  /* 0x00000030142c7210 */ /* 0x000fe40007ffe019 */
[----:B------:R-:W-:Y:S02]  /*20890*/  LOP3.LUT R35, R40, R19, R24, 0x96, !PT ;  /* 0x0000001328237212 */ /* 0x000fe400078e9618 */
[----:B------:R-:W-:Y:S02]  /*208a0*/  SHF.L.W.U32.HI R29, R29, 0x1e, R29 ;  /* 0x0000001e1d1d7819 */ /* 0x000fe40000010e1d */
[----:B------:R-:W-:-:S02]  /*208b0*/  LOP3.LUT R21, R38, R7, R20, 0x96, !PT ;  /* 0x0000000726157212 */ /* 0x000fc400078e9614 */
[----:B------:R-:W-:Y:S02]  /*208c0*/  LOP3.LUT R34, R35, R34, RZ, 0x3c, !PT ;  /* 0x0000002223227212 */ /* 0x000fe400078e3cff */
[--C-:B------:R-:W-:Y:S02]  /*208d0*/  LOP3.LUT R48, R29, R46, R44.reuse, 0xe8, !PT ;  /* 0x0000002e1d307212 */ /* 0x100fe400078ee82c */
[----:B------:R-:W-:Y:S02]  /*208e0*/  LOP3.LUT R21, R21, R26, RZ, 0x3c, !PT ;  /* 0x0000001a15157212 */ /* 0x000fe400078e3cff */
[----:B------:R-:W-:Y:S02]  /*208f0*/  LEA.HI R35, R44, R49, R44, 0x5 ;  /* 0x000000312c237211 */ /* 0x000fe400078f282c */
[----:B------:R-:W-:Y:S01]  /*20900*/  SHF.L.W.U32.HI R26, R43, 0x1, R43 ;  /* 0x000000012b1a7819 */ /* 0x000fe20000010e2b */
[----:B------:R-:W-:Y:S01]  /*20910*/  IMAD.IADD R48, R27, 0x1, R48 ;  /* 0x000000011b307824 */ /* 0x000fe200078e0230 */
[----:B------:R-:W-:-:S02]  /*20920*/  IADD3 R35, PT, PT, R24, R35, R25 ;  /* 0x0000002318237210 */ /* 0x000fc40007ffe019 */
[----:B------:R-:W-:Y:S02]  /*20930*/  SHF.L.W.U32.HI R44, R44, 0x1e, R44 ;  /* 0x0000001e2c2c7819 */ /* 0x000fe40000010e2c */
[----:B------:R-:W-:Y:S02]  /*20940*/  LOP3.LUT R27, R45, R18, R26, 0x96, !PT ;  /* 0x000000122d1b7212 */ /* 0x000fe400078e961a */
[--C-:B------:R-:W-:Y:S02]  /*20950*/  LOP3.LUT R43, R44, R29, R35.reuse, 0xe8, !PT ;  /* 0x0000001d2c2b7212 */ /* 0x100fe400078ee823 */
[----:B------:R-:W-:Y:S02]  /*20960*/  LOP3.LUT R27, R27, R38, RZ, 0x3c, !PT ;  /* 0x000000261b1b7212 */ /* 0x000fe400078e3cff */
[----:B------:R-:W-:Y:S01]  /*20970*/  LEA.HI R38, R35, R48, R35, 0x5 ;  /* 0x0000003023267211 */ /* 0x000fe200078f2823 */
[----:B------:R-:W-:Y:S01]  /*20980*/  IMAD.IADD R49, R46, 0x1, R43 ;  /* 0x000000012e317824 */ /* 0x000fe200078e022b */
[----:B------:R-:W-:-:S02]  /*20990*/  SHF.L.W.U32.HI R21, R21, 0x1, R21 ;  /* 0x0000000115157819 */ /* 0x000fc40000010e15 */
[----:B------:R-:W-:Y:S02]  /*209a0*/  IADD3 R38, PT, PT, R26, R38, R25 ;  /* 0x000000261a267210 */ /* 0x000fe40007ffe019 */
[----:B------:R-:W-:Y:S02]  /*209b0*/  SHF.L.W.U32.HI R35, R35, 0x1e, R35 ;  /* 0x0000001e23237819 */ /* 0x000fe40000010e23 */
[----:B------:R-:W-:Y:S02]  /*209c0*/  LOP3.LUT R43, R42, R15, R21, 0x96, !PT ;  /* 0x0000000f2a2b7212 */ /* 0x000fe400078e9615 */
[--C-:B------:R-:W-:Y:S02]  /*209d0*/  LEA.HI R46, R38, R49, R38.reuse, 0x5 ;  /* 0x00000031262e7211 */ /* 0x100fe400078f2826 */
[----:B------:R-:W-:Y:S02]  /*209e0*/  LOP3.LUT R48, R35, R44, R38, 0xe8, !PT ;  /* 0x0000002c23307212 */ /* 0x000fe400078ee826 */
[----:B------:R-:W-:-:S02]  /*209f0*/  SHF.L.W.U32.HI R34, R34, 0x1, R34 ;  /* 0x0000000122227819 */ /* 0x000fc40000010e22 */
[----:B------:R-:W-:Y:S02]  /*20a00*/  LOP3.LUT R40, R43, R40, RZ, 0x3c, !PT ;  /* 0x000000282b287212 */ /* 0x000fe400078e3cff */
[----:B------:R-:W-:Y:S02]  /*20a10*/  IADD3 R43, PT, PT, R21, R46, R25 ;  /* 0x0000002e152b7210 */ /* 0x000fe40007ffe019 */
[----:B------:R-:W-:Y:S01]  /*20a20*/  SHF.L.W.U32.HI R38, R38, 0x1e, R38 ;  /* 0x0000001e26267819 */ /* 0x000fe20000010e26 */
[----:B------:R-:W-:Y:S01]  /*20a30*/  IMAD.IADD R48, R29, 0x1, R48 ;  /* 0x000000011d307824 */ /* 0x000fe200078e0230 */
[----:B------:R-:W-:Y:S02]  /*20a40*/  LOP3.LUT R46, R47, R14, R34, 0x96, !PT ;  /* 0x0000000e2f2e7212 */ /* 0x000fe400078e9622 */
[----:B------:R-:W-:Y:S02]  /*20a50*/  LOP3.LUT R29, R38, R35, R43, 0xe8, !PT ;  /* 0x00000023261d7212 */ /* 0x000fe400078ee82b */
[----:B------:R-:W-:-:S02]  /*20a60*/  LOP3.LUT R45, R46, R45, RZ, 0x3c, !PT ;  /* 0x0000002d2e2d7212 */ /* 0x000fc400078e3cff */
[----:B------:R-:W-:Y:S02]  /*20a70*/  SHF.L.W.U32.HI R27, R27, 0x1, R27 ;  /* 0x000000011b1b7819 */ /* 0x000fe40000010e1b */
[----:B------:R-:W-:Y:S01]  /*20a80*/  LEA.HI R46, R43, R48, R43, 0x5 ;  /* 0x000000302b2e7211 */ /* 0x000fe200078f282b */
[----:B------:R-:W-:Y:S01]  /*20a90*/  IMAD.IADD R49, R44, 0x1, R29 ;  /* 0x000000012c317824 */ /* 0x000fe200078e021d */
[----:B------:R-:W-:Y:S02]  /*20aa0*/  LOP3.LUT R29, R53, R20, R27, 0x96, !PT ;  /* 0x00000014351d7212 */ /* 0x000fe400078e961b */
[----:B------:R-:W-:Y:S02]  /*20ab0*/  IADD3 R46, PT, PT, R34, R46, R25 ;  /* 0x0000002e222e7210 */ /* 0x000fe40007ffe019 */
[----:B------:R-:W-:Y:S02]  /*20ac0*/  SHF.L.W.U32.HI R43, R43, 0x1e, R43 ;  /* 0x0000001e2b2b7819 */ /* 0x000fe40000010e2b */
[----:B------:R-:W-:-:S02]  /*20ad0*/  LOP3.LUT R44, R29, R42, RZ, 0x3c, !PT ;  /* 0x0000002a1d2c7212 */ /* 0x000fc400078e3cff */
[----:B------:R-:W-:Y:S02]  /*20ae0*/  LOP3.LUT R42, R43, R38, R46, 0xe8, !PT ;  /* 0x000000262b2a7212 */ /* 0x000fe400078ee82e */
[----:B------:R-:W-:Y:S02]  /*20af0*/  SHF.L.W.U32.HI R29, R40, 0x1, R40 ;  /* 0x00000001281d7819 */ /* 0x000fe40000010e28 */
[C---:B------:R-:W-:Y:S01]  /*20b00*/  LEA.HI R48, R46.reuse, R49, R46, 0x5 ;  /* 0x000000312e307211 */ /* 0x040fe200078f282e */
[----:B------:R-:W-:Y:S01]  /*20b10*/  IMAD.IADD R35, R35, 0x1, R42 ;  /* 0x0000000123237824 */ /* 0x000fe200078e022a */
[----:B------:R-:W-:Y:S02]  /*20b20*/  LOP3.LUT R40, R7, R24, R29, 0x96, !PT ;  /* 0x0000001807287212 */ /* 0x000fe400078e961d */
[----:B------:R-:W-:Y:S02]  /*20b30*/  IADD3 R48, PT, PT, R27, R48, R25 ;  /* 0x000000301b307210 */ /* 0x000fe40007ffe019 */
[----:B------:R-:W-:-:S02]  /*20b40*/  SHF.L.W.U32.HI R42, R46, 0x1e, R46 ;  /* 0x0000001e2e2a7819 */ /* 0x000fc40000010e2e */
[----:B------:R-:W-:Y:S02]  /*20b50*/  LOP3.LUT R40, R40, R47, RZ, 0x3c, !PT ;  /* 0x0000002f28287212 */ /* 0x000fe400078e3cff */
[--C-:B------:R-:W-:Y:S02]  /*20b60*/  LEA.HI R46, R48, R35, R48.reuse, 0x5 ;  /* 0x00000023302e7211 */ /* 0x100fe400078f2830 */
[--C-:B------:R-:W-:Y:S02]  /*20b70*/  LOP3.LUT R47, R42, R43, R48.reuse, 0xe8, !PT ;  /* 0x0000002b2a2f7212 */ /* 0x100fe400078ee830 */
[----:B------:R-:W-:Y:S02]  /*20b80*/  SHF.L.W.U32.HI R35, R45, 0x1, R45 ;  /* 0x000000012d237819 */ /* 0x000fe40000010e2d */
[----:B------:R-:W-:Y:S01]  /*20b90*/  IADD3 R46, PT, PT, R29, R46, R25 ;  /* 0x0000002e1d2e7210 */ /* 0x000fe20007ffe019 */
[----:B------:R-:W-:Y:S01]  /*20ba0*/  IMAD.IADD R47, R38, 0x1, R47 ;  /* 0x00000001262f7824 */ /* 0x000fe200078e022f */
[----:B------:R-:W-:-:S02]  /*20bb0*/  SHF.L.W.U32.HI R45, R48, 0x1e, R48 ;  /* 0x0000001e302d7819 */ /* 0x000fc40000010e30 */
[----:B------:R-:W-:Y:S02]  /*20bc0*/  LOP3.LUT R38, R19, R26, R35, 0x96, !PT ;  /* 0x0000001a13267212 */ /* 0x000fe400078e9623 */
[--C-:B------:R-:W-:Y:S02]  /*20bd0*/  LOP3.LUT R52, R45, R42, R46.reuse, 0xe8, !PT ;  /* 0x0000002a2d347212 */ /* 0x100fe400078ee82e */
        /* <DEDUP_REMOVED lines=16> */
[--C-:B------:R-:W-:Y:S02]  /*20ce0*/  LEA.HI R19, R46, R7, R46.reuse, 0x5 ;  /* 0x000000072e137211 */ /* 0x100fe400078f282e */
[----:B------:R-:W-:Y:S02]  /*20cf0*/  LOP3.LUT R48, R43, R44, R46, 0xe8, !PT ;  /* 0x0000002c2b307212 */ /* 0x000fe400078ee82e */
[----:B------:R-:W-:-:S02]  /*20d00*/  SHF.L.W.U32.HI R7, R53, 0x1, R53 ;  /* 0x0000000135077819 */ /* 0x000fc40000010e35 */
[----:B------:R-:W-:Y:S01]  /*20d10*/  IADD3 R19, PT, PT, R40, R19, R25 ;  /* 0x0000001328137210 */ /* 0x000fe20007ffe019 */
[----:B------:R-:W-:Y:S01]  /*20d20*/  IMAD.IADD R48, R45, 0x1, R48 ;  /* 0x000000012d307824 */ /* 0x000fe200078e0230 */
[----:B------:R-:W-:Y:S02]  /*20d30*/  SHF.L.W.U32.HI R46, R46, 0x1e, R46 ;  /* 0x0000001e2e2e7819 */ /* 0x000fe40000010e2e */
[----:B------:R-:W-:Y:S02]  /*20d40*/  LOP3.LUT R45, R14, R27, R7, 0x96, !PT ;  /* 0x0000001b0e2d7212 */ /* 0x000fe400078e9607 */
[--C-:B------:R-:W-:Y:S02]  /*20d50*/  LOP3.LUT R49, R46, R43, R19.reuse, 0xe8, !PT ;  /* 0x0000002b2e317212 */ /* 0x100fe400078ee813 */
[----:B------:R-:W-:Y:S02]  /*20d60*/  LOP3.LUT R45, R45, R18, RZ, 0x3c, !PT ;  /* 0x000000122d2d7212 */ /* 0x000fe400078e3cff */
[----:B------:R-:W-:-:S02]  /*20d70*/  LEA.HI R48, R19, R48, R19, 0x5 ;  /* 0x0000003013307211 */ /* 0x000fc400078f2813 */
[----:B------:R-:W-:Y:S01]  /*20d80*/  SHF.L.W.U32.HI R18, R47, 0x1, R47 ;  /* 0x000000012f127819 */ /* 0x000fe20000010e2f */
[----:B------:R-:W-:Y:S01]  /*20d90*/  IMAD.IADD R49, R44, 0x1, R49 ;  /* 0x000000012c317824 */ /* 0x000fe200078e0231 */
[----:B------:R-:W-:Y:S02]  /*20da0*/  IADD3 R44, PT, PT, R7, R48, R25 ;  /* 0x00000030072c7210 */ /* 0x000fe40007ffe019 */
[----:B------:R-:W-:Y:S02]  /*20db0*/  LOP3.LUT R48, R20, R29, R18, 0x96, !PT ;  /* 0x0000001d14307212 */ /* 0x000fe400078e9612 */
[----:B------:R-:W-:Y:S02]  /*20dc0*/  SHF.L.W.U32.HI R19, R19, 0x1e, R19 ;  /* 0x0000001e13137819 */ /* 0x000fe40000010e13 */
[----:B------:R-:W-:Y:S02]  /*20dd0*/  LOP3.LUT R15, R48, R15, RZ, 0x3c, !PT ;  /* 0x0000000f300f7212 */ /* 0x000fe400078e3cff */
[----:B------:R-:W-:-:S02]  /*20de0*/  LEA.HI R47, R44, R49, R44, 0x5 ;  /* 0x000000312c2f7211 */ /* 0x000fc400078f282c */
[----:B------:R-:W-:Y:S02]  /*20df0*/  LOP3.LUT R48, R19, R46, R44, 0xe8, !PT ;  /* 0x0000002e13307212 */ /* 0x000fe400078ee82c */
[----:B------:R-:W-:Y:S02]  /*20e00*/  SHF.L.W.U32.HI R42, R42, 0x1, R42 ;  /* 0x000000012a2a7819 */ /* 0x000fe40000010e2a */
[----:B------:R-:W-:Y:S01]  /*20e10*/  IADD3 R47, PT, PT, R18, R47, R25 ;  /* 0x0000002f122f7210 */ /* 0x000fe20007ffe019 */
[----:B------:R-:W-:Y:S01]  /*20e20*/  IMAD.IADD R48, R43, 0x1, R48 ;  /* 0x000000012b307824 */ /* 0x000fe200078e0230 */
[----:B------:R-:W-:Y:S02]  /*20e30*/  SHF.L.W.U32.HI R44, R44, 0x1e, R44 ;  /* 0x0000001e2c2c7819 */ /* 0x000fe40000010e2c */
[----:B------:R-:W-:Y:S02]  /*20e40*/  LOP3.LUT R43, R24, R35, R42, 0x96, !PT ;  /* 0x00000023182b7212 */ /* 0x000fe400078e962a */
[----:B------:R-:W-:-:S02]  /*20e50*/  LOP3.LUT R49, R44, R19, R47, 0xe8, !PT ;  /* 0x000000132c317212 */ /* 0x000fc400078ee82f */
[----:B------:R-:W-:Y:S02]  /*20e60*/  LEA.HI R48, R47, R48, R47, 0x5 ;  /* 0x000000302f307211 */ /* 0x000fe400078f282f */
[----:B------:R-:W-:Y:S01]  /*20e70*/  LOP3.LUT R43, R43, R14, RZ, 0x3c, !PT ;  /* 0x0000000e2b2b7212 */ /* 0x000fe200078e3cff */
[----:B------:R-:W-:Y:S01]  /*20e80*/  IMAD.IADD R52, R46, 0x1, R49 ;  /* 0x000000012e347824 */ /* 0x000fe200078e0231 */
[----:B------:R-:W-:Y:S02]  /*20e90*/  SHF.L.W.U32.HI R14, R45, 0x1, R45 ;  /* 0x000000012d0e7819 */ /* 0x000fe40000010e2d */
[----:B------:R-:W-:Y:S02]  /*20ea0*/  IADD3 R45, PT, PT, R42, R48, R25 ;  /* 0x000000302a2d7210 */ /* 0x000fe40007ffe019 */
[----:B------:R-:W-:Y:S02]  /*20eb0*/  SHF.L.W.U32.HI R46, R47, 0x1e, R47 ;  /* 0x0000001e2f2e7819 */ /* 0x000fe40000010e2f */
[----:B------:R-:W-:-:S02]  /*20ec0*/  LEA.HI R52, R45, R52, R45, 0x5 ;  /* 0x000000342d347211 */ /* 0x000fc400078f282d */
[--C-:B------:R-:W-:Y:S02]  /*20ed0*/  LOP3.LUT R48, R46, R44, R45.reuse, 0xe8, !PT ;  /* 0x0000002c2e307212 */ /* 0x100fe400078ee82d */
[----:B------:R-:W-:-:S03]  /*20ee0*/  SHF.L.W.U32.HI R45, R45, 0x1e, R45 ;  /* 0x0000001e2d2d7819 */ /* 0x000fc60000010e2d */
[----:B------:R-:W-:Y:S01]  /*20ef0*/  IMAD.IADD R48, R19, 0x1, R48 ;  /* 0x0000000113307824 */ /* 0x000fe200078e0230 */
[----:B------:R-:W-:Y:S02]  /*20f00*/  IADD3 R19, PT, PT, R14, R52, R25 ;  /* 0x000000340e137210 */ /* 0x000fe40007ffe019 */
[----:B------:R-:W-:Y:S02]  /*20f10*/  SHF.L.W.U32.HI R15, R15, 0x1, R15 ;  /* 0x000000010f0f7819 */ /* 0x000fe40000010e0f */
[--C-:B------:R-:W-:Y:S02]  /*20f20*/  LOP3.LUT R47, R45, R46, R19.reuse, 0xe8, !PT ;  /* 0x0000002e2d2f7212 */ /* 0x100fe400078ee813 */
[----:B------:R-:W-:-:S03]  /*20f30*/  LEA.HI R48, R19, R48, R19, 0x5 ;  /* 0x0000003013307211 */ /* 0x000fc600078f2813 */
[----:B------:R-:W-:Y:S01]  /*20f40*/  IMAD.IADD R47, R44, 0x1, R47 ;  /* 0x000000012c2f7824 */ /* 0x000fe200078e022f */
[----:B------:R-:W-:Y:S02]  /*20f50*/  IADD3 R48, PT, PT, R15, R48, R25 ;  /* 0x000000300f307210 */ /* 0x000fe40007ffe019 */
[----:B------:R-:W-:Y:S02]  /*20f60*/  SHF.L.W.U32.HI R44, R19, 0x1e, R19 ;  /* 0x0000001e132c7819 */ /* 0x000fe40000010e13 */
        /* <DEDUP_REMOVED lines=9> */
[----:B------:R-:W-:Y:S02]  /*21000*/  SHF.L.W.U32.HI R43, R48, 0x1e, R48 ;  /* 0x0000001e302b7819 */ /* 0x000fe40000010e30 */
[----:B------:R-:W-:Y:S02]  /*21010*/  IADD3 R46, PT, PT, R20, R46, R25 ;  /* 0x0000002e142e7210 */ /* 0x000fe40007ffe019 */
[----:B------:R-:W-:-:S04]  /*21020*/  LOP3.LUT R25, R21, R40, R15, 0x96, !PT ;  /* 0x0000002815197212 */ /* 0x000fc800078e960f */
[----:B------:R-:W-:Y:S02]  /*21030*/  LOP3.LUT R25, R25, R24, RZ, 0x3c, !PT ;  /* 0x0000001819197212 */ /* 0x000fe400078e3cff */
[----:B------:R-:W-:-:S05]  /*21040*/  LOP3.LUT R24, R47, R43, R44, 0x96, !PT ;  /* 0x0000002b2f187212 */ /* 0x000fca00078e962c */
[----:B------:R-:W-:Y:S01]  /*21050*/  IMAD.IADD R49, R45, 0x1, R24 ;  /* 0x000000012d317824 */ /* 0x000fe200078e0218 */
[----:B------:R-:W-:-:S04]  /*21060*/  SHF.L.W.U32.HI R24, R47, 0x1e, R47 ;  /* 0x0000001e2f187819 */ /* 0x000fc80000010e2f */
[----:B------:R-:W-:Y:S02]  /*21070*/  LOP3.LUT R45, R46, R24, R43, 0x96, !PT ;  /* 0x000000182e2d7212 */ /* 0x000fe400078e962b */
[----:B------:R-:W-:Y:S02]  /*21080*/  LOP3.LUT R47, R34, R7, R19, 0x96, !PT ;  /* 0x00000007222f7212 */ /* 0x000fe400078e9613 */
[----:B------:R-:W-:Y:S02]  /*21090*/  SHF.L.W.U32.HI R25, R25, 0x1, R25 ;  /* 0x0000000119197819 */ /* 0x000fe40000010e19 */
[----:B------:R-:W-:Y:S01]  /*210a0*/  LEA.HI R49, R46, R49, R46, 0x5 ;  /* 0x000000312e317211 */ /* 0x000fe200078f282e */
[----:B------:R-:W-:Y:S01]  /*210b0*/  IMAD.IADD R45, R44, 0x1, R45 ;  /* 0x000000012c2d7824 */ /* 0x000fe200078e022d */
[----:B------:R-:W-:Y:S02]  /*210c0*/  LOP3.LUT R44, R27, R18, R20, 0x96, !PT ;  /* 0x000000121b2c7212 */ /* 0x000fe400078e9614 */
[----:B------:R-:W-:-:S02]  /*210d0*/  LOP3.LUT R47, R47, R26, RZ, 0x3c, !PT ;  /* 0x0000001a2f2f7212 */ /* 0x000fc400078e3cff */
[----:B--2---:R-:W-:Y:S02]  /*210e0*/  IADD3 R49, PT, PT, R25, R49, R28 ;  /* 0x0000003119317210 */ /* 0x004fe40007ffe01c */
[----:B------:R-:W-:Y:S02]  /*210f0*/  SHF.L.W.U32.HI R26, R46, 0x1e, R46 ;  /* 0x0000001e2e1a7819 */ /* 0x000fe40000010e2e */
[----:B------:R-:W-:Y:S02]  /*21100*/  LOP3.LUT R44, R44, R21, RZ, 0x3c, !PT ;  /* 0x000000152c2c7212 */ /* 0x000fe400078e3cff */
[----:B------:R-:W-:Y:S02]  /*21110*/  SHF.L.W.U32.HI R21, R47, 0x1, R47 ;  /* 0x000000012f157819 */ /* 0x000fe40000010e2f */
[C---:B------:R-:W-:Y:S02]  /*21120*/  LEA.HI R46, R49.reuse, R45, R49, 0x5 ;  /* 0x0000002d312e7211 */ /* 0x040fe400078f2831 */
[----:B------:R-:W-:-:S02]  /*21130*/  LOP3.LUT R48, R49, R26, R24, 0x96, !PT ;  /* 0x0000001a31307212 */ /* 0x000fc400078e9618 */
[----:B------:R-:W-:Y:S02]  /*21140*/  SHF.L.W.U32.HI R45, R49, 0x1e, R49 ;  /* 0x0000001e312d7819 */ /* 0x000fe40000010e31 */
[----:B------:R-:W-:Y:S01]  /*21150*/  IADD3 R49, PT, PT, R21, R46, R28 ;  /* 0x0000002e15317210 */ /* 0x000fe20007ffe01c */
[----:B------:R-:W-:-:S03]  /*21160*/  IMAD.IADD R48, R43, 0x1, R48 ;  /* 0x000000012b307824 */ /* 0x000fc600078e0230 */
[----:B------:R-:W-:Y:S02]  /*21170*/  LOP3.LUT R43, R49, R45, R26, 0x96, !PT ;  /* 0x0000002d312b7212 */ /* 0x000fe400078e961a */
[----:B------:R-:W-:Y:S02]  /*21180*/  LOP3.LUT R47, R29, R42, R25, 0x96, !PT ;  /* 0x0000002a1d2f7212 */ /* 0x000fe400078e9619 */
[----:B------:R-:W-:Y:S01]  /*21190*/  LEA.HI R48, R49, R48, R49, 0x5 ;  /* 0x0000003031307211 */ /* 0x000fe200078f2831 */
[----:B------:R-:W-:Y:S01]  /*211a0*/  IMAD.IADD R46, R24, 0x1, R43 ;  /* 0x00000001182e7824 */ /* 0x000fe200078e022b */
[----:B------:R-:W-:Y:S02]  /*211b0*/  SHF.L.W.U32.HI R43, R44, 0x1, R44 ;  /* 0x000000012c2b7819 */ /* 0x000fe40000010e2c */
[----:B------:R-:W-:Y:S02]  /*211c0*/  LOP3.LUT R47, R47, R34, RZ, 0x3c, !PT ;  /* 0x000000222f2f7212 */ /* 0x000fe400078e3cff */
[----:B------:R-:W-:-:S02]  /*211d0*/  LOP3.LUT R24, R35, R14, R21, 0x96, !PT ;  /* 0x0000000e23187212 */ /* 0x000fc400078e9615 */
[----:B------:R-:W-:Y:S02]  /*211e0*/  SHF.L.W.U32.HI R34, R49, 0x1e, R49 ;  /* 0x0000001e31227819 */ /* 0x000fe40000010e31 */
[----:B------:R-:W-:Y:S02]  /*211f0*/  IADD3 R49, PT, PT, R43, R48, R28 ;  /* 0x000000302b317210 */ /* 0x000fe40007ffe01c */
[----:B------:R-:W-:Y:S02]  /*21200*/  LOP3.LUT R27, R24, R27, RZ, 0x3c, !PT ;  /* 0x0000001b181b7212 */ /* 0x000fe400078e3cff */
[----:B------:R-:W-:Y:S02]  /*21210*/  SHF.L.W.U32.HI R24, R47, 0x1, R47 ;  /* 0x000000012f187819 */ /* 0x000fe40000010e2f */
[C---:B------:R-:W-:Y:S02]  /*21220*/  LOP3.LUT R47, R49.reuse, R34, R45, 0x96, !PT ;  /* 0x00000022312f7212 */ /* 0x040fe400078e962d */
[----:B------:R-:W-:-:S03]  /*21230*/  LEA.HI R53, R49, R46, R49, 0x5 ;  /* 0x0000002e31357211 */ /* 0x000fc600078f2831 */
[----:B------:R-:W-:Y:S01]  /*21240*/  IMAD.IADD R44, R26, 0x1, R47 ;  /* 0x000000011a2c7824 */ /* 0x000fe200078e022f */
[----:B------:R-:W-:Y:S02]  /*21250*/  SHF.L.W.U32.HI R47, R49, 0x1e, R49 ;  /* 0x0000001e312f7819 */ /* 0x000fe40000010e31 */
[----:B------:R-:W-:-:S04]  /*21260*/  IADD3 R49, PT, PT, R24, R53, R28 ;  /* 0x0000003518317210 */ /* 0x000fc80007ffe01c */
[----:B------:R-:W-:Y:S02]  /*21270*/  LOP3.LUT R26, R49, R47, R34, 0x96, !PT ;  /* 0x0000002f311a7212 */ /* 0x000fe400078e9622 */
[----:B------:R-:W-:-:S03]  /*21280*/  LOP3.LUT R46, R38, R15, R43, 0x96, !PT ;  /* 0x0000000f262e7212 */ /* 0x000fc600078e962b */
[----:B------:R-:W-:Y:S01]  /*21290*/  IMAD.IADD R45, R45, 0x1, R26 ;  /* 0x000000012d2d7824 */ /* 0x000fe200078e021a */
[----:B------:R-:W-:Y:S02]  /*212a0*/  SHF.L.W.U32.HI R26, R27, 0x1, R27 ;  /* 0x000000011b1a7819 */ /* 0x000fe40000010e1b */
[C-C-:B------:R-:W-:Y:S02]  /*212b0*/  LEA.HI R27, R49.reuse, R44, R49.reuse, 0x5 ;  /* 0x0000002c311b7211 */ /* 0x140fe400078f2831 */
[----:B------:R-:W-:Y:S02]  /*212c0*/  LOP3.LUT R46, R46, R29, RZ, 0x3c, !PT ;  /* 0x0000001d2e2e7212 */ /* 0x000fe400078e3cff */
[----:B------:R-:W-:Y:S02]  /*212d0*/  LOP3.LUT R52, R40, R19, R24, 0x96, !PT ;  /* 0x0000001328347212 */ /* 0x000fe400078e9618 */
[----:B------:R-:W-:Y:S02]  /*212e0*/  IADD3 R48, PT, PT, R26, R27, R28 ;  /* 0x0000001b1a307210 */ /* 0x000fe40007ffe01c */
[----:B------:R-:W-:-:S02]  /*212f0*/  SHF.L.W.U32.HI R44, R49, 0x1e, R49 ;  /* 0x0000001e312c7819 */ /* 0x000fc40000010e31 */
[----:B------:R-:W-:Y:S02]  /*21300*/  SHF.L.W.U32.HI R27, R46, 0x1, R46 ;  /* 0x000000012e1b7819 */ /* 0x000fe40000010e2e */
[----:B------:R-:W-:Y:S02]  /*21310*/  LOP3.LUT R29, R52, R35, RZ, 0x3c, !PT ;  /* 0x00000023341d7212 */ /* 0x000fe400078e3cff */
[C---:B------:R-:W-:Y:S02]  /*21320*/  LEA.HI R46, R48.reuse, R45, R48, 0x5 ;  /* 0x0000002d302e7211 */ /* 0x040fe400078f2830 */
[C---:B------:R-:W-:Y:S02]  /*21330*/  LOP3.LUT R35, R48.reuse, R44, R47, 0x96, !PT ;  /* 0x0000002c30237212 */ /* 0x040fe400078e962f */
[----:B------:R-:W-:Y:S02]  /*21340*/  LOP3.LUT R49, R7, R20, R26, 0x96, !PT ;  /* 0x0000001407317212 */ /* 0x000fe400078e961a */
[----:B------:R-:W-:-:S02]  /*21350*/  SHF.L.W.U32.HI R45, R48, 0x1e, R48 ;  /* 0x0000001e302d7819 */ /* 0x000fc40000010e30 */
[----:B------:R-:W-:Y:S01]  /*21360*/  IADD3 R46, PT, PT, R27, R46, R28 ;  /* 0x0000002e1b2e7210 */ /* 0x000fe20007ffe01c */
[----:B------:R-:W-:Y:S01]  /*21370*/  IMAD.IADD R35, R34, 0x1, R35 ;  /* 0x0000000122237824 */ /* 0x000fe200078e0223 */
[----:B------:R-:W-:Y:S02]  /*21380*/  LOP3.LUT R34, R49, R38, RZ, 0x3c, !PT ;  /* 0x0000002631227212 */ /* 0x000fe400078e3cff */
[----:B------:R-:W-:Y:S02]  /*21390*/  LOP3.LUT R38, R46, R45, R44, 0x96, !PT ;  /* 0x0000002d2e267212 */ /* 0x000fe400078e962c */
[----:B------:R-:W-:-:S03]  /*213a0*/  SHF.L.W.U32.HI R29, R29, 0x1, R29 ;  /* 0x000000011d1d7819 */ /* 0x000fc60000010e1d */
[----:B------:R-:W-:Y:S01]  /*213b0*/  IMAD.IADD R47, R47, 0x1, R38 ;  /* 0x000000012f2f7824 */ /* 0x000fe200078e0226 */
[----:B------:R-:W-:Y:S02]  /*213c0*/  LEA.HI R38, R46, R35, R46, 0x5 ;  /* 0x000000232e267211 */ /* 0x000fe400078f282e */
[----:B------:R-:W-:Y:S02]  /*213d0*/  LOP3.LUT R49, R18, R25, R27, 0x96, !PT ;  /* 0x0000001912317212 */ /* 0x000fe400078e961b */
[----:B------:R-:W-:Y:S02]  /*213e0*/  IADD3 R38, PT, PT, R29, R38, R28 ;  /* 0x000000261d267210 */ /* 0x000fe40007ffe01c */
[----:B------:R-:W-:Y:S02]  /*213f0*/  SHF.L.W.U32.HI R35, R46, 0x1e, R46 ;  /* 0x0000001e2e237819 */ /* 0x000fe40000010e2e */
[----:B------:R-:W-:Y:S02]  /*21400*/  LOP3.LUT R40, R49, R40, RZ, 0x3c, !PT ;  /* 0x0000002831287212 */ /* 0x000fe400078e3cff */
[----:B------:R-:W-:-:S02]  /*21410*/  SHF.L.W.U32.HI R34, R34, 0x1, R34 ;  /* 0x0000000122227819 */ /* 0x000fc40000010e22 */
[C-C-:B------:R-:W-:Y:S02]  /*21420*/  LEA.HI R49, R38.reuse, R47, R38.reuse, 0x5 ;  /* 0x0000002f26317211 */ /* 0x140fe400078f2826 */
[C---:B------:R-:W-:Y:S02]  /*21430*/  LOP3.LUT R53, R38.reuse, R35, R45, 0x96, !PT ;  /* 0x0000002326357212 */ /* 0x040fe400078e962d */
[----:B------:R-:W-:Y:S02]  /*21440*/  SHF.L.W.U32.HI R38, R38, 0x1e, R38 ;  /* 0x0000001e26267819 */ /* 0x000fe40000010e26 */
[----:B------:R-:W-:Y:S01]  /*21450*/  IADD3 R48, PT, PT, R34, R49, R28 ;  /* 0x0000003122307210 */ /* 0x000fe20007ffe01c */
[----:B------:R-:W-:Y:S01]  /*21460*/  IMAD.IADD R47, R44, 0x1, R53 ;  /* 0x000000012c2f7824 */ /* 0x000fe200078e0235 */
[----:B------:R-:W-:Y:S02]  /*21470*/  LOP3.LUT R46, R42, R21, R29, 0x96, !PT ;  /* 0x000000152a2e7212 */ /* 0x000fe400078e961d */
[----:B------:R-:W-:-:S02]  /*21480*/  LOP3.LUT R44, R48, R38, R35, 0x96, !PT ;  /* 0x00000026302c7212 */ /* 0x000fc400078e9623 */
[----:B------:R-:W-:Y:S02]  /*21490*/  LOP3.LUT R46, R46, R7, RZ, 0x3c, !PT ;  /* 0x000000072e2e7212 */ /* 0x000fe400078e3cff */
[----:B------:R-:W-:Y:S02]  /*214a0*/  SHF.L.W.U32.HI R7, R40, 0x1, R40 ;  /* 0x0000000128077819 */ /* 0x000fe40000010e28 */
[----:B------:R-:W-:Y:S01]  /*214b0*/  LEA.HI R49, R48, R47, R48, 0x5 ;  /* 0x0000002f30317211 */ /* 0x000fe200078f2830 */
[----:B------:R-:W-:Y:S01]  /*214c0*/  IMAD.IADD R44, R45, 0x1, R44 ;  /* 0x000000012d2c7824 */ /* 0x000fe200078e022c */
[----:B------:R-:W-:Y:S02]  /*214d0*/  LOP3.LUT R45, R14, R43, R34, 0x96, !PT ;  /* 0x0000002b0e2d7212 */ /* 0x000fe400078e9622 */
[----:B------:R-:W-:Y:S02]  /*214e0*/  SHF.L.W.U32.HI R47, R48, 0x1e, R48 ;  /* 0x0000001e302f7819 */ /* 0x000fe40000010e30 */
[----:B------:R-:W-:-:S02]  /*214f0*/  IADD3 R49, PT, PT, R7, R49, R28 ;  /* 0x0000003107317210 */ /* 0x000fc40007ffe01c */
[----:B------:R-:W-:Y:S02]  /*21500*/  LOP3.LUT R40, R45, R18, RZ, 0x3c, !PT ;  /* 0x000000122d287212 */ /* 0x000fe400078e3cff */
[C---:B------:R-:W-:Y:S02]  /*21510*/  LOP3.LUT R18, R49.reuse, R47, R38, 0x96, !PT ;  /* 0x0000002f31127212 */ /* 0x040fe400078e9626 */
[----:B------:R-:W-:Y:S02]  /*21520*/  SHF.L.W.U32.HI R45, R46, 0x1, R46 ;  /* 0x000000012e2d7819 */ /* 0x000fe40000010e2e */
[--C-:B------:R-:W-:Y:S01]  /*21530*/  LEA.HI R44, R49, R44, R49.reuse, 0x5 ;  /* 0x0000002c312c7211 */ /* 0x100fe200078f2831 */
[----:B------:R-:W-:Y:S01]  /*21540*/  IMAD.IADD R53, R35, 0x1, R18 ;  /* 0x0000000123357824 */ /* 0x000fe200078e0212 */
[----:B------:R-:W-:Y:S02]  /*21550*/  SHF.L.W.U32.HI R18, R49, 0x1e, R49 ;  /* 0x0000001e31127819 */ /* 0x000fe40000010e31 */
[----:B------:R-:W-:Y:S01]  /*21560*/  IADD3 R44, PT, PT, R45, R44, R28 ;  /* 0x0000002c2d2c7210 */ /* 0x000fe20007ffe01c */
[----:B------:R0:W-:Y:S01]  /*21570*/  STL.64 [R1+0x48], R12 ;  /* 0x0000480c01007387 */ /* 0x0001e20000100a00 */
[----:B------:R-:W-:-:S02]  /*21580*/  PRMT R37, R37, 0x3340, R12 ;  /* 0x0000334025257816 */ /* 0x000fc4000000000c */
[----:B------:R-:W-:Y:S02]  /*21590*/  LOP3.LUT R49, R44, R18, R47, 0x96, !PT ;  /* 0x000000122c317212 */ /* 0x000fe400078e962f */
[----:B------:R-:W-:Y:S02]  /*215a0*/  SHF.L.W.U32.HI R35, R40, 0x1, R40 ;  /* 0x0000000128237819 */ /* 0x000fe40000010e28 */
[----:B0-----:R-:W-:Y:S01]  /*215b0*/  LEA.HI R12, R44, R53, R44, 0x5 ;  /* 0x000000352c0c7211 */ /* 0x001fe200078f282c */
[----:B------:R-:W-:Y:S01]  /*215c0*/  IMAD.IADD R53, R38, 0x1, R49 ;  /* 0x0000000126357824 */ /* 0x000fe200078e0231 */
[----:B------:R-:W-:Y:S02]  /*215d0*/  LOP3.LUT R40, R19, R26, R45, 0x96, !PT ;  /* 0x0000001a13287212 */ /* 0x000fe400078e962d */
[----:B------:R-:W-:Y:S02]  /*215e0*/  IADD3 R38, PT, PT, R35, R12, R28 ;  /* 0x0000000c23267210 */ /* 0x000fe40007ffe01c */
[----:B------:R-:W-:-:S02]  /*215f0*/  LOP3.LUT R12, R15, R24, R7, 0x96, !PT ;  /* 0x000000180f0c7212 */ /* 0x000fc400078e9607 */
        /* <DEDUP_REMOVED lines=19> */
[----:B------:R-:W-:Y:S02]  /*21730*/  SHF.L.W.U32.HI R38, R38, 0x1, R38 ;  /* 0x0000000126267819 */ /* 0x000fe40000010e26 */
[C---:B------:R-:W-:Y:S02]  /*21740*/  LEA.HI R29, R53.reuse, R18, R53, 0x5 ;  /* 0x00000012351d7211 */ /* 0x040fe400078f2835 */
[----:B------:R-:W-:-:S02]  /*21750*/  LOP3.LUT R40, R53, R15, R14, 0x96, !PT ;  /* 0x0000000f35287212 */ /* 0x000fc400078e960e */
[----:B------:R-:W-:Y:S02]  /*21760*/  SHF.L.W.U32.HI R18, R53, 0x1e, R53 ;  /* 0x0000001e35127819 */ /* 0x000fe40000010e35 */
[----:B------:R-:W-:Y:S01]  /*21770*/  IADD3 R29, PT, PT, R38, R29, R28 ;  /* 0x0000001d261d7210 */ /* 0x000fe20007ffe01c */
[----:B------:R-:W-:Y:S01]  /*21780*/  IMAD.IADD R40, R49, 0x1, R40 ;  /* 0x0000000131287824 */ /* 0x000fe200078e0228 */
[----:B------:R-:W-:Y:S02]  /*21790*/  LOP3.LUT R47, R21, R34, R47, 0x96, !PT ;  /* 0x00000022152f7212 */ /* 0x000fe400078e962f */
[----:B------:R-:W-:Y:S02]  /*217a0*/  LOP3.LUT R49, R29, R18, R15, 0x96, !PT ;  /* 0x000000121d317212 */ /* 0x000fe400078e960f */
[----:B------:R-:W-:Y:S02]  /*217b0*/  SHF.L.W.U32.HI R19, R19, 0x1, R19 ;  /* 0x0000000113137819 */ /* 0x000fe40000010e13 */
[----:B------:R-:W-:Y:S01]  /*217c0*/  LEA.HI R40, R29, R40, R29, 0x5 ;  /* 0x000000281d287211 */ /* 0x000fe200078f281d */
[----:B------:R-:W-:Y:S01]  /*217d0*/  IMAD.IADD R49, R14, 0x1, R49 ;  /* 0x000000010e317824 */ /* 0x000fe200078e0231 */
[----:B------:R-:W-:-:S02]  /*217e0*/  PRMT R34, R0, 0x3340, R3 ;  /* 0x0000334000227816 */ /* 0x000fc40000000003 */
        /* <DEDUP_REMOVED lines=16> */
[----:B------:R-:W-:Y:S02]  /*218f0*/  LOP3.LUT R26, R26, R35, R7, 0x96, !PT ;  /* 0x000000231a1a7212 */ /* 0x000fe400078e9607 */
[----:B------:R-:W-:Y:S02]  /*21900*/  SHF.L.W.U32.HI R0, R0, 0x1e, R0 ;  /* 0x0000001e00007819 */ /* 0x000fe40000010e00 */
[----:B------:R-:W-:Y:S02]  /*21910*/  LEA.HI R7, R25, R20, R25, 0x5 ;  /* 0x0000001419077211 */ /* 0x000fe400078f2819 */
[----:B------:R-:W-:Y:S02]  /*21920*/  LOP3.LUT R18, R24, R45, R19, 0x96, !PT ;  /* 0x0000002d18127212 */ /* 0x000fe400078e9613 */
[----:B------:R-:W-:Y:S01]  /*21930*/  LOP3.LUT R15, R27, R12, R15, 0x96, !PT ;  /* 0x0000000c1b0f7212 */ /* 0x000fe200078e960f */
[----:B------:R-:W-:Y:S01]  /*21940*/  IMAD.IADD R7, R28, 0x1, R7 ;  /* 0x000000011c077824 */ /* 0x000fe200078e0207 */
[----:B------:R-:W-:-:S02]  /*21950*/  LOP3.LUT R12, R25, R0, R14, 0x96, !PT ;  /* 0x00000000190c7212 */ /* 0x000fc400078e960e */
[----:B------:R-:W-:Y:S01]  /*21960*/  LOP3.LUT R18, R18, R21, RZ, 0x3c, !PT ;  /* 0x0000001512127212 */ /* 0x000fe200078e3cff */
[----:B------:R-:W-:Y:S02]  /*21970*/  IMAD.IADD R19, R6, 0x1, R0 ;  /* 0x0000000106137824 */ /* 0x000fe400078e0200 */
[----:B------:R-:W-:Y:S01]  /*21980*/  IMAD.IADD R12, R3, 0x1, R12 ;  /* 0x00000001030c7824 */ /* 0x000fe200078e020c */
[----:B------:R-:W-:Y:S02]  /*21990*/  LEA.HI R7, R18, R7, R18, 0x1 ;  /* 0x0000000712077211 */ /* 0x000fe400078f0812 */
[----:B------:R-:W-:Y:S02]  /*219a0*/  LOP3.LUT R24, R15, R24, RZ, 0x3c, !PT ;  /* 0x000000180f187212 */ /* 0x000fe400078e3cff */
[--C-:B------:R-:W-:Y:S02]  /*219b0*/  SHF.R.U32.HI R15, RZ, 0x18, R19.reuse ;  /* 0x00000018ff0f7819 */ /* 0x100fe40000011613 */
[----:B------:R-:W-:-:S02]  /*219c0*/  SHF.R.U32.HI R18, RZ, 0x10, R19 ;  /* 0x00000010ff127819 */ /* 0x000fc40000011613 */
[----:B------:R-:W-:Y:S02]  /*219d0*/  SHF.L.W.U32.HI R6, R25, 0x1e, R25 ;  /* 0x0000001e19067819 */ /* 0x000fe40000010e19 */
[----:B------:R-:W-:Y:S02]  /*219e0*/  LEA.HI R3, R7, R12, R7, 0x5 ;  /* 0x0000000c07037211 */ /* 0x000fe400078f2807 */
[----:B------:R-:W-:Y:S02]  /*219f0*/  PRMT R21, R15, 0x3340, R18 ;  /* 0x000033400f157816 */ /* 0x000fe40000000012 */
[----:B------:R-:W-:Y:S01]  /*21a00*/  LOP3.LUT R15, R7, R6, R0, 0x96, !PT ;  /* 0x00000006070f7212 */ /* 0x000fe200078e9600 */
[----:B------:R-:W-:Y:S01]  /*21a10*/  IMAD.IADD R3, R28, 0x1, R3 ;  /* 0x000000011c037824 */ /* 0x000fe200078e0203 */
[----:B------:R-:W-:-:S03]  /*21a20*/  LOP3.LUT R26, R26, R43, RZ, 0x3c, !PT ;  /* 0x0000002b1a1a7212 */ /* 0x000fc600078e3cff */
[----:B------:R-:W-:Y:S01]  /*21a30*/  IMAD.IADD R15, R14, 0x1, R15 ;  /* 0x000000010e0f7824 */ /* 0x000fe200078e020f */
[----:B------:R-:W-:-:S04]  /*21a40*/  LEA.HI R26, R26, R3, R26, 0x1 ;  /* 0x000000031a1a7211 */ /* 0x000fc800078f081a */
[----:B------:R-:W-:Y:S01]  /*21a50*/  LEA.HI R15, R26, R15, R26, 0x5 ;  /* 0x0000000f1a0f7211 */ /* 0x000fe200078f281a */
[----:B------:R-:W-:Y:S01]  /*21a60*/  IMAD.IADD R6, R9, 0x1, R6 ;  /* 0x0000000109067824 */ /* 0x000fe200078e0206 */
[----:B------:R-:W-:-:S03]  /*21a70*/  SHF.R.U32.HI R20, RZ, 0x8, R19 ;  /* 0x00000008ff147819 */ /* 0x000fc60000011613 */
[----:B------:R-:W-:Y:S01]  /*21a80*/  IMAD.IADD R15, R28, 0x1, R15 ;  /* 0x000000011c0f7824 */ /* 0x000fe200078e020f */
[----:B------:R-:W-:Y:S02]  /*21a90*/  PRMT R20, R20, 0x3340, R19 ;  /* 0x0000334014147816 */ /* 0x000fe40000000013 */
[--C-:B------:R-:W-:Y:S02]  /*21aa0*/  SHF.R.U32.HI R3, RZ, 0x18, R6.reuse ;  /* 0x00000018ff037819 */ /* 0x100fe40000011606 */
[--C-:B------:R-:W-:Y:S02]  /*21ab0*/  SHF.R.U32.HI R12, RZ, 0x10, R6.reuse ;  /* 0x00000010ff0c7819 */ /* 0x100fe40000011606 */
[----:B------:R-:W-:Y:S02]  /*21ac0*/  SHF.R.U32.HI R9, RZ, 0x8, R6 ;  /* 0x00000008ff097819 */ /* 0x000fe40000011606 */
[----:B------:R-:W-:Y:S02]  /*21ad0*/  LEA.HI R15, R24, R15, R24, 0x1 ;  /* 0x0000000f180f7211 */ /* 0x000fe400078f0818 */
[----:B------:R-:W-:-:S02]  /*21ae0*/  LEA.HI R7, R7, R8, R7, 0x1e ;  /* 0x0000000807077211 */ /* 0x000fc400078ff007 */
[----:B------:R-:W-:Y:S01]  /*21af0*/  PRMT R0, R21, 0x5410, R20 ;  /* 0x0000541015007816 */ /* 0x000fe20000000014 */
[----:B------:R-:W-:Y:S01]  /*21b00*/  IMAD.IADD R15, R10, 0x1, R15 ;  /* 0x000000010a0f7824 */ /* 0x000fe200078e020f */
        /* <DEDUP_REMOVED lines=9> */
[----:B------:R-:W-:Y:S02]  /*21ba0*/  SHF.R.U32.HI R8, RZ, 0x10, R15 ;  /* 0x00000010ff087819 */ /* 0x000fe4000001160f */
[--C-:B------:R-:W-:Y:S02]  /*21bb0*/  SHF.R.U32.HI R6, RZ, 0x18, R11.reuse ;  /* 0x00000018ff067819 */ /* 0x100fe4000001160b */
[----:B------:R-:W-:-:S02]  /*21bc0*/  SHF.R.U32.HI R7, RZ, 0x10, R11 ;  /* 0x00000010ff077819 */ /* 0x000fc4000001160b */
[----:B------:R-:W-:Y:S02]  /*21bd0*/  SHF.R.U32.HI R12, RZ, 0x8, R11 ;  /* 0x00000008ff0c7819 */ /* 0x000fe4000001160b */
[----:B------:R-:W-:Y:S02]  /*21be0*/  SHF.R.U32.HI R10, RZ, 0x8, R15 ;  /* 0x00000008ff0a7819 */ /* 0x000fe4000001160f */
[----:B------:R-:W-:Y:S02]  /*21bf0*/  PRMT R3, R3, 0x3340, R8 ;  /* 0x0000334003037816 */ /* 0x000fe40000000008 */
[----:B------:R-:W-:Y:S02]  /*21c00*/  PRMT R13, R41, 0x3340, R13 ;  /* 0x00003340290d7816 */ /* 0x000fe4000000000d */
[----:B------:R-:W-:Y:S02]  /*21c10*/  PRMT R36, R39, 0x3340, R36 ;  /* 0x0000334027247816 */ /* 0x000fe40000000024 */
[----:B------:R-:W-:-:S02]  /*21c20*/  PRMT R14, R6, 0x3340, R7 ;  /* 0x00003340060e7816 */ /* 0x000fc40000000007 */
[----:B------:R-:W-:Y:S02]  /*21c30*/  PRMT R9, R12, 0x3340, R11 ;  /* 0x000033400c097816 */ /* 0x000fe4000000000b */
[----:B------:R-:W-:Y:S02]  /*21c40*/  PRMT R8, R10, 0x3340, R15 ;  /* 0x000033400a087816 */ /* 0x000fe4000000000f */
[----:B------:R-:W-:Y:S02]  /*21c50*/  PRMT R7, R34, 0x5410, R37 ;  /* 0x0000541022077816 */ /* 0x000fe40000000025 */
[----:B------:R-:W-:Y:S02]  /*21c60*/  PRMT R6, R36, 0x5410, R13 ;  /* 0x0000541024067816 */ /* 0x000fe4000000000d */
[----:B------:R-:W-:Y:S02]  /*21c70*/  PRMT R11, R21, 0x5410, R20 ;  /* 0x00005410150b7816 */ /* 0x000fe40000000014 */
[----:B------:R-:W-:-:S02]  /*21c80*/  PRMT R10, R19, 0x5410, R18 ;  /* 0x00005410130a7816 */ /* 0x000fc40000000012 */
[----:B------:R-:W-:Y:S02]  /*21c90*/  PRMT R9, R14, 0x5410, R9 ;  /* 0x000054100e097816 */ /* 0x000fe40000000009 */
[----:B------:R-:W-:Y:S02]  /*21ca0*/  PRMT R8, R3, 0x5410, R8 ;  /* 0x0000541003087816 */ /* 0x000fe40000000008 */
[----:B------:R-:W-:Y:S01]  /*21cb0*/  MOV R3, 0x8 ;  /* 0x0000000800037802 */ /* 0x000fe20000000f00 */
[----:B------:R0:W-:Y:S03]  /*21cc0*/  STL.64 [R1+0x38], R6 ;  /* 0x0000380601007387 */ /* 0x0001e60000100a00 */
[----:B------:R0:W1:Y:S01]  /*21cd0*/  LDC.64 R12, c[0x4][R3] ;  /* 0x01000000030c7b82 */ /* 0x0000620000000a00 */
[----:B------:R0:W-:Y:S04]  /*21ce0*/  STL [R1+0xc8], R0 ;  /* 0x0000c80001007387 */ /* 0x0001e80000100800 */
[----:B------:R0:W-:Y:S04]  /*21cf0*/  STL.64 [R1+0xc0], R10 ;  /* 0x0000c00a01007387 */ /* 0x0001e80000100a00 */
[----:B------:R0:W-:Y:S02]  /*21d00*/  STL.64 [R1+0xb8], R8 ;  /* 0x0000b80801007387 */ /* 0x0001e40000100a00 */
[----:B------:R-:W-:-:S07]  /*21d10*/  LEPC R20, `(.L_x_87) ;  /* 0x000000001014794e */ /* 0x000fce0000000000 */
[----:B01----:R-:W-:Y:S05]  /*21d20*/  CALL.ABS.NOINC R12 ;  /* 0x000000000c007343 */ /* 0x003fea0003c00000 */
.L_x_87:
        /* <DEDUP_REMOVED lines=20> */
.L_x_91:
        /* <DEDUP_REMOVED lines=38> */
[----:B------:R-:W-:Y:S02]  /*220d0*/  PRMT R34, R37, 0x7770, RZ ;  /* 0x0000777025227816 */ /* 0x000fe400000000ff */
[----:B------:R-:W-:Y:S01]  /*220e0*/  LOP3.LUT R46, R45, 0xff0000, RZ, 0xc0, !PT ;  /* 0x00ff00002d2e7812 */ /* 0x000fe200078ec0ff */
        /* <DEDUP_REMOVED lines=13> */
[----:B------:R-:W-:Y:S02]  /*221c0*/  LOP3.LUT R41, R41, 0xff0000, RZ, 0xc0, !PT ;  /* 0x00ff000029297812 */ /* 0x000fe400078ec0ff */
[----:B------:R-:W-:Y:S01]  /*221d0*/  LOP3.LUT R44, R43, 0xff0000, RZ, 0xc0, !PT ;  /* 0x00ff00002b2c7812 */ /* 0x000fe200078ec0ff */
[----:B------:R-:W-:Y:S01]  /*221e0*/  IMAD R35, R35, 0x1000000, R46 ;  /* 0x0100000023237824 */ /* 0x000fe200078e022e */
[----:B------:R-:W-:Y:S01]  /*221f0*/  LOP3.LUT R34, R40, R34, R39, 0xfe, !PT ;  /* 0x0000002228227212 */ /* 0x000fe200078efe27 */
[----:B------:R-:W-:Y:S01]  /*22200*/  IMAD R38, R42, 0x1000000, R41 ;  /* 0x010000002a267824 */ /* 0x000fe200078e0229 */
[----:B------:R-:W-:Y:S01]  /*22210*/  PRMT R41, R15, 0x7771, RZ ;  /* 0x000077710f297816 */ /* 0x000fe200000000ff */
[----:B------:R-:W-:Y:S01]  /*22220*/  IMAD R37, R37, 0x1000000, R44 ;  /* 0x0100000025257824 */ /* 0x000fe200078e022c */
[----:B------:R-:W-:-:S02]  /*22230*/  PRMT R39, R24, 0x7772, RZ ;  /* 0x0000777218277816 */ /* 0x000fc400000000ff */
[----:B------:R-:W-:Y:S01]  /*22240*/  PRMT R40, R24, 0x7773, RZ ;  /* 0x0000777318287816 */ /* 0x000fe200000000ff */
[----:B------:R-:W-:Y:S01]  /*22250*/  IMAD.U32 R41, R41, 0x10000, RZ ;  /* 0x0001000029297824 */ /* 0x000fe200078e00ff */
[----:B------:R-:W-:Y:S02]  /*22260*/  PRMT R24, R25, 0x7772, RZ ;  /* 0x0000777219187816 */ /* 0x000fe400000000ff */
[C---:B------:R-:W-:Y:S02]  /*22270*/  PRMT R42, R14.reuse, 0x7772, RZ ;  /* 0x000077720e2a7816 */ /* 0x040fe400000000ff */
[----:B------:R-:W-:Y:S01]  /*22280*/  PRMT R43, R14, 0x7773, RZ ;  /* 0x000077730e2b7816 */ /* 0x000fe200000000ff */
[----:B------:R-:W-:Y:S01]  /*22290*/  IMAD.SHL.U32 R24, R24, 0x100, RZ ;  /* 0x0000010018187824 */ /* 0x000fe200078e00ff */
[----:B------:R-:W-:Y:S01]  /*222a0*/  PRMT R14, R15, 0x7770, RZ ;  /* 0x000077700f0e7816 */ /* 0x000fe200000000ff */
[----:B------:R-:W-:Y:S01]  /*222b0*/  IMAD.SHL.U32 R42, R42, 0x100, RZ ;  /* 0x000001002a2a7824 */ /* 0x000fe200078e00ff */
[----:B------:R-:W-:-:S02]  /*222c0*/  LOP3.LUT R41, R41, 0xff0000, RZ, 0xc0, !PT ;  /* 0x00ff000029297812 */ /* 0x000fc400078ec0ff */
[----:B------:R-:W-:Y:S01]  /*222d0*/  PRMT R46, R25, 0x7773, RZ ;  /* 0x00007773192e7816 */ /* 0x000fe200000000ff */
[----:B------:R-:W-:Y:S01]  /*222e0*/  IMAD.SHL.U32 R25, R39, 0x100, RZ ;  /* 0x0000010027197824 */ /* 0x000fe200078e00ff */
[----:B-----5:R-:W-:Y:S01]  /*222f0*/  LOP3.LUT R39, R7, R5, R6, 0xb8, !PT ;  /* 0x0000000507277212 */ /* 0x020fe200078eb806 */
[----:B------:R-:W-:Y:S01]  /*22300*/  IMAD R41, R14, 0x1000000, R41 ;  /* 0x010000000e297824 */ /* 0x000fe200078e0229 */
[----:B------:R-:W-:Y:S02]  /*22310*/  LOP3.LUT R46, R46, R37, R24, 0xfe, !PT ;  /* 0x000000252e2e7212 */ /* 0x000fe400078efe18 */
[----:B------:R-:W-:Y:S01]  /*22320*/  LOP3.LUT R14, R43, R35, R42, 0xfe, !PT ;  /* 0x000000232b0e7212 */ /* 0x000fe200078efe2a */
[----:B------:R-:W-:Y:S01]  /*22330*/  IMAD.IADD R39, R8, 0x1, R39 ;  /* 0x0000000108277824 */ /* 0x000fe200078e0227 */
[----:B------:R-:W-:Y:S02]  /*22340*/  PRMT R24, R15, 0x7772, RZ ;  /* 0x000077720f187816 */ /* 0x000fe400000000ff */
[----:B------:R-:W-:-:S02]  /*22350*/  PRMT R35, R20, 0x7771, RZ ;  /* 0x0000777114237816 */ /* 0x000fc400000000ff */
[----:B------:R-:W-:Y:S01]  /*22360*/  PRMT R44, R15, 0x7773, RZ ;  /* 0x000077730f2c7816 */ /* 0x000fe200000000ff */
[----:B------:R-:W-:Y:S01]  /*22370*/  IMAD.SHL.U32 R24, R24, 0x100, RZ ;  /* 0x0000010018187824 */ /* 0x000fe200078e00ff */
[----:B------:R-:W-:Y:S01]  /*22380*/  LEA.HI R39, R4, R39, R4, 0x5 ;  /* 0x0000002704277211 */ /* 0x000fe200078f2804 */
[----:B------:R-:W-:Y:S01]  /*22390*/  IMAD.U32 R37, R35, 0x10000, RZ ;  /* 0x0001000023257824 */ /* 0x000fe200078e00ff */
[----:B------:R-:W-:Y:S02]  /*223a0*/  SHF.L.W.U32.HI R35, R5, 0x1e, R5 ;  /* 0x0000001e05237819 */ /* 0x000fe40000010e05 */
[----:B------:R-:W-:Y:S02]  /*223b0*/  LOP3.LUT R44, R44, R41, R24, 0xfe, !PT ;  /* 0x000000292c2c7212 */ /* 0x000fe400078efe18 */
[----:B------:R-:W-:Y:S02]  /*223c0*/  LOP3.LUT R24, R6, R4, R35, 0xb8, !PT ;  /* 0x0000000406187212 */ /* 0x000fe400078eb823 */
[----:B------:R-:W-:-:S02]  /*223d0*/  LOP3.LUT R25, R40, R38, R25, 0xfe, !PT ;  /* 0x0000002628197212 */ /* 0x000fc400078efe19 */
[----:B------:R-:W-:Y:S01]  /*223e0*/  PRMT R15, R20, 0x7770, RZ ;  /* 0x00007770140f7816 */ /* 0x000fe200000000ff */
[----:B------:R-:W-:Y:S01]  /*223f0*/  IMAD.IADD R42, R7, 0x1, R24 ;  /* 0x00000001072a7824 */ /* 0x000fe200078e0218 */
[----:B------:R-:W-:Y:S02]  /*22400*/  LOP3.LUT R38, R37, 0xff0000, RZ, 0xc0, !PT ;  /* 0x00ff000025267812 */ /* 0x000fe400078ec0ff */
[----:B------:R-:W-:Y:S02]  /*22410*/  IADD3 R43, PT, PT, R36, R39, R9 ;  /* 0x00000027242b7210 */ /* 0x000fe40007ffe009 */
[----:B------:R-:W-:Y:S01]  /*22420*/  PRMT R24, R21, 0x7771, RZ ;  /* 0x0000777115187816 */ /* 0x000fe200000000ff */
[----:B------:R-:W-:Y:S01]  /*22430*/  IMAD R15, R15, 0x1000000, R38 ;  /* 0x010000000f0f7824 */ /* 0x000fe200078e0226 */
[----:B------:R-:W-:Y:S02]  /*22440*/  PRMT R40, R20, 0x7772, RZ ;  /* 0x0000777214287816 */ /* 0x000fe400000000ff */
[----:B------:R-:W-:Y:S01]  /*22450*/  LEA.HI R39, R43, R42, R43, 0x5 ;  /* 0x0000002a2b277211 */ /* 0x000fe200078f282b */
[----:B------:R-:W-:Y:S01]  /*22460*/  IMAD.U32 R41, R24, 0x10000, RZ ;  /* 0x0001000018297824 */ /* 0x000fe200078e00ff */
[----:B------:R-:W-:Y:S01]  /*22470*/  PRMT R38, R20, 0x7773, RZ ;  /* 0x0000777314267816 */ /* 0x000fe200000000ff */
[----:B------:R-:W-:Y:S01]  /*22480*/  IMAD.SHL.U32 R40, R40, 0x100, RZ ;  /* 0x0000010028287824 */ /* 0x000fe200078e00ff */
[----:B------:R-:W-:-:S02]  /*22490*/  SHF.L.W.U32.HI R20, R4, 0x1e, R4 ;  /* 0x0000001e04147819 */ /* 0x000fc40000010e04 */
[----:B------:R-:W-:Y:S02]  /*224a0*/  SHF.L.W.U32.HI R24, R43, 0x1e, R43 ;  /* 0x0000001e2b187819 */ /* 0x000fe40000010e2b */
[----:B------:R-:W-:Y:S02]  /*224b0*/  IADD3 R39, PT, PT, R34, R39, R9 ;  /* 0x0000002722277210 */ /* 0x000fe40007ffe009 */
[----:B------:R-:W-:Y:S02]  /*224c0*/  LOP3.LUT R43, R35, R43, R20, 0xb8, !PT ;  /* 0x0000002b232b7212 */ /* 0x000fe400078eb814 */
[----:B------:R-:W-:Y:S02]  /*224d0*/  LOP3.LUT R48, R20, R39, R24, 0xb8, !PT ;  /* 0x0000002714307212 */ /* 0x000fe400078eb818 */
[----:B------:R-:W-:Y:S01]  /*224e0*/  LOP3.LUT R15, R38, R15, R40, 0xfe, !PT ;  /* 0x0000000f260f7212 */ /* 0x000fe200078efe28 */
[----:B------:R-:W-:Y:S01]  /*224f0*/  IMAD.IADD R38, R6, 0x1, R43 ;  /* 0x0000000106267824 */ /* 0x000fe200078e022b */
[----:B------:R-:W-:Y:S01]  /*22500*/  LOP3.LUT R42, R41, 0xff0000, RZ, 0xc0, !PT ;  /* 0x00ff0000292a7812 */ /* 0x000fe200078ec0ff */
[----:B------:R-:W-:Y:S01]  /*22510*/  IMAD.IADD R41, R35, 0x1, R48 ;  /* 0x0000000123297824 */ /* 0x000fe200078e0230 */
[----:B------:R-:W-:-:S02]  /*22520*/  PRMT R37, R21, 0x7770, RZ ;  /* 0x0000777015257816 */ /* 0x000fc400000000ff */
[----:B------:R-:W-:Y:S02]  /*22530*/  PRMT R35, R26, 0x7771, RZ ;  /* 0x000077711a237816 */ /* 0x000fe400000000ff */
[----:B------:R-:W-:Y:S01]  /*22540*/  PRMT R40, R21, 0x7772, RZ ;  /* 0x0000777215287816 */ /* 0x000fe200000000ff */
[----:B------:R-:W-:Y:S01]  /*22550*/  IMAD R37, R37, 0x1000000, R42 ;  /* 0x0100000025257824 */ /* 0x000fe200078e022a */
[--C-:B------:R-:W-:Y:S01]  /*22560*/  LEA.HI R38, R39, R38, R39.reuse, 0x5 ;  /* 0x0000002627267211 */ /* 0x100fe200078f2827 */
[----:B------:R-:W-:Y:S01]  /*22570*/  IMAD.U32 R42, R35, 0x10000, RZ ;  /* 0x00010000232a7824 */ /* 0x000fe200078e00ff */
[----:B------:R-:W-:Y:S01]  /*22580*/  SHF.L.W.U32.HI R35, R39, 0x1e, R39 ;  /* 0x0000001e27237819 */ /* 0x000fe20000010e27 */
[----:B------:R-:W-:Y:S01]  /*22590*/  IMAD.SHL.U32 R40, R40, 0x100, RZ ;  /* 0x0000010028287824 */ /* 0x000fe200078e00ff */
[----:B------:R-:W-:Y:S02]  /*225a0*/  IADD3 R38, PT, PT, R25, R38, R9 ;  /* 0x0000002619267210 */ /* 0x000fe40007ffe009 */
[----:B------:R-:W-:-:S02]  /*225b0*/  PRMT R21, R21, 0x7773, RZ ;  /* 0x0000777315157816 */ /* 0x000fc400000000ff */
[----:B------:R-:W-:Y:S02]  /*225c0*/  PRMT R39, R26, 0x7770, RZ ;  /* 0x000077701a277816 */ /* 0x000fe400000000ff */
[----:B------:R-:W-:Y:S02]  /*225d0*/  LOP3.LUT R42, R42, 0xff0000, RZ, 0xc0, !PT ;  /* 0x00ff00002a2a7812 */ /* 0x000fe400078ec0ff */
[----:B------:R-:W-:Y:S02]  /*225e0*/  LOP3.LUT R43, R24, R38, R35, 0xb8, !PT ;  /* 0x00000026182b7212 */ /* 0x000fe400078eb823 */
[----:B------:R-:W-:Y:S01]  /*225f0*/  LOP3.LUT R21, R21, R37, R40, 0xfe, !PT ;  /* 0x0000002515157212 */ /* 0x000fe200078efe28 */
[----:B------:R-:W-:Y:S01]  /*22600*/  IMAD R37, R39, 0x1000000, R42 ;  /* 0x0100000027257824 */ /* 0x000fe200078e022a */
[----:B------:R-:W-:Y:S01]  /*22610*/  LEA.HI R40, R38, R41, R38, 0x5 ;  /* 0x0000002926287211 */ /* 0x000fe200078f2826 */
[----:B------:R-:W-:Y:S01]  /*22620*/  IMAD.IADD R43, R20, 0x1, R43 ;  /* 0x00000001142b7824 */ /* 0x000fe200078e022b */
[----:B------:R-:W-:-:S02]  /*22630*/  PRMT R39, R27, 0x7771, RZ ;  /* 0x000077711b277816 */ /* 0x000fc400000000ff */
[----:B------:R-:W-:Y:S02]  /*22640*/  IADD3 R40, PT, PT, R46, R40, R9 ;  /* 0x000000282e287210 */ /* 0x000fe40007ffe009 */
[----:B------:R-:W-:Y:S02]  /*22650*/  PRMT R20, R26, 0x7772, RZ ;  /* 0x000077721a147816 */ /* 0x000fe400000000ff */
[----:B------:R-:W-:Y:S01]  /*22660*/  LEA.HI R45, R40, R43, R40, 0x5 ;  /* 0x0000002b282d7211 */ /* 0x000fe200078f2828 */
[----:B------:R-:W-:Y:S01]  /*22670*/  IMAD.U32 R43, R39, 0x10000, RZ ;  /* 0x00010000272b7824 */ /* 0x000fe200078e00ff */
[----:B------:R-:W-:Y:S01]  /*22680*/  SHF.L.W.U32.HI R38, R38, 0x1e, R38 ;  /* 0x0000001e26267819 */ /* 0x000fe20000010e26 */
[----:B------:R-:W-:Y:S01]  /*22690*/  IMAD.SHL.U32 R20, R20, 0x100, RZ ;  /* 0x0000010014147824 */ /* 0x000fe200078e00ff */
[----:B------:R-:W-:Y:S02]  /*226a0*/  PRMT R42, R26, 0x7773, RZ ;  /* 0x000077731a2a7816 */ /* 0x000fe400000000ff */
[----:B------:R-:W-:-:S02]  /*226b0*/  LOP3.LUT R48, R43, 0xff0000, RZ, 0xc0, !PT ;  /* 0x00ff00002b307812 */ /* 0x000fc400078ec0ff */
[----:B------:R-:W-:Y:S02]  /*226c0*/  LOP3.LUT R43, R35, R40, R38, 0xb8, !PT ;  /* 0x00000028232b7212 */ /* 0x000fe400078eb826 */
[----:B------:R-:W-:Y:S02]  /*226d0*/  LOP3.LUT R20, R42, R37, R20, 0xfe, !PT ;  /* 0x000000252a147212 */ /* 0x000fe400078efe14 */
[----:B------:R-:W-:Y:S01]  /*226e0*/  SHF.L.W.U32.HI R26, R40, 0x1e, R40 ;  /* 0x0000001e281a7819 */ /* 0x000fe20000010e28 */
[----:B------:R-:W-:Y:S01]  /*226f0*/  IMAD.IADD R42, R24, 0x1, R43 ;  /* 0x00000001182a7824 */ /* 0x000fe200078e022b */
[----:B------:R-:W-:Y:S02]  /*22700*/  IADD3 R39, PT, PT, R14, R45, R9 ;  /* 0x0000002d0e277210 */ /* 0x000fe40007ffe009 */
[----:B------:R-:W-:Y:S02]  /*22710*/  PRMT R41, R27, 0x7770, RZ ;  /* 0x000077701b297816 */ /* 0x000fe400000000ff */
[----:B------:R-:W-:-:S02]  /*22720*/  PRMT R24, R12, 0x7771, RZ ;  /* 0x000077710c187816 */ /* 0x000fc400000000ff */
[----:B------:R-:W-:Y:S01]  /*22730*/  LOP3.LUT R52, R38, R39, R26, 0xb8, !PT ;  /* 0x0000002726347212 */ /* 0x000fe200078eb81a */
[----:B------:R-:W-:Y:S01]  /*22740*/  IMAD R40, R41, 0x1000000, R48 ;  /* 0x0100000029287824 */ /* 0x000fe200078e0230 */
[--C-:B------:R-:W-:Y:S01]  /*22750*/  LEA.HI R43, R39, R42, R39.reuse, 0x5 ;  /* 0x0000002a272b7211 */ /* 0x100fe200078f2827 */
[----:B------:R-:W-:Y:S01]  /*22760*/  IMAD.U32 R42, R24, 0x10000, RZ ;  /* 0x00010000182a7824 */ /* 0x000fe200078e00ff */
[----:B------:R-:W-:Y:S01]  /*22770*/  PRMT R37, R27, 0x7772, RZ ;  /* 0x000077721b257816 */ /* 0x000fe200000000ff */
[----:B------:R-:W-:Y:S01]  /*22780*/  IMAD.IADD R35, R35, 0x1, R52 ;  /* 0x0000000123237824 */ /* 0x000fe200078e0234 */
[----:B------:R-:W-:Y:S02]  /*22790*/  PRMT R41, R27, 0x7773, RZ ;  /* 0x000077731b297816 */ /* 0x000fe400000000ff */
[----:B------:R-:W-:Y:S01]  /*227a0*/  SHF.L.W.U32.HI R27, R39, 0x1e, R39 ;  /* 0x0000001e271b7819 */ /* 0x000fe20000010e27 */
[----:B------:R-:W-:Y:S01]  /*227b0*/  IMAD.SHL.U32 R37, R37, 0x100, RZ ;  /* 0x0000010025257824 */ /* 0x000fe200078e00ff */
[----:B------:R-:W-:-:S02]  /*227c0*/  IADD3 R24, PT, PT, R44, R43, R9 ;  /* 0x0000002b2c187210 */ /* 0x000fc40007ffe009 */
[----:B------:R-:W-:Y:S02]  /*227d0*/  PRMT R39, R12, 0x7770, RZ ;  /* 0x000077700c277816 */ /* 0x000fe400000000ff */
[----:B------:R-:W-:Y:S02]  /*227e0*/  LOP3.LUT R43, R26, R24, R27, 0xb8, !PT ;  /* 0x000000181a2b7212 */ /* 0x000fe400078eb81b */
[----:B------:R-:W-:Y:S02]  /*227f0*/  LEA.HI R48, R24, R35, R24, 0x5 ;  /* 0x0000002318307211 */ /* 0x000fe400078f2818 */
[----:B------:R-:W-:Y:S01]  /*22800*/  PRMT R35, R13, 0x7771, RZ ;  /* 0x000077710d237816 */ /* 0x000fe200000000ff */
[----:B------:R-:W-:Y:S01]  /*22810*/  IMAD.IADD R43, R38, 0x1, R43 ;  /* 0x00000001262b7824 */ /* 0x000fe200078e022b */
[----:B------:R-:W-:Y:S02]  /*22820*/  IADD3 R38, PT, PT, R15, R48, R9 ;  /* 0x000000300f267210 */ /* 0x000fe40007ffe009 */
[----:B------:R-:W-:-:S02]  /*22830*/  LOP3.LUT R37, R41, R40, R37, 0xfe, !PT ;  /* 0x0000002829257212 */ /* 0x000fc400078efe25 */
[----:B------:R-:W-:Y:S01]  /*22840*/  LEA.HI R48, R38, R43, R38, 0x5 ;  /* 0x0000002b26307211 */ /* 0x000fe200078f2826 */
[----:B------:R-:W-:Y:S01]  /*22850*/  IMAD.U32 R43, R35, 0x10000, RZ ;  /* 0x00010000232b7824 */ /* 0x000fe200078e00ff */
[----:B------:R-:W-:Y:S02]  /*22860*/  LOP3.LUT R42, R42, 0xff0000, RZ, 0xc0, !PT ;  /* 0x00ff00002a2a7812 */ /* 0x000fe400078ec0ff */
[----:B------:R-:W-:Y:S02]  /*22870*/  PRMT R40, R12, 0x7772, RZ ;  /* 0x000077720c287816 */ /* 0x000fe400000000ff */
[----:B------:R-:W-:Y:S01]  /*22880*/  SHF.L.W.U32.HI R24, R24, 0x1e, R24 ;  /* 0x0000001e18187819 */ /* 0x000fe20000010e18 */
[----:B------:R-:W-:Y:S01]  /*22890*/  IMAD R39, R39, 0x1000000, R42 ;  /* 0x0100000027277824 */ /* 0x000fe200078e022a */
[----:B------:R-:W-:Y:S01]  /*228a0*/  IADD3 R35, PT, PT, R21, R48, R9 ;  /* 0x0000003015237210 */ /* 0x000fe20007ffe009 */
[----:B------:R-:W-:Y:S01]  /*228b0*/  IMAD.SHL.U32 R40, R40, 0x100, RZ ;  /* 0x0000010028287824 */ /* 0x000fe200078e00ff */
[----:B------:R-:W-:-:S02]  /*228c0*/  LOP3.LUT R48, R43, 0xff0000, RZ, 0xc0, !PT ;  /* 0x00ff00002b307812 */ /* 0x000fc400078ec0ff */
[----:B------:R-:W-:Y:S02]  /*228d0*/  PRMT R42, R12, 0x7773, RZ ;  /* 0x000077730c2a7816 */ /* 0x000fe400000000ff */
[----:B------:R-:W-:Y:S02]  /*228e0*/  LOP3.LUT R43, R27, R38, R24, 0xb8, !PT ;  /* 0x000000261b2b7212 */ /* 0x000fe400078eb818 */
[----:B------:R-:W-:Y:S02]  /*228f0*/  LOP3.LUT R39, R42, R39, R40, 0xfe, !PT ;  /* 0x000000272a277212 */ /* 0x000fe400078efe28 */
[----:B------:R-:W-:Y:S01]  /*22900*/  SHF.L.W.U32.HI R12, R38, 0x1e, R38 ;  /* 0x0000001e260c7819 */ /* 0x000fe20000010e26 */
[----:B------:R-:W-:Y:S01]  /*22910*/  IMAD.IADD R42, R26, 0x1, R43 ;  /* 0x000000011a2a7824 */ /* 0x000fe200078e022b */
[----:B------:R-:W-:Y:S02]  /*22920*/  PRMT R26, R28, 0x7771, RZ ;  /* 0x000077711c1a7816 */ /* 0x000fe400000000ff */
[----:B------:R-:W-:-:S02]  /*22930*/  LOP3.LUT R52, R24, R35, R12, 0xb8, !PT ;  /* 0x0000002318347212 */ /* 0x000fc400078eb80c */
[C-C-:B------:R-:W-:Y:S01]  /*22940*/  LEA.HI R43, R35.reuse, R42, R35.reuse, 0x5 ;  /* 0x0000002a232b7211 */ /* 0x140fe200078f2823 */
[----:B------:R-:W-:Y:S01]  /*22950*/  IMAD.U32 R42, R26, 0x10000, RZ ;  /* 0x000100001a2a7824 */ /* 0x000fe200078e00ff */
[----:B------:R-:W-:Y:S01]  /*22960*/  SHF.L.W.U32.HI R35, R35, 0x1e, R35 ;  /* 0x0000001e23237819 */ /* 0x000fe20000010e23 */
[----:B------:R-:W-:Y:S01]  /*22970*/  IMAD.IADD R27, R27, 0x1, R52 ;  /* 0x000000011b1b7824 */ /* 0x000fe200078e0234 */
[----:B------:R-:W-:Y:S02]  /*22980*/  IADD3 R26, PT, PT, R20, R43, R9 ;  /* 0x0000002b141a7210 */ /* 0x000fe40007ffe009 */
[C---:B------:R-:W-:Y:S02]  /*22990*/  PRMT R41, R13.reuse, 0x7770, RZ ;  /* 0x000077700d297816 */ /* 0x040fe400000000ff */
[----:B------:R-:W-:Y:S02]  /*229a0*/  PRMT R40, R13, 0x7772, RZ ;  /* 0x000077720d287816 */ /* 0x000fe400000000ff */
[----:B------:R-:W-:Y:S01]  /*229b0*/  LOP3.LUT R45, R12, R26, R35, 0xb8, !PT ;  /* 0x0000001a0c2d7212 */ /* 0x000fe200078eb823 */
[----:B------:R-:W-:Y:S01]  /*229c0*/  IMAD R38, R41, 0x1000000, R48 ;  /* 0x0100000029267824 */ /* 0x000fe200078e0230 */
[----:B------:R-:W-:-:S02]  /*229d0*/  LOP3.LUT R43, R42, 0xff0000, RZ, 0xc0, !PT ;  /* 0x00ff00002a2b7812 */ /* 0x000fc400078ec0ff */
[----:B------:R-:W-:Y:S01]  /*229e0*/  LEA.HI R42, R26, R27, R26, 0x5 ;  /* 0x0000001b1a2a7211 */ /* 0x000fe200078f281a */
[----:B------:R-:W-:Y:S01]  /*229f0*/  IMAD.IADD R45, R24, 0x1, R45 ;  /* 0x00000001182d7824 */ /* 0x000fe200078e022d */
[----:B------:R-:W-:Y:S01]  /*22a00*/  PRMT R41, R13, 0x7773, RZ ;  /* 0x000077730d297816 */ /* 0x000fe200000000ff */
[----:B------:R-:W-:Y:S01]  /*22a10*/  IMAD.SHL.U32 R13, R40, 0x100, RZ ;  /* 0x00000100280d7824 */ /* 0x000fe200078e00ff */
[----:B------:R-:W-:Y:S02]  /*22a20*/  PRMT R40, R28, 0x7770, RZ ;  /* 0x000077701c287816 */ /* 0x000fe400000000ff */
[----:B------:R-:W-:Y:S02]  /*22a30*/  IADD3 R24, PT, PT, R37, R42, R9 ;  /* 0x0000002a25187210 */ /* 0x000fe40007ffe009 */
[----:B------:R-:W-:Y:S02]  /*22a40*/  PRMT R27, R29, 0x7771, RZ ;  /* 0x000077711d1b7816 */ /* 0x000fe400000000ff */
[----:B------:R-:W-:Y:S01]  /*22a50*/  LOP3.LUT R13, R41, R38, R13, 0xfe, !PT ;  /* 0x00000026290d7212 */ /* 0x000fe200078efe0d */
[----:B------:R-:W-:Y:S01]  /*22a60*/  IMAD R38, R40, 0x1000000, R43 ;  /* 0x0100000028267824 */ /* 0x000fe200078e022b */
[----:B------:R-:W-:Y:S01]  /*22a70*/  LEA.HI R48, R24, R45, R24, 0x5 ;  /* 0x0000002d18307211 */ /* 0x000fe200078f2818 */
[----:B------:R-:W-:Y:S01]  /*22a80*/  IMAD.U32 R43, R27, 0x10000, RZ ;  /* 0x000100001b2b7824 */ /* 0x000fe200078e00ff */
[----:B------:R-:W-:-:S02]  /*22a90*/  PRMT R40, R28, 0x7772, RZ ;  /* 0x000077721c287816 */ /* 0x000fc400000000ff */
[----:B------:R-:W-:Y:S02]  /*22aa0*/  PRMT R41, R28, 0x7773, RZ ;  /* 0x000077731c297816 */ /* 0x000fe400000000ff */
[----:B------:R-:W-:Y:S02]  /*22ab0*/  SHF.L.W.U32.HI R28, R26, 0x1e, R26 ;  /* 0x0000001e1a1c7819 */ /* 0x000fe40000010e1a */
[----:B------:R-:W-:Y:S02]  /*22ac0*/  SHF.L.W.U32.HI R27, R24, 0x1e, R24 ;  /* 0x0000001e181b7819 */ /* 0x000fe40000010e18 */
[----:B------:R-:W-:Y:S02]  /*22ad0*/  IADD3 R26, PT, PT, R39, R48, R9 ;  /* 0x00000030271a7210 */ /* 0x000fe40007ffe009 */
[----:B------:R-:W-:Y:S01]  /*22ae0*/  LOP3.LUT R45, R43, 0xff0000, RZ, 0xc0, !PT ;  /* 0x00ff00002b2d7812 */ /* 0x000fe200078ec0ff */
[----:B------:R-:W-:Y:S01]  /*22af0*/  IMAD.SHL.U32 R43, R40, 0x100, RZ ;  /* 0x00000100282b7824 */ /* 0x000fe200078e00ff */
[----:B------:R-:W-:-:S02]  /*22b00*/  LOP3.LUT R47, R35, R24, R28, 0xb8, !PT ;  /* 0x00000018232f7212 */ /* 0x000fc400078eb81c */
[----:B------:R-:W-:Y:S02]  /*22b10*/  LOP3.LUT R48, R28, R26, R27, 0xb8, !PT ;  /* 0x0000001a1c307212 */ /* 0x000fe400078eb81b */
[----:B------:R-:W-:Y:S01]  /*22b20*/  PRMT R42, R29, 0x7770, RZ ;  /* 0x000077701d2a7816 */ /* 0x000fe200000000ff */
[----:B------:R-:W-:Y:S01]  /*22b30*/  IMAD.IADD R47, R12, 0x1, R47 ;  /* 0x000000010c2f7824 */ /* 0x000fe200078e022f */
[----:B------:R-:W-:Y:S01]  /*22b40*/  LOP3.LUT R24, R41, R38, R43, 0xfe, !PT ;  /* 0x0000002629187212 */ /* 0x000fe200078efe2b */
[----:B------:R-:W-:Y:S01]  /*22b50*/  IMAD.IADD R38, R35, 0x1, R48 ;  /* 0x0000000123267824 */ /* 0x000fe200078e0230 */
[----:B------:R-:W-:Y:S01]  /*22b60*/  PRMT R12, R18, 0x7771, RZ ;  /* 0x00007771120c7816 */ /* 0x000fe200000000ff */
[----:B------:R-:W-:Y:S01]  /*22b70*/  IMAD R40, R42, 0x1000000, R45 ;  /* 0x010000002a287824 */ /* 0x000fe200078e022d */
[C---:B------:R-:W-:Y:S02]  /*22b80*/  PRMT R35, R29.reuse, 0x7772, RZ ;  /* 0x000077721d237816 */ /* 0x040fe400000000ff */
[--C-:B------:R-:W-:Y:S01]  /*22b90*/  LEA.HI R42, R26, R47, R26.reuse, 0x5 ;  /* 0x0000002f1a2a7211 */ /* 0x100fe200078f281a */
[----:B------:R-:W-:Y:S01]  /*22ba0*/  IMAD.U32 R43, R12, 0x10000, RZ ;  /* 0x000100000c2b7824 */ /* 0x000fe200078e00ff */
[----:B------:R-:W-:Y:S01]  /*22bb0*/  PRMT R41, R29, 0x7773, RZ ;  /* 0x000077731d297816 */ /* 0x000fe200000000ff */
[----:B------:R-:W-:Y:S01]  /*22bc0*/  IMAD.SHL.U32 R35, R35, 0x100, RZ ;  /* 0x0000010023237824 */ /* 0x000fe200078e00ff */
[----:B------:R-:W-:-:S02]  /*22bd0*/  SHF.L.W.U32.HI R12, R26, 0x1e, R26 ;  /* 0x0000001e1a0c7819 */ /* 0x000fc40000010e1a */
[----:B------:R-:W-:Y:S02]  /*22be0*/  IADD3 R29, PT, PT, R13, R42, R9 ;  /* 0x0000002a0d1d7210 */ /* 0x000fe40007ffe009 */
[----:B------:R-:W-:Y:S02]  /*22bf0*/  LOP3.LUT R26, R41, R40, R35, 0xfe, !PT ;  /* 0x00000028291a7212 */ /* 0x000fe400078efe23 */
[----:B------:R-:W-:Y:S02]  /*22c00*/  LOP3.LUT R45, R27, R29, R12, 0xb8, !PT ;  /* 0x0000001d1b2d7212 */ /* 0x000fe400078eb80c */
[----:B------:R-:W-:Y:S02]  /*22c10*/  PRMT R40, R19, 0x7771, RZ ;  /* 0x0000777113287816 */ /* 0x000fe400000000ff */
[----:B------:R-:W-:Y:S01]  /*22c20*/  LEA.HI R41, R29, R38, R29, 0x5 ;  /* 0x000000261d297211 */ /* 0x000fe200078f281d */
[----:B------:R-:W-:Y:S01]  /*22c30*/  IMAD.IADD R45, R28, 0x1, R45 ;  /* 0x000000011c2d7824 */ /* 0x000fe200078e022d */
[----:B------:R-:W-:Y:S01]  /*22c40*/  PRMT R42, R18, 0x7770, RZ ;  /* 0x00007770122a7816 */ /* 0x000fe200000000ff */
[----:B------:R-:W-:Y:S01]  /*22c50*/  IMAD.U32 R40, R40, 0x10000, RZ ;  /* 0x0001000028287824 */ /* 0x000fe200078e00ff */
[----:B------:R-:W-:-:S02]  /*22c60*/  PRMT R38, R18, 0x7772, RZ ;  /* 0x0000777212267816 */ /* 0x000fc400000000ff */
[----:B------:R-:W-:Y:S02]  /*22c70*/  PRMT R28, R18, 0x7773, RZ ;  /* 0x00007773121c7816 */ /* 0x000fe400000000ff */
[----:B------:R-:W-:Y:S02]  /*22c80*/  IADD3 R18, PT, PT, R24, R41, R9 ;  /* 0x0000002918127210 */ /* 0x000fe40007ffe009 */
[----:B------:R-:W-:Y:S02]  /*22c90*/  SHF.L.W.U32.HI R29, R29, 0x1e, R29 ;  /* 0x0000001e1d1d7819 */ /* 0x000fe40000010e1d */
[----:B------:R-:W-:Y:S02]  /*22ca0*/  LOP3.LUT R43, R43, 0xff0000, RZ, 0xc0, !PT ;  /* 0x00ff00002b2b7812 */ /* 0x000fe400078ec0ff */
[----:B------:R-:W-:Y:S02]  /*22cb0*/  PRMT R41, R19, 0x7770, RZ ;  /* 0x0000777013297816 */ /* 0x000fe400000000ff */
[----:B------:R-:W-:Y:S01]  /*22cc0*/  LEA.HI R45, R18, R45, R18, 0x5 ;  /* 0x0000002d122d7211 */ /* 0x000fe200078f2812 */
[----:B------:R-:W-:Y:S01]  /*22cd0*/  IMAD R35, R42, 0x1000000, R43 ;  /* 0x010000002a237824 */ /* 0x000fe200078e022b */
[----:B------:R-:W-:Y:S01]  /*22ce0*/  LOP3.LUT R48, R40, 0xff0000, RZ, 0xc0, !PT ;  /* 0x00ff000028307812 */ /* 0x000fe200078ec0ff */
[----:B------:R-:W-:Y:S01]  /*22cf0*/  IMAD.SHL.U32 R42, R38, 0x100, RZ ;  /* 0x00000100262a7824 */ /* 0x000fe200078e00ff */
[----:B------:R-:W-:-:S02]  /*22d00*/  LOP3.LUT R52, R12, R18, R29, 0xb8, !PT ;  /* 0x000000120c347212 */ /* 0x000fc400078eb81d */
[----:B------:R-:W-:Y:S01]  /*22d10*/  SHF.L.W.U32.HI R18, R18, 0x1e, R18 ;  /* 0x0000001e12127819 */ /* 0x000fe20000010e12 */
[----:B------:R-:W-:Y:S01]  /*22d20*/  IMAD R38, R41, 0x1000000, R48 ;  /* 0x0100000029267824 */ /* 0x000fe200078e0230 */
[----:B------:R-:W-:Y:S01]  /*22d30*/  IADD3 R40, PT, PT, R26, R45, R9 ;  /* 0x0000002d1a287210 */ /* 0x000fe20007ffe009 */
[----:B------:R-:W-:Y:S01]  /*22d40*/  IMAD.IADD R41, R27, 0x1, R52 ;  /* 0x000000011b297824 */ /* 0x000fe200078e0234 */
[----:B------:R-:W-:Y:S02]  /*22d50*/  PRMT R27, R19, 0x7772, RZ ;  /* 0x00007772131b7816 */ /* 0x000fe400000000ff */
[----:B------:R-:W-:Y:S02]  /*22d60*/  LOP3.LUT R43, R29, R40, R18, 0xb8, !PT ;  /* 0x000000281d2b7212 */ /* 0x000fe400078eb812 */
[----:B------:R-:W-:Y:S01]  /*22d70*/  LOP3.LUT R35, R28, R35, R42, 0xfe, !PT ;  /* 0x000000231c237212 */ /* 0x000fe200078efe2a */
[----:B------:R-:W-:Y:S01]  /*22d80*/  IMAD.SHL.U32 R27, R27, 0x100, RZ ;  /* 0x000001001b1b7824 */ /* 0x000fe200078e00ff */
[----:B------:R-:W-:Y:S01]  /*22d90*/  LEA.HI R28, R40, R41, R40, 0x5 ;  /* 0x00000029281c7211 */ /* 0x000fe200078f2828 */
[----:B------:R-:W-:Y:S01]  /*22da0*/  IMAD.IADD R43, R12, 0x1, R43 ;  /* 0x000000010c2b7824 */ /* 0x000fe200078e022b */
[----:B------:R-:W-:-:S02]  /*22db0*/  PRMT R12, R19, 0x7773, RZ ;  /* 0x00007773130c7816 */ /* 0x000fc400000000ff */
[----:B------:R-:W-:Y:S02]  /*22dc0*/  IADD3 R28, PT, PT, R35, R28, R9 ;  /* 0x0000001c231c7210 */ /* 0x000fe40007ffe009 */
[----:B------:R-:W-:Y:S02]  /*22dd0*/  SHF.L.W.U32.HI R19, R40, 0x1e, R40 ;  /* 0x0000001e28137819 */ /* 0x000fe40000010e28 */
[----:B------:R-:W-:Y:S02]  /*22de0*/  LOP3.LUT R38, R12, R38, R27, 0xfe, !PT ;  /* 0x000000260c267212 */ /* 0x000fe400078efe1b */
        /* <DEDUP_REMOVED lines=86> */
[----:B------:R-:W-:Y:S01]  /*23350*/  LOP3.LUT R14, R14, R39, RZ, 0x3c, !PT ;  /* 0x000000270e0e7212 */ /* 0x000fe200078e3cff */
[----:B------:R-:W2:Y:S01]  /*23360*/  LDL R20, [R1+0x70] ;  /* 0x0000700001147983 */ /* 0x000ea20000100800 */
[C---:B------:R-:W-:Y:S02]  /*23370*/  LOP3.LUT R15, R37.reuse, R44, R41, 0x96, !PT ;  /* 0x0000002c250f7212 */ /* 0x040fe400078e9629 */
        /* <DEDUP_REMOVED lines=67> */
[--C-:B------:R-:W-:Y:S02]  /*237b0*/  LEA.HI R41, R43, R38, R43.reuse, 0x5 ;  /* 0x000000262b297211 */ /* 0x100fe400078f282b */
[----:B------:R-:W-:Y:S02]  /*237c0*/  LOP3.LUT R35, R35, R28, RZ, 0x3c, !PT ;  /* 0x0000001c23237212 */ /* 0x000fe400078e3cff */
[----:B------:R-:W-:Y:S02]  /*237d0*/  IADD3 R41, PT, PT, R34, R41, R10 ;  /* 0x0000002922297210 */ /* 0x000fe40007ffe00a */
[----:B------:R-:W-:Y:S02]  /*237e0*/  SHF.L.W.U32.HI R28, R43, 0x1e, R43 ;  /* 0x0000001e2b1c7819 */ /* 0x000fe40000010e2b */
[----:B------:R-:W-:-:S02]  /*237f0*/  SHF.L.W.U32.HI R35, R35, 0x1, R35 ;  /* 0x0000000123237819 */ /* 0x000fc40000010e23 */
[C---:B------:R-:W-:Y:S02]  /*23800*/  LEA.HI R42, R41.reuse, R42, R41, 0x5 ;  /* 0x0000002a292a7211 */ /* 0x040fe400078f2829 */
[----:B------:R-:W-:Y:S02]  /*23810*/  LOP3.LUT R43, R41, R28, R39, 0x96, !PT ;  /* 0x0000001c292b7212 */ /* 0x000fe400078e9627 */
[----:B------:R-:W-:Y:S02]  /*23820*/  LOP3.LUT R37, R29, R15, R26, 0x96, !PT ;  /* 0x0000000f1d257212 */ /* 0x000fe400078e961a */
[----:B------:R-:W-:Y:S01]  /*23830*/  SHF.L.W.U32.HI R41, R41, 0x1e, R41 ;  /* 0x0000001e29297819 */ /* 0x000fe20000010e29 */
[----:B------:R-:W-:Y:S01]  /*23840*/  IMAD.IADD R43, R40, 0x1, R43 ;  /* 0x00000001282b7824 */ /* 0x000fe200078e022b */
[----:B------:R-:W-:Y:S02]  /*23850*/  IADD3 R42, PT, PT, R35, R42, R10 ;  /* 0x0000002a232a7210 */ /* 0x000fe40007ffe00a */
[----:B------:R-:W-:-:S02]  /*23860*/  LOP3.LUT R37, R37, R36, RZ, 0x3c, !PT ;  /* 0x0000002425257212 */ /* 0x000fc400078e3cff */
[C---:B------:R-:W-:Y:S02]  /*23870*/  LOP3.LUT R38, R42.reuse, R41, R28, 0x96, !PT ;  /* 0x000000292a267212 */ /* 0x040fe400078e961c */
[----:B------:R-:W-:Y:S02]  /*23880*/  LOP3.LUT R36, R21, R14, R34, 0x96, !PT ;  /* 0x0000000e15247212 */ /* 0x000fe400078e9622 */
[----:B------:R-:W-:Y:S01]  /*23890*/  SHF.L.W.U32.HI R37, R37, 0x1, R37 ;  /* 0x0000000125257819 */ /* 0x000fe20000010e25 */
[----:B------:R-:W-:Y:S01]  /*238a0*/  IMAD.IADD R40, R39, 0x1, R38 ;  /* 0x0000000127287824 */ /* 0x000fe200078e0226 */
[----:B------:R-:W-:Y:S02]  /*238b0*/  LEA.HI R43, R42, R43, R42, 0x5 ;  /* 0x0000002b2a2b7211 */ /* 0x000fe400078f282a */
        /* <DEDUP_REMOVED lines=12> */
[----:B------:R-:W-:Y:S02]  /*23980*/  SHF.L.W.U32.HI R29, R29, 0x1, R29 ;  /* 0x000000011d1d7819 */ /* 0x000fe40000010e1d */
[----:B------:R-:W-:Y:S01]  /*23990*/  LEA.HI R45, R40, R45, R40, 0x5 ;  /* 0x0000002d282d7211 */ /* 0x000fe200078f2828 */
[----:B------:R-:W-:Y:S01]  /*239a0*/  IMAD.IADD R42, R41, 0x1, R38 ;  /* 0x00000001292a7824 */ /* 0x000fe200078e0226 */
[----:B------:R-:W-:Y:S02]  /*239b0*/  LOP3.LUT R28, R19, R12, R37, 0x96, !PT ;  /* 0x0000000c131c7212 */ /* 0x000fe400078e9625 */
[----:B------:R-:W-:-:S02]  /*239c0*/  IADD3 R45, PT, PT, R29, R45, R10 ;  /* 0x0000002d1d2d7210 */ /* 0x000fc40007ffe00a */
[----:B------:R-:W-:Y:S02]  /*239d0*/  SHF.L.W.U32.HI R38, R40, 0x1e, R40 ;  /* 0x0000001e28267819 */ /* 0x000fe40000010e28 */
[----:B------:R-:W-:Y:S02]  /*239e0*/  LOP3.LUT R21, R28, R21, RZ, 0x3c, !PT ;  /* 0x000000151c157212 */ /* 0x000fe400078e3cff */
[----:B------:R-:W-:Y:S02]  /*239f0*/  LOP3.LUT R41, R38, R39, R45, 0xe8, !PT ;  /* 0x0000002726297212 */ /* 0x000fe400078ee82d */
[----:B------:R-:W-:Y:S02]  /*23a00*/  SHF.L.W.U32.HI R21, R21, 0x1, R21 ;  /* 0x0000000115157819 */ /* 0x000fe40000010e15 */
[----:B------:R-:W-:Y:S01]  /*23a10*/  LOP3.LUT R28, R9, R24, R27, 0x96, !PT ;  /* 0x00000018091c7212 */ /* 0x000fe200078e961b */
        /* <DEDUP_REMOVED lines=13> */
[----:B------:R-:W-:Y:S02]  /*23af0*/  SHF.L.W.U32.HI R28, R19, 0x1, R19 ;  /* 0x00000001131c7819 */ /* 0x000fe40000010e13 */
[----:B------:R-:W-:-:S02]  /*23b00*/  LOP3.LUT R19, R10, R41, R40, 0xe8, !PT ;  /* 0x000000290a137212 */ /* 0x000fc400078ee828 */
[----:B------:R-:W-:Y:S02]  /*23b10*/  LOP3.LUT R36, R15, R34, R21, 0x96, !PT ;  /* 0x000000220f247212 */ /* 0x000fe400078e9615 */
[--C-:B------:R-:W-:Y:S01]  /*23b20*/  LEA.HI R39, R40, R39, R40.reuse, 0x5 ;  /* 0x0000002728277211 */ /* 0x100fe200078f2828 */
[----:B------:R-:W-:Y:S01]  /*23b30*/  IMAD.IADD R42, R38, 0x1, R19 ;  /* 0x00000001262a7824 */ /* 0x000fe200078e0213 */
[----:B------:R-:W-:Y:S02]  /*23b40*/  LOP3.LUT R36, R36, R9, RZ, 0x3c, !PT ;  /* 0x0000000924247212 */ /* 0x000fe400078e3cff */
[----:B------:R-:W-:Y:S02]  /*23b50*/  IADD3 R39, PT, PT, R28, R39, R11 ;  /* 0x000000271c277210 */ /* 0x000fe40007ffe00b */
[----:B------:R-:W-:Y:S02]  /*23b60*/  SHF.L.W.U32.HI R9, R40, 0x1e, R40 ;  /* 0x0000001e28097819 */ /* 0x000fe40000010e28 */
[----:B------:R-:W-:-:S02]  /*23b70*/  SHF.L.W.U32.HI R36, R36, 0x1, R36 ;  /* 0x0000000124247819 */ /* 0x000fc40000010e24 */
[--C-:B------:R-:W-:Y:S02]  /*23b80*/  LEA.HI R42, R39, R42, R39.reuse, 0x5 ;  /* 0x0000002a272a7211 */ /* 0x100fe400078f2827 */
[----:B------:R-:W-:Y:S02]  /*23b90*/  LOP3.LUT R40, R9, R10, R39, 0xe8, !PT ;  /* 0x0000000a09287212 */ /* 0x000fe400078ee827 */
[----:B------:R-:W-:Y:S02]  /*23ba0*/  LOP3.LUT R38, R14, R35, R25, 0x96, !PT ;  /* 0x000000230e267212 */ /* 0x000fe400078e9619 */
[----:B------:R-:W-:Y:S01]  /*23bb0*/  SHF.L.W.U32.HI R44, R39, 0x1e, R39 ;  /* 0x0000001e272c7819 */ /* 0x000fe20000010e27 */
[----:B------:R-:W-:Y:S01]  /*23bc0*/  IMAD.IADD R41, R41, 0x1, R40 ;  /* 0x0000000129297824 */ /* 0x000fe200078e0228 */
[----:B------:R-:W-:Y:S02]  /*23bd0*/  IADD3 R42, PT, PT, R36, R42, R11 ;  /* 0x0000002a242a7210 */ /* 0x000fe40007ffe00b */
[----:B------:R-:W-:-:S02]  /*23be0*/  LOP3.LUT R38, R38, R13, RZ, 0x3c, !PT ;  /* 0x0000000d26267212 */ /* 0x000fc400078e3cff */
[----:B------:R-:W-:Y:S02]  /*23bf0*/  LOP3.LUT R13, R44, R9, R42, 0xe8, !PT ;  /* 0x000000092c0d7212 */ /* 0x000fe400078ee82a */
        /* <DEDUP_REMOVED lines=15> */
[--C-:B------:R-:W-:Y:S02]  /*23cf0*/  LOP3.LUT R41, R39, R15, R46.reuse, 0xe8, !PT ;  /* 0x0000000f27297212 */ /* 0x100fe400078ee82e */
[----:B------:R-:W-:Y:S02]  /*23d00*/  SHF.L.W.U32.HI R42, R13, 0x1, R13 ;  /* 0x000000010d2a7819 */ /* 0x000fe40000010e0d */
[----:B------:R-:W-:Y:S01]  /*23d10*/  LEA.HI R19, R46, R19, R46, 0x5 ;  /* 0x000000132e137211 */ /* 0x000fe200078f282e */
[----:B------:R-:W-:Y:S01]  /*23d20*/  IMAD.IADD R48, R44, 0x1, R41 ;  /* 0x000000012c307824 */ /* 0x000fe200078e0229 */
[----:B------:R-:W-:Y:S02]  /*23d30*/  LOP3.LUT R9, R24, R29, R38, 0x96, !PT ;  /* 0x0000001d18097212 */ /* 0x000fe400078e9626 */
[----:B------:R-:W-:-:S02]  /*23d40*/  SHF.L.W.U32.HI R44, R46, 0x1e, R46 ;  /* 0x0000001e2e2c7819 */ /* 0x000fc40000010e2e */
[----:B------:R-:W-:Y:S02]  /*23d50*/  IADD3 R41, PT, PT, R42, R19, R11 ;  /* 0x000000132a297210 */ /* 0x000fe40007ffe00b */
[----:B------:R-:W-:Y:S02]  /*23d60*/  LOP3.LUT R10, R9, R18, RZ, 0x3c, !PT ;  /* 0x00000012090a7212 */ /* 0x000fe400078e3cff */
[--C-:B------:R-:W-:Y:S01]  /*23d70*/  LOP3.LUT R14, R44, R39, R41.reuse, 0xe8, !PT ;  /* 0x000000272c0e7212 */ /* 0x100fe200078ee829 */
[----:B------:R-:W3:Y:S01]  /*23d80*/  LDL.64 R18, [R1+0x48] ;  /* 0x0000480001127983 */ /* 0x000ee20000100a00 */
[----:B------:R-:W-:Y:S02]  /*23d90*/  LOP3.LUT R9, R26, R21, R40, 0x96, !PT ;  /* 0x000000151a097212 */ /* 0x000fe400078e9628 */
[----:B------:R-:W-:Y:S01]  /*23da0*/  SHF.L.W.U32.HI R10, R10, 0x1, R10 ;  /* 0x000000010a0a7819 */ /* 0x000fe20000010e0a */
[----:B------:R-:W-:Y:S01]  /*23db0*/  IMAD.IADD R15, R15, 0x1, R14 ;  /* 0x000000010f0f7824 */ /* 0x000fe200078e020e */
[----:B------:R-:W-:Y:S01]  /*23dc0*/  LEA.HI R13, R41, R48, R41, 0x5 ;  /* 0x00000030290d7211 */ /* 0x000fe200078f2829 */
[----:B------:R0:W-:Y:S01]  /*23dd0*/  STL [R1+0x40], RZ ;  /* 0x000040ff01007387 */ /* 0x0001e20000100800 */
        /* <DEDUP_REMOVED lines=62> */
[--C-:B------:R-:W-:Y:S02]  /*241c0*/  LEA.HI R41, R48, R41, R48.reuse, 0x5 ;  /* 0x0000002930297211 */ /* 0x100fe400078f2830 */
[----:B------:R-:W-:Y:S01]  /*241d0*/  LOP3.LUT R21, R46, R21, RZ, 0x3c, !PT ;  /* 0x000000152e157212 */ /* 0x000fe200078e3cff */
[----:B------:R-:W-:Y:S01]  /*241e0*/  IMAD.IADD R46, R34, 0x1, R29 ;  /* 0x00000001222e7824 */ /* 0x000fe200078e021d */
        /* <DEDUP_REMOVED lines=14> */
[--C-:B------:R-:W-:Y:S02]  /*242d0*/  LEA.HI R27, R48, R27, R48.reuse, 0x5 ;  /* 0x0000001b301b7211 */ /* 0x100fe400078f2830 */
        /* <DEDUP_REMOVED lines=24> */
[----:B------:R-:W-:Y:S01]  /*24460*/  IADD3 R40, PT, PT, R27, R38, R11 ;  /* 0x000000261b287210 */ /* 0x000fe20007ffe00b */
[----:B------:R-:W-:Y:S01]  /*24470*/  IMAD.IADD R37, R37, 0x1, R44 ;  /* 0x0000000125257824 */ /* 0x000fe200078e022c */
[----:B------:R-:W-:Y:S02]  /*24480*/  SHF.L.W.U32.HI R38, R48, 0x1e, R48 ;  /* 0x0000001e30267819 */ /* 0x000fe40000010e30 */
[----:B------:R-:W-:Y:S02]  /*24490*/  SHF.L.W.U32.HI R11, R41, 0x1, R41 ;  /* 0x00000001290b7819 */ /* 0x000fe40000010e29 */
[----:B------:R-:W-:Y:S02]  /*244a0*/  LOP3.LUT R41, R40, R38, R39, 0x96, !PT ;  /* 0x0000002628297212 */ /* 0x000fe400078e9627 */
[----:B------:R-:W-:Y:S02]  /*244b0*/  LOP3.LUT R29, R12, R24, R25, 0x96, !PT ;  /* 0x000000180c1d7212 */ /* 0x000fe400078e9619 */
[----:B------:R-:W-:Y:S01]  /*244c0*/  LEA.HI R37, R40, R37, R40, 0x5 ;  /* 0x0000002528257211 */ /* 0x000fe200078f2828 */
[----:B------:R-:W-:Y:S01]  /*244d0*/  IMAD.IADD R43, R36, 0x1, R41 ;  /* 0x00000001242b7824 */ /* 0x000fe200078e0229 */
[----:B------:R-:W-:-:S02]  /*244e0*/  LOP3.LUT R29, R29, R42, RZ, 0x3c, !PT ;  /* 0x0000002a1d1d7212 */ /* 0x000fc400078e3cff */
[----:B--2---:R-:W-:Y:S02]  /*244f0*/  IADD3 R36, PT, PT, R11, R37, R20 ;  /* 0x000000250b247210 */ /* 0x004fe40007ffe014 */
        /* <DEDUP_REMOVED lines=31> */
[----:B------:R-:W-:Y:S02]  /*246f0*/  LOP3.LUT R13, R13, R14, RZ, 0x3c, !PT ;  /* 0x0000000e0d0d7212 */ /* 0x000fe400078e3cff */
[----:B------:R-:W-:Y:S02]  /*24700*/  SHF.L.W.U32.HI R41, R45, 0x1e, R45 ;  /* 0x0000001e2d297819 */ /* 0x000fe40000010e2d */
[----:B------:R-:W-:-:S02]  /*24710*/  SHF.L.W.U32.HI R13, R13, 0x1, R13 ;  /* 0x000000010d0d7819 */ /* 0x000fc40000010e0d */
[C---:B------:R-:W-:Y:S02]  /*24720*/  LEA.HI R43, R36.reuse, R43, R36, 0x5 ;  /* 0x0000002b242b7211 */ /* 0x040fe400078f2824 */
[C---:B------:R-:W-:Y:S02]  /*24730*/  LOP3.LUT R40, R36.reuse, R41, R38, 0x96, !PT ;  /* 0x0000002924287212 */ /* 0x040fe400078e9626 */
[----:B------:R-:W-:Y:S02]  /*24740*/  LOP3.LUT R14, R35, R25, R10, 0x96, !PT ;  /* 0x00000019230e7212 */ /* 0x000fe400078e960a */
[----:B------:R-:W-:Y:S01]  /*24750*/  SHF.L.W.U32.HI R36, R36, 0x1e, R36 ;  /* 0x0000001e24247819 */ /* 0x000fe20000010e24 */
[----:B------:R-:W-:Y:S01]  /*24760*/  IMAD.IADD R42, R39, 0x1, R40 ;  /* 0x00000001272a7824 */ /* 0x000fe200078e0228 */
[----:B------:R-:W-:Y:S02]  /*24770*/  IADD3 R43, PT, PT, R13, R43, R20 ;  /* 0x0000002b0d2b7210 */ /* 0x000fe40007ffe014 */
[----:B------:R-:W-:-:S02]  /*24780*/  LOP3.LUT R14, R14, R9, RZ, 0x3c, !PT ;  /* 0x000000090e0e7212 */ /* 0x000fc400078e3cff */
[----:B------:R-:W-:Y:S02]  /*24790*/  LOP3.LUT R40, R24, R27, R12, 0x96, !PT ;  /* 0x0000001b18287212 */ /* 0x000fe400078e960c */
[C---:B------:R-:W-:Y:S02]  /*247a0*/  LOP3.LUT R39, R43.reuse, R36, R41, 0x96, !PT ;  /* 0x000000242b277212 */ /* 0x040fe400078e9629 */
[----:B------:R-:W-:Y:S02]  /*247b0*/  SHF.L.W.U32.HI R14, R14, 0x1, R14 ;  /* 0x000000010e0e7819 */ /* 0x000fe40000010e0e */
        /* <DEDUP_REMOVED lines=24> */
[C---:B------:R-:W-:Y:S01]  /*24940*/  LEA.HI R45, R24.reuse, R45, R24, 0x5 ;  /* 0x0000002d182d7211 */ /* 0x040fe200078f2818 */
[----:B------:R-:W-:Y:S01]  /*24950*/  IMAD.IADD R40, R39, 0x1, R36 ;  /* 0x0000000127287824 */ /* 0x000fe200078e0224 */
[----:B------:R-:W-:Y:S02]  /*24960*/  LOP3.LUT R43, R43, R26, RZ, 0x3c, !PT ;  /* 0x0000001a2b2b7212 */ /* 0x000fe400078e3cff */
[----:B------:R-:W-:Y:S02]  /*24970*/  SHF.L.W.U32.HI R26, R24, 0x1e, R24 ;  /* 0x0000001e181a7819 */ /* 0x000fe40000010e18 */
[----:B------:R-:W-:Y:S02]  /*24980*/  IADD3 R45, PT, PT, R9, R45, R20 ;  /* 0x0000002d092d7210 */ /* 0x000fe40007ffe014 */
        /* <DEDUP_REMOVED lines=50> */
[C---:B------:R-:W-:Y:S02]  /*24cb0*/  LEA.HI R11, R39.reuse, R34, R39, 0x5 ;  /* 0x00000022270b7211 */ /* 0x040fe400078f2827 */
[----:B------:R-:W-:Y:S01]  /*24cc0*/  LOP3.LUT R12, R12, R24, R27, 0x96, !PT ;  /* 0x000000180c0c7212 */ /* 0x000fe200078e961b */
[----:B------:R-:W-:Y:S01]  /*24cd0*/  IMAD.IADD R34, R14, 0x1, R35 ;  /* 0x000000010e227824 */ /* 0x000fe200078e0223 */
[----:B------:R-:W-:Y:S02]  /*24ce0*/  IADD3 R11, PT, PT, R28, R11, R20 ;  /* 0x0000000b1c0b7210 */ /* 0x000fe40007ffe014 */
[----:B------:R-:W-:Y:S02]  /*24cf0*/  LOP3.LUT R14, R10, R9, R15, 0x96, !PT ;  /* 0x000000090a0e7212 */ /* 0x000fe400078e960f */
[----:B------:R-:W-:Y:S02]  /*24d00*/  SHF.L.W.U32.HI R9, R39, 0x1e, R39 ;  /* 0x0000001e27097819 */ /* 0x000fe40000010e27 */
[----:B------:R-:W-:-:S02]  /*24d10*/  LEA.HI R15, R11, R34, R11, 0x5 ;  /* 0x000000220b0f7211 */ /* 0x000fc400078f280b */
[C---:B------:R-:W-:Y:S02]  /*24d20*/  LOP3.LUT R34, R11.reuse, R9, R26, 0x96, !PT ;  /* 0x000000090b227212 */ /* 0x040fe400078e961a */
[----:B------:R-:W-:Y:S01]  /*24d30*/  LOP3.LUT R14, R14, R29, RZ, 0x3c, !PT ;  /* 0x0000001d0e0e7212 */ /* 0x000fe200078e3cff */
[----:B------:R-:W-:Y:S01]  /*24d40*/  IMAD.IADD R15, R20, 0x1, R15 ;  /* 0x00000001140f7824 */ /* 0x000fe200078e020f */
[----:B------:R-:W-:Y:S01]  /*24d50*/  SHF.L.W.U32.HI R24, R11, 0x1e, R11 ;  /* 0x0000001e0b187819 */ /* 0x000fe20000010e0b */
[----:B------:R-:W-:Y:S01]  /*24d60*/  IMAD.IADD R34, R25, 0x1, R34 ;  /* 0x0000000119227824 */ /* 0x000fe200078e0222 */
[----:B------:R-:W-:Y:S02]  /*24d70*/  LOP3.LUT R12, R12, R37, RZ, 0x3c, !PT ;  /* 0x000000250c0c7212 */ /* 0x000fe400078e3cff */
[----:B------:R-:W-:Y:S02]  /*24d80*/  LEA.HI R15, R14, R15, R14, 0x1 ;  /* 0x0000000f0e0f7211 */ /* 0x000fe400078f080e */
[----:B------:R-:W-:-:S02]  /*24d90*/  LOP3.LUT R13, R13, R21, R28, 0x96, !PT ;  /* 0x000000150d0d7212 */ /* 0x000fc400078e961c */
[C---:B------:R-:W-:Y:S02]  /*24da0*/  LEA.HI R11, R15.reuse, R34, R15, 0x5 ;  /* 0x000000220f0b7211 */ /* 0x040fe400078f280f */
[----:B------:R-:W-:Y:S02]  /*24db0*/  LOP3.LUT R25, R15, R24, R9, 0x96, !PT ;  /* 0x000000180f197212 */ /* 0x000fe400078e9609 */
[----:B------:R-:W-:Y:S01]  /*24dc0*/  LOP3.LUT R13, R13, R10, RZ, 0x3c, !PT ;  /* 0x0000000a0d0d7212 */ /* 0x000fe200078e3cff */
[----:B------:R-:W-:Y:S02]  /*24dd0*/  IMAD.IADD R11, R20, 0x1, R11 ;  /* 0x00000001140b7824 */ /* 0x000fe400078e020b */
[----:B------:R-:W-:Y:S02]  /*24de0*/  IMAD.IADD R25, R26, 0x1, R25 ;  /* 0x000000011a197824 */ /* 0x000fe400078e0219 */
[----:B------:R-:W-:Y:S01]  /*24df0*/  IMAD.IADD R10, R8, 0x1, R9 ;  /* 0x00000001080a7824 */ /* 0x000fe200078e0209 */
[----:B------:R-:W-:Y:S01]  /*24e00*/  LEA.HI R14, R12, R11, R12, 0x1 ;  /* 0x0000000b0c0e7211 */ /* 0x000fe200078f080c */
[----:B------:R-:W-:Y:S01]  /*24e10*/  IMAD.IADD R9, R7, 0x1, R24 ;  /* 0x0000000107097824 */ /* 0x000fe200078e0218 */
[----:B---3--:R-:W-:-:S02]  /*24e20*/  IADD3 R12, P1, PT, R18, 0x200, RZ ;  /* 0x00000200120c7810 */ /* 0x008fc40007f3e0ff */
[--C-:B------:R-:W-:Y:S01]  /*24e30*/  LEA.HI R25, R14, R25, R14.reuse, 0x5 ;  /* 0x000000190e197211 */ /* 0x100fe200078f280e */
[----:B------:R-:W-:Y:S01]  /*24e40*/  IMAD.IADD R7, R5, 0x1, R14 ;  /* 0x0000000105077824 */ /* 0x000fe200078e020e */
[----:B------:R-:W-:Y:S01]  /*24e50*/  LEA.HI R8, R15, R6, R15, 0x1e ;  /* 0x000000060f087211 */ /* 0x000fe200078ff00f */
[----:B------:R0:W-:Y:S02]  /*24e60*/  STL [R1+0x60], R10 ;  /* 0x0000600a01007387 */ /* 0x0001e40000100800 */
[----:B------:R-:W-:Y:S02]  /*24e70*/  IMAD.IADD R20, R20, 0x1, R25 ;  /* 0x0000000114147824 */ /* 0x000fe400078e0219 */
[----:B------:R0:W-:Y:S03]  /*24e80*/  STL.64 [R1+0x58], R8 ;  /* 0x0000580801007387 */ /* 0x0001e60000100a00 */
[----:B------:R-:W-:-:S05]  /*24e90*/  LEA.HI R13, R13, R20, R13, 0x1 ;  /* 0x000000140d0d7211 */ /* 0x000fca00078f080d */
[----:B------:R-:W-:Y:S02]  /*24ea0*/  IMAD.IADD R6, R4, 0x1, R13 ;  /* 0x0000000104067824 */ /* 0x000fe400078e020d */
[----:B------:R-:W-:Y:S02]  /*24eb0*/  IMAD.X R13, RZ, RZ, R19, P1 ;  /* 0x000000ffff0d7224 */ /* 0x000fe400008e0613 */
[----:B------:R-:W-:Y:S01]  /*24ec0*/  IMAD.MOV.U32 R4, RZ, RZ, RZ ;  /* 0x000000ffff047224 */ /* 0x000fe200078e00ff */
[----:B------:R0:W-:Y:S04]  /*24ed0*/  STL.64 [R1+0x50], R6 ;  /* 0x0000500601007387 */ /* 0x0001e80000100a00 */
[----:B------:R0:W-:Y:S02]  /*24ee0*/  STL.64 [R1+0x48], R12 ;  /* 0x0000480c01007387 */ /* 0x0001e40000100a00 */
.L_x_90:
[----:B------:R-:W-:Y:S05]  /*24ef0*/  BSYNC.RECONVERGENT B1 ;  /* 0x0000000000017941 */ /* 0x000fea0003800200 */
.L_x_89:
[----:B------:R-:W-:Y:S05]  /*24f00*/  @P0 BRA `(.L_x_91) ;  /* 0xffffffcc00d80947 */ /* 0x000fea000383ffff */
[----:B------:R-:W-:Y:S05]  /*24f10*/  BSYNC.RECONVERGENT B0 ;  /* 0x0000000000007941 */ /* 0x000fea0003800200 */
.L_x_88:
        /* <DEDUP_REMOVED lines=16> */
.L_x_97:
        /* <DEDUP_REMOVED lines=21> */
.L_x_96:
[----:B------:R-:W-:Y:S05]  /*25170*/  BSYNC.RECONVERGENT B1 ;  /* 0x0000000000017941 */ /* 0x000fea0003800200 */
.L_x_95:
        /* <DEDUP_REMOVED lines=16> */
.L_x_99:
[----:B------:R-:W-:Y:S05]  /*25280*/  BSYNC.RECONVERGENT B1 ;  /* 0x0000000000017941 */ /* 0x000fea0003800200 */
.L_x_98:
        /* <DEDUP_REMOVED lines=20> */
.L_x_93:
        /* <DEDUP_REMOVED lines=16> */
.L_x_104:
        /* <DEDUP_REMOVED lines=36> */
.L_x_103:
[----:B------:R-:W-:Y:S05]  /*25710*/  BSYNC.RECONVERGENT B2 ;  /* 0x0000000000027941 */ /* 0x000fea0003800200 */
.L_x_102:
        /* <DEDUP_REMOVED lines=23> */
.L_x_106:
[----:B------:R-:W-:Y:S05]  /*25890*/  BSYNC.RECONVERGENT B2 ;  /* 0x0000000000027941 */ /* 0x000fea0003800200 */
.L_x_105:
        /* <DEDUP_REMOVED lines=15> */
.L_x_108:
[----:B------:R-:W-:Y:S05]  /*25990*/  BSYNC.RECONVERGENT B2 ;  /* 0x0000000000027941 */ /* 0x000fea0003800200 */
.L_x_107:
        /* <DEDUP_REMOVED lines=10> */
.L_x_101:
[----:B------:R-:W-:Y:S05]  /*25a40*/  BSYNC.RECONVERGENT B1 ;  /* 0x0000000000017941 */ /* 0x000fea0003800200 */
.L_x_100:
[----:B------:R-:W3:Y:S04]  /*25a50*/  LDL.64 R36, [R1] ;  /* 0x0000000001247983 */ /* 0x000ee80000100a00 */
[----:B------:R-:W4:Y:S04]  /*25a60*/  LDL.64 R20, [R1+0x8] ;  /* 0x0000080001147983 */ /* 0x000f280000100a00 */
[----:B------:R-:W5:Y:S04]  /*25a70*/  LDL.64 R18, [R1+0x10] ;  /* 0x0000100001127983 */ /* 0x000f680000100a00 */
        /* <DEDUP_REMOVED lines=9> */
[----:B---3--:R-:W-:-:S02]  /*25b10*/  PRMT R34, R36, 0x7771, RZ ;  /* 0x0000777124227816 */ /* 0x008fc400000000ff */
[C---:B--2---:R-:W-:Y:S02]  /*25b20*/  PRMT R0, R37.reuse, 0x7771, RZ ;  /* 0x0000777125007816 */ /* 0x044fe400000000ff */
[----:B----4-:R-:W-:Y:S01]  /*25b30*/  PRMT R38, R20, 0x7771, RZ ;  /* 0x0000777114267816 */ /* 0x010fe200000000ff */
[----:B------:R-:W-:Y:S01]  /*25b40*/  IMAD.U32 R34, R34, 0x10000, RZ ;  /* 0x0001000022227824 */ /* 0x000fe200078e00ff */
[----:B------:R-:W-:Y:S01]  /*25b50*/  PRMT R35, R36, 0x7770, RZ ;  /* 0x0000777024237816 */ /* 0x000fe200000000ff */
[----:B------:R-:W-:Y:S01]  /*25b60*/  IMAD.U32 R0, R0, 0x10000, RZ ;  /* 0x0001000000007824 */ /* 0x000fe200078e00ff */
[----:B------:R-:W-:Y:S01]  /*25b70*/  PRMT R3, R37, 0x7770, RZ ;  /* 0x0000777025037816 */ /* 0x000fe200000000ff */
[----:B------:R-:W-:Y:S01]  /*25b80*/  IMAD.U32 R39, R38, 0x10000, RZ ;  /* 0x0001000026277824 */ /* 0x000fe200078e00ff */
[----:B------:R-:W-:Y:S02]  /*25b90*/  LOP3.LUT R34, R34, 0xff0000, RZ, 0xc0, !PT ;  /* 0x00ff000022227812 */ /* 0x000fe400078ec0ff */
[----:B------:R-:W-:-:S02]  /*25ba0*/  LOP3.LUT R0, R0, 0xff0000, RZ, 0xc0, !PT ;  /* 0x00ff000000007812 */ /* 0x000fc400078ec0ff */
[----:B------:R-:W-:Y:S01]  /*25bb0*/  PRMT R38, R20, 0x7770, RZ ;  /* 0x0000777014267816 */ /* 0x000fe200000000ff */
[----:B------:R-:W-:Y:S01]  /*25bc0*/  IMAD R34, R35, 0x1000000, R34 ;  /* 0x0100000023227824 */ /* 0x000fe200078e0222 */
[----:B------:R-:W-:Y:S01]  /*25bd0*/  LOP3.LUT R39, R39, 0xff0000, RZ, 0xc0, !PT ;  /* 0x00ff000027277812 */ /* 0x000fe200078ec0ff */
[----:B------:R-:W-:Y:S01]  /*25be0*/  IMAD R0, R3, 0x1000000, R0 ;  /* 0x0100000003007824 */ /* 0x000fe200078e0200 */
[----:B------:R-:W-:Y:S02]  /*25bf0*/  PRMT R40, R21, 0x7771, RZ ;  /* 0x0000777115287816 */ /* 0x000fe400000000ff */
[----:B------:R-:W-:Y:S01]  /*25c00*/  PRMT R35, R37, 0x7772, RZ ;  /* 0x0000777225237816 */ /* 0x000fe200000000ff */
[----:B------:R-:W-:Y:S01]  /*25c10*/  IMAD R3, R38, 0x1000000, R39 ;  /* 0x0100000026037824 */ /* 0x000fe200078e0227 */
[----:B------:R-:W-:Y:S01]  /*25c20*/  PRMT R38, R36, 0x7772, RZ ;  /* 0x0000777224267816 */ /* 0x000fe200000000ff */
[----:B------:R-:W-:Y:S01]  /*25c30*/  IMAD.U32 R40, R40, 0x10000, RZ ;  /* 0x0001000028287824 */ /* 0x000fe200078e00ff */
[C---:B------:R-:W-:Y:S01]  /*25c40*/  PRMT R41, R20.reuse, 0x7772, RZ ;  /* 0x0000777214297816 */ /* 0x040fe200000000ff */
[----:B------:R-:W-:Y:S01]  /*25c50*/  IMAD.SHL.U32 R35, R35, 0x100, RZ ;  /* 0x0000010023237824 */ /* 0x000fe200078e00ff */
[----:B------:R-:W-:-:S02]  /*25c60*/  PRMT R42, R20, 0x7773, RZ ;  /* 0x00007773142a7816 */ /* 0x000fc400000000ff */
[----:B------:R-:W-:Y:S01]  /*25c70*/  PRMT R39, R37, 0x7773, RZ ;  /* 0x0000777325277816 */ /* 0x000fe200000000ff */
[----:B------:R-:W-:Y:S01]  /*25c80*/  IMAD.SHL.U32 R37, R38, 0x100, RZ ;  /* 0x0000010026257824 */ /* 0x000fe200078e00ff */
[----:B------:R-:W-:Y:S01]  /*25c90*/  PRMT R20, R21, 0x7770, RZ ;  /* 0x0000777015147816 */ /* 0x000fe200000000ff */
[----:B------:R-:W-:Y:S01]  /*25ca0*/  IMAD.SHL.U32 R38, R41, 0x100, RZ ;  /* 0x0000010029267824 */ /* 0x000fe200078e00ff */
[----:B------:R-:W-:Y:S02]  /*25cb0*/  LOP3.LUT R43, R40, 0xff0000, RZ, 0xc0, !PT ;  /* 0x00ff0000282b7812 */ /* 0x000fe400078ec0ff */
[----:B------:R-:W-:Y:S02]  /*25cc0*/  PRMT R36, R36, 0x7773, RZ ;  /* 0x0000777324247816 */ /* 0x000fe400000000ff */
[----:B------:R-:W-:Y:S01]  /*25cd0*/  LOP3.LUT R0, R39, R0, R35, 0xfe, !PT ;  /* 0x0000000027007212 */ /* 0x000fe200078efe23 */
[----:B------:R-:W-:Y:S01]  /*25ce0*/  IMAD R35, R20, 0x1000000, R43 ;  /* 0x0100000014237824 */ /* 0x000fe200078e022b */
[----:B------:R-:W-:-:S02]  /*25cf0*/  LOP3.LUT R34, R36, R34, R37, 0xfe, !PT ;  /* 0x0000002224227212 */ /* 0x000fc400078efe25 */
[----:B------:R-:W-:Y:S02]  /*25d00*/  PRMT R20, R21, 0x7772, RZ ;  /* 0x0000777215147816 */ /* 0x000fe400000000ff */
[----:B-----5:R-:W-:Y:S02]  /*25d10*/  PRMT R37, R18, 0x7771, RZ ;  /* 0x0000777112257816 */ /* 0x020fe400000000ff */
[----:B------:R-:W-:Y:S01]  /*25d20*/  PRMT R36, R19, 0x7771, RZ ;  /* 0x0000777113247816 */ /* 0x000fe200000000ff */
[----:B------:R-:W-:Y:S01]  /*25d30*/  IMAD.SHL.U32 R20, R20, 0x100, RZ ;  /* 0x0000010014147824 */ /* 0x000fe200078e00ff */
[----:B------:R-:W-:Y:S01]  /*25d40*/  PRMT R21, R21, 0x7773, RZ ;  /* 0x0000777315157816 */ /* 0x000fe200000000ff */
[----:B------:R-:W-:Y:S01]  /*25d50*/  IMAD.U32 R37, R37, 0x10000, RZ ;  /* 0x0001000025257824 */ /* 0x000fe200078e00ff */
[----:B------:R-:W-:Y:S01]  /*25d60*/  PRMT R41, R26, 0x7771, RZ ;  /* 0x000077711a297816 */ /* 0x000fe200000000ff */
[----:B------:R-:W-:Y:S01]  /*25d70*/  IMAD.U32 R40, R36, 0x10000, RZ ;  /* 0x0001000024287824 */ /* 0x000fe200078e00ff */
[----:B------:R-:W-:-:S02]  /*25d80*/  LOP3.LUT R35, R21, R35, R20, 0xfe, !PT ;  /* 0x0000002315237212 */ /* 0x000fc400078efe14 */
[C---:B------:R-:W-:Y:S01]  /*25d90*/  PRMT R39, R18.reuse, 0x7770, RZ ;  /* 0x0000777012277816 */ /* 0x040fe200000000ff */
[----:B------:R-:W-:Y:S01]  /*25da0*/  IMAD.U32 R43, R41, 0x10000, RZ ;  /* 0x00010000292b7824 */ /* 0x000fe200078e00ff */
[----:B------:R-:W-:Y:S02]  /*25db0*/  LOP3.LUT R36, R37, 0xff0000, RZ, 0xc0, !PT ;  /* 0x00ff000025247812 */ /* 0x000fe400078ec0ff */
[----:B------:R-:W-:Y:S02]  /*25dc0*/  PRMT R20, R18, 0x7772, RZ ;  /* 0x0000777212147816 */ /* 0x000fe400000000ff */
[----:B------:R-:W-:Y:S01]  /*25dd0*/  LOP3.LUT R3, R42, R3, R38, 0xfe, !PT ;  /* 0x000000032a037212 */ /* 0x000fe200078efe26 */
[----:B------:R-:W-:Y:S01]  /*25de0*/  IMAD R37, R39, 0x1000000, R36 ;  /* 0x0100000027257824 */ /* 0x000fe200078e0224 */
[----:B------:R-:W-:Y:S01]  /*25df0*/  PRMT R38, R19, 0x7770, RZ ;  /* 0x0000777013267816 */ /* 0x000fe200000000ff */
[----:B------:R-:W-:Y:S01]  /*25e00*/  IMAD.SHL.U32 R20, R20, 0x100, RZ ;  /* 0x0000010014147824 */ /* 0x000fe200078e00ff */
[----:B------:R-:W-:-:S02]  /*25e10*/  LOP3.LUT R41, R40, 0xff0000, RZ, 0xc0, !PT ;  /* 0x00ff000028297812 */ /* 0x000fc400078ec0ff */
[----:B------:R-:W-:Y:S02]  /*25e20*/  PRMT R21, R18, 0x7773, RZ ;  /* 0x0000777312157816 */ /* 0x000fe400000000ff */
[----:B------:R-:W-:Y:S01]  /*25e30*/  PRMT R18, R19, 0x7772, RZ ;  /* 0x0000777213127816 */ /* 0x000fe200000000ff */
[----:B------:R-:W-:Y:S01]  /*25e40*/  IMAD R38, R38, 0x1000000, R41 ;  /* 0x0100000026267824 */ /* 0x000fe200078e0229 */
[----:B------:R-:W-:Y:S02]  /*25e50*/  PRMT R42, R26, 0x7770, RZ ;  /* 0x000077701a2a7816 */ /* 0x000fe400000000ff */
[----:B------:R-:W-:Y:S02]  /*25e60*/  LOP3.LUT R43, R43, 0xff0000, RZ, 0xc0, !PT ;  /* 0x00ff00002b2b7812 */ /* 0x000fe400078ec0ff */
[----:B------:R-:W-:Y:S02]  /*25e70*/  PRMT R40, R27, 0x7771, RZ ;  /* 0x000077711b287816 */ /* 0x000fe400000000ff */
[----:B------:R-:W-:Y:S01]  /*25e80*/  PRMT R39, R19, 0x7773, RZ ;  /* 0x0000777313277816 */ /* 0x000fe200000000ff */
[----:B------:R-:W-:Y:S01]  /*25e90*/  IMAD.SHL.U32 R19, R18, 0x100, RZ ;  /* 0x0000010012137824 */ /* 0x000fe200078e00ff */
[----:B------:R-:W-:Y:S01]  /*25ea0*/  PRMT R41, R26, 0x7772, RZ ;  /* 0x000077721a297816 */ /* 0x000fe200000000ff */
[----:B------:R-:W-:Y:S01]  /*25eb0*/  IMAD R36, R42, 0x1000000, R43 ;  /* 0x010000002a247824 */ /* 0x000fe200078e022b */
[----:B------:R-:W-:Y:S01]  /*25ec0*/  LOP3.LUT R37, R21, R37, R20, 0xfe, !PT ;  /* 0x0000002515257212 */ /* 0x000fe200078efe14 */
[----:B------:R-:W-:Y:S01]  /*25ed0*/  IMAD.U32 R42, R40, 0x10000, RZ ;  /* 0x00010000282a7824 */ /* 0x000fe200078e00ff */
[----:B------:R-:W-:Y:S01]  /*25ee0*/  LOP3.LUT R21, R7, R5, R6, 0xb8, !PT ;  /* 0x0000000507157212 */ /* 0x000fe200078eb806 */
[----:B------:R-:W-:Y:S01]  /*25ef0*/  IMAD.SHL.U32 R41, R41, 0x100, RZ ;  /* 0x0000010029297824 */ /* 0x000fe200078e00ff */
[----:B------:R-:W-:-:S02]  /*25f00*/  PRMT R20, R28, 0x7771, RZ ;  /* 0x000077711c147816 */ /* 0x000fc400000000ff */
[----:B------:R-:W-:Y:S01]  /*25f10*/  PRMT R26, R26, 0x7773, RZ ;  /* 0x000077731a1a7816 */ /* 0x000fe200000000ff */
[----:B------:R-:W-:Y:S01]  /*25f20*/  IMAD.IADD R21, R10, 0x1, R21 ;  /* 0x000000010a157824 */ /* 0x000fe200078e0215 */
[----:B------:R-:W-:Y:S01]  /*25f30*/  LOP3.LUT R38, R39, R38, R19, 0xfe, !PT ;  /* 0x0000002627267212 */ /* 0x000fe200078efe13 */
[----:B------:R-:W-:Y:S01]  /*25f40*/  IMAD.U32 R20, R20, 0x10000, RZ ;  /* 0x0001000014147824 */ /* 0x000fe200078e00ff */
[----:B------:R-:W-:Y:S02]  /*25f50*/  SHF.L.W.U32.HI R19, R5, 0x1e, R5 ;  /* 0x0000001e05137819 */ /* 0x000fe40000010e05 */
[C---:B------:R-:W-:Y:S02]  /*25f60*/  PRMT R40, R27.reuse, 0x7770, RZ ;  /* 0x000077701b287816 */ /* 0x040fe400000000ff */
[----:B------:R-:W-:Y:S02]  /*25f70*/  LOP3.LUT R43, R42, 0xff0000, RZ, 0xc0, !PT ;  /* 0x00ff00002a2b7812 */ /* 0x000fe400078ec0ff */
[----:B------:R-:W-:-:S02]  /*25f80*/  PRMT R18, R27, 0x7772, RZ ;  /* 0x000077721b127816 */ /* 0x000fc400000000ff */
[----:B------:R-:W-:Y:S01]  /*25f90*/  LOP3.LUT R36, R26, R36, R41, 0xfe, !PT ;  /* 0x000000241a247212 */ /* 0x000fe200078efe29 */
[----:B------:R-:W-:Y:S01]  /*25fa0*/  IMAD R40, R40, 0x1000000, R43 ;  /* 0x0100000028287824 */ /* 0x000fe200078e022b */
[----:B------:R-:W-:Y:S02]  /*25fb0*/  LOP3.LUT R44, R6, R4, R19, 0xb8, !PT ;  /* 0x00000004062c7212 */ /* 0x000fe400078eb813 */
[----:B------:R-:W-:Y:S01]  /*25fc0*/  LEA.HI R26, R4, R21, R4, 0x5 ;  /* 0x00000015041a7211 */ /* 0x000fe200078f2804 */
[----:B------:R-:W-:Y:S01]  /*25fd0*/  IMAD.SHL.U32 R21, R18, 0x100, RZ ;  /* 0x0000010012157824 */ /* 0x000fe200078e00ff */
[----:B------:R-:W-:Y:S01]  /*25fe0*/  PRMT R27, R27, 0x7773, RZ ;  /* 0x000077731b1b7816 */ /* 0x000fe200000000ff */
[----:B------:R-:W-:Y:S01]  /*25ff0*/  IMAD.IADD R44, R7, 0x1, R44 ;  /* 0x00000001072c7824 */ /* 0x000fe200078e022c */
[----:B------:R-:W-:Y:S02]  /*26000*/  LOP3.LUT R39, R20, 0xff0000, RZ, 0xc0, !PT ;  /* 0x00ff000014277812 */ /* 0x000fe400078ec0ff */
[----:B------:R-:W-:-:S02]  /*26010*/  IADD3 R41, PT, PT, R34, R26, R11 ;  /* 0x0000001a22297210 */ /* 0x000fc40007ffe00b */
[----:B------:R-:W-:Y:S02]  /*26020*/  SHF.L.W.U32.HI R20, R4, 0x1e, R4 ;  /* 0x0000001e04147819 */ /* 0x000fe40000010e04 */
[----:B------:R-:W-:Y:S02]  /*26030*/  PRMT R42, R28, 0x7770, RZ ;  /* 0x000077701c2a7816 */ /* 0x000fe400000000ff */
[----:B------:R-:W-:Y:S02]  /*26040*/  LOP3.LUT R40, R27, R40, R21, 0xfe, !PT ;  /* 0x000000281b287212 */ /* 0x000fe400078efe15 */
[----:B------:R-:W-:Y:S01]  /*26050*/  LOP3.LUT R21, R19, R41, R20, 0xb8, !PT ;  /* 0x0000002913157212 */ /* 0x000fe200078eb814 */
[----:B------:R-:W-:Y:S01]  /*26060*/  IMAD R42, R42, 0x1000000, R39 ;  /* 0x010000002a2a7824 */ /* 0x000fe200078e0227 */
[----:B------:R-:W-:Y:S02]  /*26070*/  LEA.HI R44, R41, R44, R41, 0x5 ;  /* 0x0000002c292c7211 */ /* 0x000fe400078f2829 */
[----:B------:R-:W-:Y:S01]  /*26080*/  PRMT R26, R28, 0x7772, RZ ;  /* 0x000077721c1a7816 */ /* 0x000fe200000000ff */
[----:B------:R-:W-:Y:S01]  /*26090*/  IMAD.IADD R39, R6, 0x1, R21 ;  /* 0x0000000106277824 */ /* 0x000fe200078e0215 */
[----:B------:R-:W-:-:S02]  /*260a0*/  PRMT R27, R28, 0x7773, RZ ;  /* 0x000077731c1b7816 */ /* 0x000fc400000000ff */
[----:B------:R-:W-:Y:S01]  /*260b0*/  IADD3 R28, PT, PT, R0, R44, R11 ;  /* 0x0000002c001c7210 */ /* 0x000fe20007ffe00b */
[----:B------:R-:W-:Y:S01]  /*260c0*/  IMAD.SHL.U32 R26, R26, 0x100, RZ ;  /* 0x000001001a1a7824 */ /* 0x000fe200078e00ff */
[----:B------:R-:W-:Y:S02]  /*260d0*/  SHF.L.W.U32.HI R21, R41, 0x1e, R41 ;  /* 0x0000001e29157819 */ /* 0x000fe40000010e29 */
[----:B------:R-:W-:Y:S02]  /*260e0*/  PRMT R18, R29, 0x7771, RZ ;  /* 0x000077711d127816 */ /* 0x000fe400000000ff */
[--C-:B------:R-:W-:Y:S02]  /*260f0*/  LEA.HI R46, R28, R39, R28.reuse, 0x5 ;  /* 0x000000271c2e7211 */ /* 0x100fe400078f281c */
[----:B------:R-:W-:Y:S01]  /*26100*/  LOP3.LUT R48, R20, R28, R21, 0xb8, !PT ;  /* 0x0000001c14307212 */ /* 0x000fe200078eb815 */
[----:B------:R-:W-:Y:S01]  /*26110*/  IMAD.U32 R39, R18, 0x10000, RZ ;  /* 0x0001000012277824 */ /* 0x000fe200078e00ff */
[----:B------:R-:W-:-:S02]  /*26120*/  SHF.L.W.U32.HI R18, R28, 0x1e, R28 ;  /* 0x0000001e1c127819 */ /* 0x000fc40000010e1c */
[----:B------:R-:W-:Y:S01]  /*26130*/  IADD3 R28, PT, PT, R3, R46, R11 ;  /* 0x0000002e031c7210 */ /* 0x000fe20007ffe00b */
[----:B------:R-:W-:Y:S01]  /*26140*/  IMAD.IADD R19, R19, 0x1, R48 ;  /* 0x0000000113137824 */ /* 0x000fe200078e0230 */
[----:B------:R-:W-:Y:S02]  /*26150*/  LOP3.LUT R42, R27, R42, R26, 0xfe, !PT ;  /* 0x0000002a1b2a7212 */ /* 0x000fe400078efe1a */
[----:B------:R-:W-:Y:S02]  /*26160*/  LOP3.LUT R41, R21, R28, R18, 0xb8, !PT ;  /* 0x0000001c15297212 */ /* 0x000fe400078eb812 */
[----:B------:R-:W-:Y:S02]  /*26170*/  LEA.HI R26, R28, R19, R28, 0x5 ;  /* 0x000000131c1a7211 */ /* 0x000fe400078f281c */
[----:B------:R-:W-:Y:S01]  /*26180*/  PRMT R19, R12, 0x7771, RZ ;  /* 0x000077710c137816 */ /* 0x000fe200000000ff */
[----:B------:R-:W-:Y:S01]  /*26190*/  IMAD.IADD R46, R20, 0x1, R41 ;  /* 0x00000001142e7824 */ /* 0x000fe200078e0229 */
[----:B------:R-:W-:-:S02]  /*261a0*/  IADD3 R41, PT, PT, R35, R26, R11 ;  /* 0x0000001a23297210 */ /* 0x000fc40007ffe00b */
[----:B------:R-:W-:Y:S01]  /*261b0*/  SHF.L.W.U32.HI R20, R28, 0x1e, R28 ;  /* 0x0000001e1c147819 */ /* 0x000fe20000010e1c */
[----:B------:R-:W-:Y:S01]  /*261c0*/  IMAD.U32 R28, R19, 0x10000, RZ ;  /* 0x00010000131c7824 */ /* 0x000fe200078e00ff */
[--C-:B------:R-:W-:Y:S02]  /*261d0*/  LEA.HI R26, R41, R46, R41.reuse, 0x5 ;  /* 0x0000002e291a7211 */ /* 0x100fe400078f2829 */
[----:B------:R-:W-:Y:S02]  /*261e0*/  LOP3.LUT R46, R18, R41, R20, 0xb8, !PT ;  /* 0x00000029122e7212 */ /* 0x000fe400078eb814 */
[----:B------:R-:W-:Y:S02]  /*261f0*/  PRMT R44, R29, 0x7770, RZ ;  /* 0x000077701d2c7816 */ /* 0x000fe400000000ff */
[----:B------:R-:W-:Y:S01]  /*26200*/  LOP3.LUT R39, R39, 0xff0000, RZ, 0xc0, !PT ;  /* 0x00ff000027277812 */ /* 0x000fe200078ec0ff */
[----:B------:R-:W-:Y:S01]  /*26210*/  IMAD.IADD R21, R21, 0x1, R46 ;  /* 0x0000000115157824 */ /* 0x000fe200078e022e */
[----:B------:R-:W-:-:S02]  /*26220*/  SHF.L.W.U32.HI R19, R41, 0x1e, R41 ;  /* 0x0000001e29137819 */ /* 0x000fc40000010e29 */
[----:B------:R-:W-:Y:S01]  /*26230*/  IADD3 R26, PT, PT, R37, R26, R11 ;  /* 0x0000001a251a7210 */ /* 0x000fe20007ffe00b */
[----:B------:R-:W-:Y:S01]  /*26240*/  IMAD R44, R44, 0x1000000, R39 ;  /* 0x010000002c2c7824 */ /* 0x000fe200078e0227 */
[----:B------:R-:W-:Y:S02]  /*26250*/  PRMT R39, R29, 0x7772, RZ ;  /* 0x000077721d277816 */ /* 0x000fe400000000ff */
[----:B------:R-:W-:Y:S02]  /*26260*/  LOP3.LUT R41, R20, R26, R19, 0xb8, !PT ;  /* 0x0000001a14297212 */ /* 0x000fe400078eb813 */
[----:B------:R-:W-:Y:S01]  /*26270*/  LEA.HI R21, R26, R21, R26, 0x5 ;  /* 0x000000151a157211 */ /* 0x000fe200078f281a */
[----:B------:R-:W-:Y:S01]  /*26280*/  IMAD.SHL.U32 R39, R39, 0x100, RZ ;  /* 0x0000010027277824 */ /* 0x000fe200078e00ff */
[----:B------:R-:W-:Y:S01]  /*26290*/  PRMT R29, R29, 0x7773, RZ ;  /* 0x000077731d1d7816 */ /* 0x000fe200000000ff */
[----:B------:R-:W-:Y:S01]  /*262a0*/  IMAD.IADD R46, R18, 0x1, R41 ;  /* 0x00000001122e7824 */ /* 0x000fe200078e0229 */
[----:B------:R-:W-:-:S02]  /*262b0*/  IADD3 R41, PT, PT, R38, R21, R11 ;  /* 0x0000001526297210 */ /* 0x000fc40007ffe00b */
[----:B------:R-:W-:Y:S02]  /*262c0*/  PRMT R21, R13, 0x7771, RZ ;  /* 0x000077710d157816 */ /* 0x000fe400000000ff */
[----:B------:R-:W-:Y:S02]  /*262d0*/  SHF.L.W.U32.HI R18, R26, 0x1e, R26 ;  /* 0x0000001e1a127819 */ /* 0x000fe40000010e1a */
[----:B------:R-:W-:Y:S02]  /*262e0*/  LEA.HI R26, R41, R46, R41, 0x5 ;  /* 0x0000002e291a7211 */ /* 0x000fe400078f2829 */
[----:B------:R-:W-:Y:S01]  /*262f0*/  LOP3.LUT R44, R29, R44, R39, 0xfe, !PT ;  /* 0x0000002c1d2c7212 */ /* 0x000fe200078efe27 */
[----:B------:R-:W-:Y:S01]  /*26300*/  IMAD.U32 R39, R21, 0x10000, RZ ;  /* 0x0001000015277824 */ /* 0x000fe200078e00ff */
[----:B------:R-:W-:Y:S02]  /*26310*/  LOP3.LUT R43, R19, R41, R18, 0xb8, !PT ;  /* 0x00000029132b7212 */ /* 0x000fe400078eb812 */
[----:B------:R-:W-:-:S02]  /*26320*/  SHF.L.W.U32.HI R21, R41, 0x1e, R41 ;  /* 0x0000001e29157819 */ /* 0x000fc40000010e29 */
[----:B------:R-:W-:Y:S01]  /*26330*/  IADD3 R26, PT, PT, R36, R26, R11 ;  /* 0x0000001a241a7210 */ /* 0x000fe20007ffe00b */
[----:B------:R-:W-:Y:S01]  /*26340*/  IMAD.IADD R43, R20, 0x1, R43 ;  /* 0x00000001142b7824 */ /* 0x000fe200078e022b */
[----:B------:R-:W-:Y:S02]  /*26350*/  PRMT R27, R12, 0x7770, RZ ;  /* 0x000077700c1b7816 */ /* 0x000fe400000000ff */
[----:B------:R-:W-:Y:S02]  /*26360*/  LOP3.LUT R28, R28, 0xff0000, RZ, 0xc0, !PT ;  /* 0x00ff00001c1c7812 */ /* 0x000fe400078ec0ff */
[----:B------:R-:W-:Y:S02]  /*26370*/  PRMT R29, R12, 0x7772, RZ ;  /* 0x000077720c1d7816 */ /* 0x000fe400000000ff */
[----:B------:R-:W-:Y:S01]  /*26380*/  LOP3.LUT R20, R18, R26, R21, 0xb8, !PT ;  /* 0x0000001a12147212 */ /* 0x000fe200078eb815 */
[----:B------:R-:W-:Y:S01]  /*26390*/  IMAD R27, R27, 0x1000000, R28 ;  /* 0x010000001b1b7824 */ /* 0x000fe200078e021c */
[----:B------:R-:W-:Y:S01]  /*263a0*/  PRMT R28, R13, 0x7770, RZ ;  /* 0x000077700d1c7816 */ /* 0x000fe200000000ff */
[----:B------:R-:W-:Y:S01]  /*263b0*/  IMAD.SHL.U32 R29, R29, 0x100, RZ ;  /* 0x000001001d1d7824 */ /* 0x000fe200078e00ff */
[----:B------:R-:W-:Y:S01]  /*263c0*/  LOP3.LUT R39, R39, 0xff0000, RZ, 0xc0, !PT ;  /* 0x00ff000027277812 */ /* 0x000fe200078ec0ff */
[----:B------:R-:W-:Y:S01]  /*263d0*/  IMAD.IADD R20, R19, 0x1, R20 ;  /* 0x0000000113147824 */ /* 0x000fe200078e0214 */
[----:B------:R-:W-:-:S02]  /*263e0*/  LEA.HI R43, R26, R43, R26, 0x5 ;  /* 0x0000002b1a2b7211 */ /* 0x000fc400078f281a */
[----:B------:R-:W-:Y:S01]  /*263f0*/  PRMT R12, R12, 0x7773, RZ ;  /* 0x000077730c0c7816 */ /* 0x000fe200000000ff */
[----:B------:R-:W-:Y:S01]  /*26400*/  IMAD R28, R28, 0x1000000, R39 ;  /* 0x010000001c1c7824 */ /* 0x000fe200078e0227 */
[C---:B------:R-:W-:Y:S02]  /*26410*/  PRMT R19, R13.reuse, 0x7772, RZ ;  /* 0x000077720d137816 */ /* 0x040fe400000000ff */
[----:B------:R-:W-:Y:S02]  /*26420*/  IADD3 R43, PT, PT, R40, R43, R11 ;  /* 0x0000002b282b7210 */ /* 0x000fe40007ffe00b */
[----:B------:R-:W-:Y:S02]  /*26430*/  PRMT R39, R13, 0x7773, RZ ;  /* 0x000077730d277816 */ /* 0x000fe400000000ff */
[----:B------:R-:W-:Y:S01]  /*26440*/  LOP3.LUT R12, R12, R27, R29, 0xfe, !PT ;  /* 0x0000001b0c0c7212 */ /* 0x000fe200078efe1d */
[----:B------:R-:W-:Y:S01]  /*26450*/  IMAD.SHL.U32 R29, R19, 0x100, RZ ;  /* 0x00000100131d7824 */ /* 0x000fe200078e00ff */
[----:B------:R-:W-:-:S02]  /*26460*/  PRMT R13, R24, 0x7771, RZ ;  /* 0x00007771180d7816 */ /* 0x000fc400000000ff */
[--C-:B------:R-:W-:Y:S02]  /*26470*/  LEA.HI R19, R43, R20, R43.reuse, 0x5 ;  /* 0x000000142b137211 */ /* 0x100fe400078f282b */
[----:B------:R-:W-:Y:S01]  /*26480*/  SHF.L.W.U32.HI R20, R26, 0x1e, R26 ;  /* 0x0000001e1a147819 */ /* 0x000fe20000010e1a */
[----:B------:R-:W-:Y:S01]  /*26490*/  IMAD.U32 R41, R13, 0x10000, RZ ;  /* 0x000100000d297824 */ /* 0x000fe200078e00ff */
[----:B------:R-:W-:Y:S02]  /*264a0*/  SHF.L.W.U32.HI R13, R43, 0x1e, R43 ;  /* 0x0000001e2b0d7819 */ /* 0x000fe40000010e2b */
[----:B------:R-:W-:Y:S02]  /*264b0*/  IADD3 R19, PT, PT, R42, R19, R11 ;  /* 0x000000132a137210 */ /* 0x000fe40007ffe00b */
[----:B------:R-:W-:Y:S02]  /*264c0*/  LOP3.LUT R43, R21, R43, R20, 0xb8, !PT ;  /* 0x0000002b152b7212 */ /* 0x000fe400078eb814 */
[----:B------:R-:W-:-:S02]  /*264d0*/  LOP3.LUT R26, R39, R28, R29, 0xfe, !PT ;  /* 0x0000001c271a7212 */ /* 0x000fc400078efe1d */
[----:B------:R-:W-:Y:S01]  /*264e0*/  LOP3.LUT R48, R20, R19, R13, 0xb8, !PT ;  /* 0x0000001314307212 */ /* 0x000fe200078eb80d */
[----:B------:R-:W-:Y:S01]  /*264f0*/  IMAD.IADD R28, R18, 0x1, R43 ;  /* 0x00000001121c7824 */ /* 0x000fe200078e022b */
[----:B------:R-:W-:Y:S02]  /*26500*/  PRMT R18, R25, 0x7771, RZ ;  /* 0x0000777119127816 */ /* 0x000fe400000000ff */
[----:B------:R-:W-:Y:S01]  /*26510*/  PRMT R27, R24, 0x7770, RZ ;  /* 0x00007770181b7816 */ /* 0x000fe200000000ff */
[----:B------:R-:W-:Y:S01]  /*26520*/  IMAD.IADD R48, R21, 0x1, R48 ;  /* 0x0000000115307824 */ /* 0x000fe200078e0230 */
[----:B------:R-:W-:Y:S01]  /*26530*/  LEA.HI R21, R19, R28, R19, 0x5 ;  /* 0x0000001c13157211 */ /* 0x000fe200078f2813 */
[----:B------:R-:W-:Y:S01]  /*26540*/  IMAD.U32 R39, R18, 0x10000, RZ ;  /* 0x0001000012277824 */ /* 0x000fe200078e00ff */
[----:B------:R-:W-:Y:S02]  /*26550*/  LOP3.LUT R46, R41, 0xff0000, RZ, 0xc0, !PT ;  /* 0x00ff0000292e7812 */ /* 0x000fe400078ec0ff */
[----:B------:R-:W-:-:S02]  /*26560*/  PRMT R29, R24, 0x7772, RZ ;  /* 0x00007772181d7816 */ /* 0x000fc400000000ff */
[----:B------:R-:W-:Y:S01]  /*26570*/  SHF.L.W.U32.HI R28, R19, 0x1e, R19 ;  /* 0x0000001e131c7819 */ /* 0x000fe20000010e13 */
[----:B------:R-:W-:Y:S01]  /*26580*/  IMAD R27, R27, 0x1000000, R46 ;  /* 0x010000001b1b7824 */ /* 0x000fe200078e022e */
[----:B------:R-:W-:Y:S01]  /*26590*/  IADD3 R21, PT, PT, R44, R21, R11 ;  /* 0x000000152c157210 */ /* 0x000fe20007ffe00b */
[----:B------:R-:W-:Y:S01]  /*265a0*/  IMAD.SHL.U32 R46, R29, 0x100, RZ ;  /* 0x000001001d2e7824 */ /* 0x000fe200078e00ff */
[----:B------:R-:W-:Y:S02]  /*265b0*/  PRMT R18, R25, 0x7770, RZ ;  /* 0x0000777019127816 */ /* 0x000fe400000000ff */
[----:B------:R-:W-:Y:S02]  /*265c0*/  LOP3.LUT R39, R39, 0xff0000, RZ, 0xc0, !PT ;  /* 0x00ff000027277812 */ /* 0x000fe400078ec0ff */
[----:B------:R-:W-:Y:S02]  /*265d0*/  LOP3.LUT R29, R13, R21, R28, 0xb8, !PT ;  /* 0x000000150d1d7212 */ /* 0x000fe400078eb81c */
[----:B------:R-:W-:Y:S01]  /*265e0*/  PRMT R19, R24, 0x7773, RZ ;  /* 0x0000777318137816 */ /* 0x000fe200000000ff */
[----:B------:R-:W-:Y:S01]  /*265f0*/  IMAD R24, R18, 0x1000000, R39 ;  /* 0x0100000012187824 */ /* 0x000fe200078e0227 */
[----:B------:R-:W-:Y:S01]  /*26600*/  LEA.HI R48, R21, R48, R21, 0x5 ;  /* 0x0000003015307211 */ /* 0x000fe200078f2815 */
[----:B------:R-:W-:Y:S01]  /*26610*/  IMAD.IADD R29, R20, 0x1, R29 ;  /* 0x00000001141d7824 */ /* 0x000fe200078e021d */
[----:B------:R-:W-:-:S02]  /*26620*/  LOP3.LUT R18, R19, R27, R46, 0xfe, !PT ;  /* 0x0000001b13127212 */ /* 0x000fc400078efe2e */
[----:B------:R-:W-:Y:S02]  /*26630*/  IADD3 R48, PT, PT, R12, R48, R11 ;  /* 0x000000300c307210 */ /* 0x000fe40007ffe00b */
[----:B------:R-:W-:Y:S02]  /*26640*/  PRMT R19, R14, 0x7771, RZ ;  /* 0x000077710e137816 */ /* 0x000fe400000000ff */
[----:B------:R-:W-:Y:S02]  /*26650*/  SHF.L.W.U32.HI R21, R21, 0x1e, R21 ;  /* 0x0000001e15157819 */ /* 0x000fe40000010e15 */
[----:B------:R-:W-:Y:S02]  /*26660*/  PRMT R20, R25, 0x7772, RZ ;  /* 0x0000777219147816 */ /* 0x000fe400000000ff */
[--C-:B------:R-:W-:Y:S01]  /*26670*/  LEA.HI R46, R48, R29, R48.reuse, 0x5 ;  /* 0x0000001d302e7211 */ /* 0x100fe200078f2830 */
[----:B------:R-:W-:Y:S01]  /*26680*/  IMAD.U32 R29, R19, 0x10000, RZ ;  /* 0x00010000131d7824 */ /* 0x000fe200078e00ff */
[----:B------:R-:W-:Y:S01]  /*26690*/  LOP3.LUT R52, R28, R48, R21, 0xb8, !PT ;  /* 0x000000301c347212 */ /* 0x000fe200078eb815 */
[----:B------:R-:W-:Y:S01]  /*266a0*/  IMAD.SHL.U32 R20, R20, 0x100, RZ ;  /* 0x0000010014147824 */ /* 0x000fe200078e00ff */
[----:B------:R-:W-:-:S02]  /*266b0*/  SHF.L.W.U32.HI R19, R48, 0x1e, R48 ;  /* 0x0000001e30137819 */ /* 0x000fc40000010e30 */
[----:B------:R-:W-:Y:S01]  /*266c0*/  IADD3 R46, PT, PT, R26, R46, R11 ;  /* 0x0000002e1a2e7210 */ /* 0x000fe20007ffe00b */
[----:B------:R-:W-:Y:S01]  /*266d0*/  IMAD.IADD R13, R13, 0x1, R52 ;  /* 0x000000010d0d7824 */ /* 0x000fe200078e0234 */
[----:B------:R-:W-:Y:S02]  /*266e0*/  PRMT R27, R25, 0x7773, RZ ;  /* 0x00007773191b7816 */ /* 0x000fe400000000ff */
        /* <DEDUP_REMOVED lines=8> */
[C---:B------:R-:W-:Y:S02]  /*26770*/  PRMT R29, R14.reuse, 0x7772, RZ ;  /* 0x000077720e1d7816 */ /* 0x040fe400000000ff */
[----:B------:R-:W-:Y:S01]  /*26780*/  PRMT R25, R14, 0x7773, RZ ;  /* 0x000077730e197816 */ /* 0x000fe200000000ff */
[----:B------:R-:W-:Y:S01]  /*26790*/  IMAD.U32 R13, R13, 0x10000, RZ ;  /* 0x000100000d0d7824 */ /* 0x000fe200078e00ff */
[----:B------:R-:W-:Y:S01]  /*267a0*/  IADD3 R27, PT, PT, R18, R27, R11 ;  /* 0x0000001b121b7210 */ /* 0x000fe20007ffe00b */
[----:B------:R-:W-:Y:S01]  /*267b0*/  IMAD.SHL.U32 R29, R29, 0x100, RZ ;  /* 0x000001001d1d7824 */ /* 0x000fe200078e00ff */
[----:B------:R-:W-:Y:S02]  /*267c0*/  SHF.L.W.U32.HI R14, R46, 0x1e, R46 ;  /* 0x0000001e2e0e7819 */ /* 0x000fe40000010e2e */
[----:B------:R-:W-:Y:S02]  /*267d0*/  LEA.HI R48, R27, R48, R27, 0x5 ;  /* 0x000000301b307211 */ /* 0x000fe400078f281b */
[----:B------:R-:W-:-:S02]  /*267e0*/  LOP3.LUT R46, R19, R27, R14, 0xb8, !PT ;  /* 0x0000001b132e7212 */ /* 0x000fc400078eb80e */
[----:B------:R-:W-:Y:S02]  /*267f0*/  LOP3.LUT R39, R13, 0xff0000, RZ, 0xc0, !PT ;  /* 0x00ff00000d277812 */ /* 0x000fe400078ec0ff */
[----:B------:R-:W-:Y:S01]  /*26800*/  SHF.L.W.U32.HI R13, R27, 0x1e, R27 ;  /* 0x0000001e1b0d7819 */ /* 0x000fe20000010e1b */
[----:B------:R-:W-:Y:S01]  /*26810*/  IMAD.IADD R46, R21, 0x1, R46 ;  /* 0x00000001152e7824 */ /* 0x000fe200078e022e */
[----:B------:R-:W-:Y:S02]  /*26820*/  IADD3 R27, PT, PT, R20, R48, R11 ;  /* 0x00000030141b7210 */ /* 0x000fe40007ffe00b */
[C---:B------:R-:W-:Y:S02]  /*26830*/  PRMT R28, R15.reuse, 0x7770, RZ ;  /* 0x000077700f1c7816 */ /* 0x040fe400000000ff */
[----:B------:R-:W-:Y:S02]  /*26840*/  PRMT R21, R15, 0x7772, RZ ;  /* 0x000077720f157816 */ /* 0x000fe400000000ff */
[----:B------:R-:W-:Y:S01]  /*26850*/  LOP3.LUT R48, R14, R27, R13, 0xb8, !PT ;  /* 0x0000001b0e307212 */ /* 0x000fe200078eb80d */
[----:B------:R-:W-:Y:S01]  /*26860*/  IMAD R28, R28, 0x1000000, R39 ;  /* 0x010000001c1c7824 */ /* 0x000fe200078e0227 */
        /* <DEDUP_REMOVED lines=43> */
[----:B------:R-:W-:Y:S01]  /*26b20*/  IADD3 R48, PT, PT, R27, R48, R11 ;  /* 0x000000301b307210 */ /* 0x000fe20007ffe00b */
[----:B------:R-:W-:Y:S01]  /*26b30*/  IMAD.IADD R15, R0, 0x1, R13 ;  /* 0x00000001000f7824 */ /* 0x000fe200078e020d */
[----:B------:R-:W-:Y:S02]  /*26b40*/  SHF.L.W.U32.HI R11, R46, 0x1e, R46 ;  /* 0x0000001e2e0b7819 */ /* 0x000fe40000010e2e */
[----:B------:R-:W-:-:S02]  /*26b50*/  LOP3.LUT R34, R34, R37, RZ, 0x3c, !PT ;  /* 0x0000002522227212 */ /* 0x000fc400078e3cff */
[----:B------:R-:W-:Y:S02]  /*26b60*/  LOP3.LUT R13, R40, R20, R25, 0x96, !PT ;  /* 0x00000014280d7212 */ /* 0x000fe400078e9619 */
[----:B------:R-:W-:Y:S02]  /*26b70*/  LOP3.LUT R0, R48, R11, R14, 0x96, !PT ;  /* 0x0000000b30007212 */ /* 0x000fe400078e960e */
        /* <DEDUP_REMOVED lines=24> */
[----:B------:R-:W-:Y:S01]  /*26d00*/  LOP3.LUT R39, R37, R14, R3, 0x96, !PT ;  /* 0x0000000e25277212 */ /* 0x000fe200078e9603 */
[----:B------:R-:W2:Y:S01]  /*26d10*/  LDL R38, [R1+0x70] ;  /* 0x0000700001267983 */ /* 0x000ea20000100800 */
        /* <DEDUP_REMOVED lines=35> */
[----:B------:R-:W-:Y:S02]  /*26f50*/  SHF.L.W.U32.HI R18, R15, 0x1e, R15 ;  /* 0x0000001e0f127819 */ /* 0x000fe40000010e0f */
[----:B------:R-:W-:-:S02]  /*26f60*/  IADD3 R14, PT, PT, R11, R14, R8 ;  /* 0x0000000e0b0e7210 */ /* 0x000fc40007ffe008 */
[----:B------:R-:W-:Y:S02]  /*26f70*/  SHF.L.W.U32.HI R12, R41, 0x1, R41 ;  /* 0x00000001290c7819 */ /* 0x000fe40000010e29 */
[----:B------:R-:W-:Y:S02]  /*26f80*/  LOP3.LUT R15, R28, R34, R3, 0x96, !PT ;  /* 0x000000221c0f7212 */ /* 0x000fe400078e9603 */
[C---:B------:R-:W-:Y:S02]  /*26f90*/  LOP3.LUT R41, R14.reuse, R18, R13, 0x96, !PT ;  /* 0x000000120e297212 */ /* 0x040fe400078e960d */
[----:B------:R-:W-:Y:S02]  /*26fa0*/  LEA.HI R43, R14, R43, R14, 0x5 ;  /* 0x0000002b0e2b7211 */ /* 0x000fe400078f280e */
[----:B------:R-:W-:Y:S01]  /*26fb0*/  LOP3.LUT R20, R15, R20, RZ, 0x3c, !PT ;  /* 0x000000140f147212 */ /* 0x000fe200078e3cff */
[----:B------:R-:W-:Y:S01]  /*26fc0*/  IMAD.IADD R26, R0, 0x1, R41 ;  /* 0x00000001001a7824 */ /* 0x000fe200078e0229 */
[----:B------:R-:W-:-:S02]  /*26fd0*/  IADD3 R43, PT, PT, R12, R43, R8 ;  /* 0x0000002b0c2b7210 */ /* 0x000fc40007ffe008 */
[----:B------:R-:W-:Y:S02]  /*26fe0*/  SHF.L.W.U32.HI R15, R14, 0x1e, R14 ;  /* 0x0000001e0e0f7819 */ /* 0x000fe40000010e0e */
[----:B------:R-:W-:Y:S02]  /*26ff0*/  LOP3.LUT R41, R19, R35, R11, 0x96, !PT ;  /* 0x0000002313297212 */ /* 0x000fe400078e960b */
[C---:B------:R-:W-:Y:S02]  /*27000*/  LOP3.LUT R14, R43.reuse, R15, R18, 0x96, !PT ;  /* 0x0000000f2b0e7212 */ /* 0x040fe400078e9612 */
[----:B------:R-:W-:Y:S02]  /*27010*/  SHF.L.W.U32.HI R0, R20, 0x1, R20 ;  /* 0x0000000114007819 */ /* 0x000fe40000010e14 */
[--C-:B------:R-:W-:Y:S02]  /*27020*/  LEA.HI R45, R43, R26, R43.reuse, 0x5 ;  /* 0x0000001a2b2d7211 */ /* 0x100fe400078f282b */
[----:B------:R-:W-:Y:S01]  /*27030*/  LOP3.LUT R41, R41, R24, RZ, 0x3c, !PT ;  /* 0x0000001829297212 */ /* 0x000fe200078e3cff */
[----:B------:R-:W-:Y:S01]  /*27040*/  IMAD.IADD R24, R13, 0x1, R14 ;  /* 0x000000010d187824 */ /* 0x000fe200078e020e */
        /* <DEDUP_REMOVED lines=74> */
[----:B------:R-:W-:Y:S02]  /*274f0*/  SHF.L.W.U32.HI R27, R41, 0x1e, R41 ;  /* 0x0000001e291b7819 */ /* 0x000fe40000010e29 */
[----:B------:R-:W-:-:S02]  /*27500*/  LOP3.LUT R34, R3, R13, R20, 0x96, !PT ;  /* 0x0000000d03227212 */ /* 0x000fc400078e9614 */
[--C-:B------:R-:W-:Y:S02]  /*27510*/  LEA.HI R41, R35, R36, R35.reuse, 0x5 ;  /* 0x0000002423297211 */ /* 0x100fe400078f2823 */
[--C-:B------:R-:W-:Y:S02]  /*27520*/  LOP3.LUT R36, R27, R28, R35.reuse, 0xe8, !PT ;  /* 0x0000001c1b247212 */ /* 0x100fe400078ee823 */
[----:B------:R-:W-:Y:S02]  /*27530*/  LOP3.LUT R37, R34, R37, RZ, 0x3c, !PT ;  /* 0x0000002522257212 */ /* 0x000fe400078e3cff */
[----:B------:R-:W-:Y:S01]  /*27540*/  IADD3 R41, PT, PT, R26, R41, R8 ;  /* 0x000000291a297210 */ /* 0x000fe20007ffe008 */
[----:B------:R-:W-:Y:S01]  /*27550*/  IMAD.IADD R40, R29, 0x1, R36 ;  /* 0x000000011d287824 */ /* 0x000fe200078e0224 */
[----:B------:R-:W-:Y:S02]  /*27560*/  SHF.L.W.U32.HI R34, R35, 0x1e, R35 ;  /* 0x0000001e23227819 */ /* 0x000fe40000010e23 */
[----:B------:R-:W-:-:S02]  /*27570*/  LOP3.LUT R36, R11, R15, R24, 0x96, !PT ;  /* 0x0000000f0b247212 */ /* 0x000fc400078e9618 */
[----:B------:R-:W-:Y:S02]  /*27580*/  LOP3.LUT R29, R34, R27, R41, 0xe8, !PT ;  /* 0x0000001b221d7212 */ /* 0x000fe400078ee829 */
[----:B------:R-:W-:Y:S02]  /*27590*/  SHF.L.W.U32.HI R8, R37, 0x1, R37 ;  /* 0x0000000125087819 */ /* 0x000fe40000010e25 */
[C---:B------:R-:W-:Y:S01]  /*275a0*/  LEA.HI R40, R41.reuse, R40, R41, 0x5 ;  /* 0x0000002829287211 */ /* 0x040fe200078f2829 */
        /* <DEDUP_REMOVED lines=214> */
[----:B------:R-:W-:Y:S02]  /*28310*/  LEA.HI R40, R19, R40, R19, 0x5 ;  /* 0x0000002813287211 */ /* 0x000fe400078f2813 */
[----:B------:R-:W-:Y:S01]  /*28320*/  LOP3.LUT R18, R24, R9, R13, 0x96, !PT ;  /* 0x0000000918127212 */ /* 0x000fe200078e960d */
[----:B------:R-:W-:Y:S01]  /*28330*/  IMAD.IADD R29, R29, 0x1, R42 ;  /* 0x000000011d1d7824 */ /* 0x000fe200078e022a */
[----:B------:R-:W-:Y:S02]  /*28340*/  SHF.L.W.U32.HI R36, R19, 0x1e, R19 ;  /* 0x0000001e13247819 */ /* 0x000fe40000010e13 */
[----:B------:R-:W-:Y:S02]  /*28350*/  IADD3 R40, PT, PT, R15, R40, R38 ;  /* 0x000000280f287210 */ /* 0x000fe40007ffe026 */
[----:B------:R-:W-:Y:S02]  /*28360*/  LOP3.LUT R18, R18, R21, RZ, 0x3c, !PT ;  /* 0x0000001512127212 */ /* 0x000fe400078e3cff */
[----:B------:R-:W-:-:S02]  /*28370*/  LOP3.LUT R37, R40, R36, R35, 0x96, !PT ;  /* 0x0000002428257212 */ /* 0x000fc400078e9623 */
[----:B------:R-:W-:Y:S02]  /*28380*/  SHF.L.W.U32.HI R19, R18, 0x1, R18 ;  /* 0x0000000112137819 */ /* 0x000fe40000010e12 */
        /* <DEDUP_REMOVED lines=103> */
.L_x_94:
[----:B------:R-:W-:Y:S05]  /*28a00*/  BSYNC.RECONVERGENT B0 ;  /* 0x0000000000007941 */ /* 0x000fea0003800200 */
.L_x_92:
        /* <DEDUP_REMOVED lines=8> */
[----:B---3--:R-:W3:Y:S04]  /*28a90*/  LDL.64 R4, [R1+0x50] ;  /* 0x0000500001047983 */ /* 0x008ee80000100a00 */
[----:B------:R-:W3:Y:S04]  /*28aa0*/  LDL.64 R24, [R1+0x60] ;  /* 0x0000600001187983 */ /* 0x000ee80000100a00 */
[----:B------:R-:W3:Y:S04]  /*28ab0*/  LDL.64 R28, [R1+0x28] ;  /* 0x00002800011c7983 */ /* 0x000ee80000100a00 */
[----:B------:R-:W3:Y:S04]  /*28ac0*/  LDL.64 R34, [R1+0x30] ;  /* 0x0000300001227983 */ /* 0x000ee80000100a00 */
[----:B------:R-:W3:Y:S01]  /*28ad0*/  LDL.64 R8, [R1+0x68] ;  /* 0x0000680001087983 */ /* 0x000ee20000100a00 */
[----:B-----5:R-:W-:-:S02]  /*28ae0*/  LEA R6, P0, R3, R6, 0x3 ;  /* 0x0000000603067211 */ /* 0x020fc400078018ff */
[----:B----4-:R-:W-:-:S03]  /*28af0*/  PRMT R39, R10, 0x7771, RZ ;  /* 0x000077710a277816 */ /* 0x010fc600000000ff */
[----:B------:R-:W-:Y:S01]  /*28b00*/  IMAD.X R7, RZ, RZ, R7, P0 ;  /* 0x000000ffff077224 */ /* 0x000fe200000e0607 */
[----:B------:R-:W-:Y:S02]  /*28b10*/  PRMT R38, R11, 0x7771, RZ ;  /* 0x000077710b267816 */ /* 0x000fe400000000ff */
[----:B------:R-:W-:Y:S01]  /*28b20*/  PRMT R37, R10, 0x7770, RZ ;  /* 0x000077700a257816 */ /* 0x000fe200000000ff */
[----:B------:R-:W-:Y:S01]  /*28b30*/  IMAD.U32 R39, R39, 0x10000, RZ ;  /* 0x0001000027277824 */ /* 0x000fe200078e00ff */
[--C-:B--2---:R-:W-:Y:S01]  /*28b40*/  SHF.R.U64 R0, R6, 0x10, R7.reuse ;  /* 0x0000001006007819 */ /* 0x104fe20000001207 */
[----:B------:R-:W-:Y:S01]  /*28b50*/  IMAD.U32 R38, R38, 0x10000, RZ ;  /* 0x0001000026267824 */ /* 0x000fe200078e00ff */
[C-C-:B------:R-:W-:Y:S02]  /*28b60*/  SHF.R.U64 R3, R6.reuse, 0x8, R7.reuse ;  /* 0x0000000806037819 */ /* 0x140fe40000001207 */
[----:B------:R-:W-:Y:S01]  /*28b70*/  SHF.R.U64 R43, R6, 0x18, R7 ;  /* 0x00000018062b7819 */ /* 0x000fe20000001207 */
[----:B------:R-:W-:Y:S01]  /*28b80*/  IMAD.U32 R40, R0, 0x10000, RZ ;  /* 0x0001000000287824 */ /* 0x000fe200078e00ff */
[----:B------:R-:W-:Y:S01]  /*28b90*/  LOP3.LUT R41, R6, 0xff, RZ, 0xc0, !PT ;  /* 0x000000ff06297812 */ /* 0x000fe200078ec0ff */
[----:B------:R-:W-:Y:S01]  /*28ba0*/  IMAD.SHL.U32 R42, R3, 0x100, RZ ;  /* 0x00000100032a7824 */ /* 0x000fe200078e00ff */
[----:B------:R-:W-:-:S02]  /*28bb0*/  PRMT R45, R12, 0x7771, RZ ;  /* 0x000077710c2d7816 */ /* 0x000fc400000000ff */
[----:B------:R-:W-:Y:S02]  /*28bc0*/  LOP3.LUT R40, R40, 0xff0000, RZ, 0xc0, !PT ;  /* 0x00ff000028287812 */ /* 0x000fe400078ec0ff */
[----:B------:R-:W-:Y:S01]  /*28bd0*/  LOP3.LUT R44, R42, 0xff00, RZ, 0xc0, !PT ;  /* 0x0000ff002a2c7812 */ /* 0x000fe200078ec0ff */
[----:B------:R-:W-:Y:S01]  /*28be0*/  IMAD.U32 R45, R45, 0x10000, RZ ;  /* 0x000100002d2d7824 */ /* 0x000fe200078e00ff */
[----:B------:R-:W-:Y:S01]  /*28bf0*/  PRMT R36, R11, 0x7770, RZ ;  /* 0x000077700b247816 */ /* 0x000fe200000000ff */
[----:B------:R-:W-:Y:S01]  /*28c00*/  IMAD R42, R43, 0x1000000, R40 ;  /* 0x010000002b2a7824 */ /* 0x000fe200078e0228 */
[----:B------:R-:W-:Y:S02]  /*28c10*/  LOP3.LUT R40, R39, 0xff0000, RZ, 0xc0, !PT ;  /* 0x00ff000027287812 */ /* 0x000fe400078ec0ff */
[----:B------:R-:W-:Y:S02]  /*28c20*/  LOP3.LUT R39, R38, 0xff0000, RZ, 0xc0, !PT ;  /* 0x00ff000026277812 */ /* 0x000fe400078ec0ff */
[----:B------:R-:W-:Y:S01]  /*28c30*/  IADD3 R38, PT, PT, R41, R42, R44 ;  /* 0x0000002a29267210 */ /* 0x000fe20007ffe02c */
[----:B------:R-:W-:Y:S01]  /*28c40*/  IMAD R37, R37, 0x1000000, R40 ;  /* 0x0100000025257824 */ /* 0x000fe200078e0228 */
[----:B------:R-:W-:Y:S01]  /*28c50*/  PRMT R40, R10, 0x7772, RZ ;  /* 0x000077720a287816 */ /* 0x000fe200000000ff */
[----:B------:R-:W-:Y:S01]  /*28c60*/  IMAD R36, R36, 0x1000000, R39 ;  /* 0x0100000024247824 */ /* 0x000fe200078e0227 */
[----:B------:R-:W-:-:S02]  /*28c70*/  PRMT R42, R13, 0x7771, RZ ;  /* 0x000077710d2a7816 */ /* 0x000fc400000000ff */
[----:B------:R-:W-:Y:S01]  /*28c80*/  PRMT R44, R10, 0x7773, RZ ;  /* 0x000077730a2c7816 */ /* 0x000fe200000000ff */
[----:B------:R-:W-:Y:S01]  /*28c90*/  IMAD.SHL.U32 R40, R40, 0x100, RZ ;  /* 0x0000010028287824 */ /* 0x000fe200078e00ff */
[----:B------:R-:W-:Y:S01]  /*28ca0*/  PRMT R39, R12, 0x7770, RZ ;  /* 0x000077700c277816 */ /* 0x000fe200000000ff */
[----:B------:R-:W-:Y:S01]  /*28cb0*/  IMAD.U32 R46, R42, 0x10000, RZ ;  /* 0x000100002a2e7824 */ /* 0x000fe200078e00ff */
[----:B------:R-:W-:Y:S02]  /*28cc0*/  LOP3.LUT R42, R45, 0xff0000, RZ, 0xc0, !PT ;  /* 0x00ff00002d2a7812 */ /* 0x000fe400078ec0ff */
[C---:B------:R-:W-:Y:S02]  /*28cd0*/  PRMT R10, R11.reuse, 0x7772, RZ ;  /* 0x000077720b0a7816 */ /* 0x040fe400000000ff */
        /* <DEDUP_REMOVED lines=9> */
[----:B------:R-:W-:Y:S01]  /*28d70*/  LOP3.LUT R10, R41, R36, R10, 0xfe, !PT ;  /* 0x00000024290a7212 */ /* 0x000fe200078efe0a */
[----:B------:R-:W-:Y:S01]  /*28d80*/  IMAD.U32 R45, R45, 0x10000, RZ ;  /* 0x000100002d2d7824 */ /* 0x000fe200078e00ff */
[----:B------:R-:W-:Y:S01]  /*28d90*/  PRMT R41, R12, 0x7772, RZ ;  /* 0x000077720c297816 */ /* 0x000fe200000000ff */
[----:B------:R-:W-:Y:S01]  /*28da0*/  IMAD.U32 R46, R42, 0x10000, RZ ;  /* 0x000100002a2e7824 */ /* 0x000fe200078e00ff */
[----:B------:R-:W-:Y:S02]  /*28db0*/  PRMT R40, R12, 0x7773, RZ ;  /* 0x000077730c287816 */ /* 0x000fe400000000ff */
[----:B------:R-:W-:Y:S01]  /*28dc0*/  LOP3.LUT R42, R45, 0xff0000, RZ, 0xc0, !PT ;  /* 0x00ff00002d2a7812 */ /* 0x000fe200078ec0ff */
[----:B------:R-:W-:Y:S01]  /*28dd0*/  IMAD.SHL.U32 R41, R41, 0x100, RZ ;  /* 0x0000010029297824 */ /* 0x000fe200078e00ff */
[----:B------:R-:W-:-:S02]  /*28de0*/  PRMT R39, R13, 0x7772, RZ ;  /* 0x000077720d277816 */ /* 0x000fc400000000ff */
[----:B------:R-:W-:Y:S02]  /*28df0*/  PRMT R36, R13, 0x7773, RZ ;  /* 0x000077730d247816 */ /* 0x000fe400000000ff */
[----:B------:R-:W-:Y:S01]  /*28e00*/  PRMT R12, R15, 0x7770, RZ ;  /* 0x000077700f0c7816 */ /* 0x000fe200000000ff */
[----:B------:R-:W-:Y:S01]  /*28e10*/  IMAD.SHL.U32 R39, R39, 0x100, RZ ;  /* 0x0000010027277824 */ /* 0x000fe200078e00ff */
[----:B------:R-:W-:Y:S02]  /*28e20*/  LOP3.LUT R45, R46, 0xff0000, RZ, 0xc0, !PT ;  /* 0x00ff00002e2d7812 */ /* 0x000fe400078ec0ff */
[----:B------:R-:W-:Y:S02]  /*28e30*/  PRMT R13, R14, 0x7770, RZ ;  /* 0x000077700e0d7816 */ /* 0x000fe400000000ff */
[----:B------:R-:W-:Y:S01]  /*28e40*/  LOP3.LUT R37, R40, R37, R41, 0xfe, !PT ;  /* 0x0000002528257212 */ /* 0x000fe200078efe29 */
[----:B------:R-:W-:Y:S01]  /*28e50*/  IMAD R12, R12, 0x1000000, R45 ;  /* 0x010000000c0c7824 */ /* 0x000fe200078e022d */
[----:B------:R-:W-:Y:S01]  /*28e60*/  PRMT R45, R18, 0x7771, RZ ;  /* 0x00007771122d7816 */ /* 0x000fe200000000ff */
[----:B------:R-:W-:Y:S01]  /*28e70*/  IMAD R13, R13, 0x1000000, R42 ;  /* 0x010000000d0d7824 */ /* 0x000fe200078e022a */
[----:B------:R-:W-:-:S02]  /*28e80*/  PRMT R42, R19, 0x7771, RZ ;  /* 0x00007771132a7816 */ /* 0x000fc400000000ff */
[----:B------:R-:W-:Y:S01]  /*28e90*/  PRMT R41, R14, 0x7772, RZ ;  /* 0x000077720e297816 */ /* 0x000fe200000000ff */
[----:B------:R-:W-:Y:S01]  /*28ea0*/  IMAD.U32 R45, R45, 0x10000, RZ ;  /* 0x000100002d2d7824 */ /* 0x000fe200078e00ff */
[----:B------:R-:W-:Y:S01]  /*28eb0*/  LOP3.LUT R11, R36, R11, R39, 0xfe, !PT ;  /* 0x0000000b240b7212 */ /* 0x000fe200078efe27 */
[----:B------:R-:W-:Y:S01]  /*28ec0*/  IMAD.U32 R46, R42, 0x10000, RZ ;  /* 0x000100002a2e7824 */ /* 0x000fe200078e00ff */
[----:B------:R-:W-:Y:S01]  /*28ed0*/  PRMT R36, R14, 0x7773, RZ ;  /* 0x000077730e247816 */ /* 0x000fe200000000ff */
[----:B------:R-:W-:Y:S01]  /*28ee0*/  IMAD.SHL.U32 R41, R41, 0x100, RZ ;  /* 0x0000010029297824 */ /* 0x000fe200078e00ff */
[C---:B------:R-:W-:Y:S02]  /*28ef0*/  PRMT R40, R15.reuse, 0x7772, RZ ;  /* 0x000077720f287816 */ /* 0x040fe400000000ff */
[----:B------:R-:W-:Y:S02]  /*28f00*/  PRMT R39, R15, 0x7773, RZ ;  /* 0x000077730f277816 */ /* 0x000fe400000000ff */
[----:B------:R-:W-:Y:S01]  /*28f10*/  PRMT R15, R18, 0x7770, RZ ;  /* 0x00007770120f7816 */ /* 0x000fe200000000ff */
[----:B------:R-:W-:Y:S01]  /*28f20*/  IMAD.SHL.U32 R40, R40, 0x100, RZ ;  /* 0x0000010028287824 */ /* 0x000fe200078e00ff */
[----:B------:R-:W-:-:S02]  /*28f30*/  LOP3.LUT R42, R45, 0xff0000, RZ, 0xc0, !PT ;  /* 0x00ff00002d2a7812 */ /* 0x000fc400078ec0ff */
[----:B------:R-:W-:Y:S02]  /*28f40*/  PRMT R14, R19, 0x7770, RZ ;  /* 0x00007770130e7816 */ /* 0x000fe400000000ff */
[----:B------:R-:W-:Y:S01]  /*28f50*/  LOP3.LUT R45, R46, 0xff0000, RZ, 0xc0, !PT ;  /* 0x00ff00002e2d7812 */ /* 0x000fe200078ec0ff */
[----:B------:R-:W-:Y:S01]  /*28f60*/  IMAD R15, R15, 0x1000000, R42 ;  /* 0x010000000f0f7824 */ /* 0x000fe200078e022a */
[----:B------:R-:W-:Y:S02]  /*28f70*/  LOP3.LUT R13, R36, R13, R41, 0xfe, !PT ;  /* 0x0000000d240d7212 */ /* 0x000fe400078efe29 */
[----:B------:R-:W-:Y:S01]  /*28f80*/  PRMT R41, R21, 0x7771, RZ ;  /* 0x0000777115297816 */ /* 0x000fe200000000ff */
[----:B------:R-:W-:Y:S01]  /*28f90*/  IMAD R42, R14, 0x1000000, R45 ;  /* 0x010000000e2a7824 */ /* 0x000fe200078e022d */
[----:B------:R-:W-:Y:S02]  /*28fa0*/  PRMT R36, R19, 0x7772, RZ ;  /* 0x0000777213247816 */ /* 0x000fe400000000ff */
[----:B------:R-:W-:Y:S01]  /*28fb0*/  PRMT R45, R20, 0x7771, RZ ;  /* 0x00007771142d7816 */ /* 0x000fe200000000ff */
[----:B------:R-:W-:Y:S01]  /*28fc0*/  IMAD.U32 R41, R41, 0x10000, RZ ;  /* 0x0001000029297824 */ /* 0x000fe200078e00ff */
[----:B------:R-:W-:Y:S01]  /*28fd0*/  LOP3.LUT R12, R39, R12, R40, 0xfe, !PT ;  /* 0x0000000c270c7212 */ /* 0x000fe200078efe28 */
[----:B------:R-:W-:Y:S01]  /*28fe0*/  IMAD.SHL.U32 R36, R36, 0x100, RZ ;  /* 0x0000010024247824 */ /* 0x000fe200078e00ff */
[C---:B------:R-:W-:Y:S01]  /*28ff0*/  PRMT R40, R18.reuse, 0x7772, RZ ;  /* 0x0000777212287816 */ /* 0x040fe200000000ff */
[----:B------:R-:W-:Y:S01]  /*29000*/  IMAD.U32 R45, R45, 0x10000, RZ ;  /* 0x000100002d2d7824 */ /* 0x000fe200078e00ff */
[----:B------:R-:W-:-:S02]  /*29010*/  PRMT R14, R18, 0x7773, RZ ;  /* 0x00007773120e7816 */ /* 0x000fc400000000ff */
[----:B------:R-:W-:Y:S01]  /*29020*/  PRMT R39, R19, 0x7773, RZ ;  /* 0x0000777313277816 */ /* 0x000fe200000000ff */
[----:B------:R-:W-:Y:S01]  /*29030*/  IMAD.SHL.U32 R40, R40, 0x100, RZ ;  /* 0x0000010028287824 */ /* 0x000fe200078e00ff */
[----:B------:R-:W-:Y:S02]  /*29040*/  PRMT R18, R21, 0x7770, RZ ;  /* 0x0000777015127816 */ /* 0x000fe400000000ff */
[----:B------:R-:W-:Y:S02]  /*29050*/  LOP3.LUT R41, R41, 0xff0000, RZ, 0xc0, !PT ;  /* 0x00ff000029297812 */ /* 0x000fe400078ec0ff */
[----:B------:R-:W-:Y:S02]  /*29060*/  PRMT R19, R20, 0x7770, RZ ;  /* 0x0000777014137816 */ /* 0x000fe400000000ff */
[----:B------:R-:W-:Y:S01]  /*29070*/  LOP3.LUT R46, R45, 0xff0000, RZ, 0xc0, !PT ;  /* 0x00ff00002d2e7812 */ /* 0x000fe200078ec0ff */
[----:B------:R-:W-:Y:S01]  /*29080*/  IMAD R18, R18, 0x1000000, R41 ;  /* 0x0100000012127824 */ /* 0x000fe200078e0229 */
[----:B------:R-:W-:-:S02]  /*29090*/  LOP3.LUT R42, R39, R42, R36, 0xfe, !PT ;  /* 0x0000002a272a7212 */ /* 0x000fc400078efe24 */
[C---:B------:R-:W-:Y:S01]  /*290a0*/  PRMT R36, R20.reuse, 0x7772, RZ ;  /* 0x0000777214247816 */ /* 0x040fe200000000ff */
[----:B------:R-:W-:Y:S01]  /*290b0*/  IMAD R19, R19, 0x1000000, R46 ;  /* 0x0100000013137824 */ /* 0x000fe200078e022e */
[----:B------:R-:W-:Y:S02]  /*290c0*/  PRMT R39, R20, 0x7773, RZ ;  /* 0x0000777314277816 */ /* 0x000fe400000000ff */
[----:B------:R-:W-:Y:S01]  /*290d0*/  PRMT R20, R21, 0x7772, RZ ;  /* 0x0000777215147816 */ /* 0x000fe200000000ff */
[----:B------:R-:W-:Y:S01]  /*290e0*/  IMAD.SHL.U32 R36, R36, 0x100, RZ ;  /* 0x0000010024247824 */ /* 0x000fe200078e00ff */
[----:B---3--:R-:W-:Y:S02]  /*290f0*/  LOP3.LUT R41, R27, R5, R26, 0xb8, !PT ;  /* 0x000000051b297212 */ /* 0x008fe400078eb81a */
[----:B------:R-:W-:Y:S02]  /*29100*/  LOP3.LUT R14, R14, R15, R40, 0xfe, !PT ;  /* 0x0000000f0e0e7212 */ /* 0x000fe400078efe28 */
[----:B------:R-:W-:Y:S01]  /*29110*/  PRMT R46, R21, 0x7773, RZ ;  /* 0x00007773152e7816 */ /* 0x000fe200000000ff */
[----:B------:R-:W-:Y:S01]  /*29120*/  IMAD.SHL.U32 R21, R20, 0x100, RZ ;  /* 0x0000010014157824 */ /* 0x000fe200078e00ff */
[----:B------:R-:W-:Y:S01]  /*29130*/  SHF.L.W.U32.HI R15, R5, 0x1e, R5 ;  /* 0x0000001e050f7819 */ /* 0x000fe20000010e05 */
[----:B------:R-:W-:Y:S01]  /*29140*/  IMAD.IADD R41, R24, 0x1, R41 ;  /* 0x0000000118297824 */ /* 0x000fe200078e0229 */
[----:B------:R-:W-:-:S02]  /*29150*/  LOP3.LUT R20, R39, R19, R36, 0xfe, !PT ;  /* 0x0000001327147212 */ /* 0x000fc400078efe24 */
[----:B------:R-:W-:Y:S02]  /*29160*/  LOP3.LUT R40, R26, R4, R15, 0xb8, !PT ;  /* 0x000000041a287212 */ /* 0x000fe400078eb80f */
[----:B------:R-:W-:Y:S02]  /*29170*/  LOP3.LUT R46, R46, R18, R21, 0xfe, !PT ;  /* 0x000000122e2e7212 */ /* 0x000fe400078efe15 */
[----:B------:R-:W-:Y:S01]  /*29180*/  LEA.HI R41, R4, R41, R4, 0x5 ;  /* 0x0000002904297211 */ /* 0x000fe200078f2804 */
[----:B------:R-:W-:Y:S01]  /*29190*/  IMAD.IADD R21, R27, 0x1, R40 ;  /* 0x000000011b157824 */ /* 0x000fe200078e0228 */
[----:B------:R-:W-:Y:S02]  /*291a0*/  PRMT R18, R28, 0x7771, RZ ;  /* 0x000077711c127816 */ /* 0x000fe400000000ff */
[----:B------:R-:W-:Y:S02]  /*291b0*/  IADD3 R40, PT, PT, R44, R41, R25 ;  /* 0x000000292c287210 */ /* 0x000fe40007ffe019 */
[----:B------:R-:W-:Y:S01]  /*291c0*/  SHF.L.W.U32.HI R19, R4, 0x1e, R4 ;  /* 0x0000001e04137819 */ /* 0x000fe20000010e04 */
[----:B------:R-:W-:Y:S01]  /*291d0*/  IMAD.U32 R39, R18, 0x10000, RZ ;  /* 0x0001000012277824 */ /* 0x000fe200078e00ff */
[----:B------:R-:W-:-:S02]  /*291e0*/  LEA.HI R21, R40, R21, R40, 0x5 ;  /* 0x0000001528157211 */ /* 0x000fc400078f2828 */
[----:B------:R-:W-:Y:S02]  /*291f0*/  LOP3.LUT R41, R15, R40, R19, 0xb8, !PT ;  /* 0x000000280f297212 */ /* 0x000fe400078eb813 */
[----:B------:R-:W-:Y:S02]  /*29200*/  PRMT R36, R28, 0x7770, RZ ;  /* 0x000077701c247816 */ /* 0x000fe400000000ff */
        /* <DEDUP_REMOVED lines=8> */
[----:B------:R-:W-:Y:S02]  /*29290*/  IMAD.SHL.U32 R39, R39, 0x100, RZ ;  /* 0x0000010027277824 */ /* 0x000fe400078e00ff */
[----:B------:R-:W-:Y:S01]  /*292a0*/  IMAD.IADD R41, R15, 0x1, R48 ;  /* 0x000000010f297824 */ /* 0x000fe200078e0230 */
[----:B------:R-:W-:Y:S02]  /*292b0*/  PRMT R48, R28, 0x7773, RZ ;  /* 0x000077731c307816 */ /* 0x000fe400000000ff */
[----:B------:R-:W-:Y:S02]  /*292c0*/  IADD3 R40, PT, PT, R37, R40, R25 ;  /* 0x0000002825287210 */ /* 0x000fe40007ffe019 */
[----:B------:R-:W-:-:S02]  /*292d0*/  SHF.L.W.U32.HI R15, R21, 0x1e, R21 ;  /* 0x0000001e150f7819 */ /* 0x000fc40000010e15 */
[----:B------:R-:W-:Y:S02]  /*292e0*/  PRMT R21, R29, 0x7771, RZ ;  /* 0x000077711d157816 */ /* 0x000fe400000000ff */
[----:B------:R-:W-:Y:S02]  /*292f0*/  LOP3.LUT R48, R48, R36, R39, 0xfe, !PT ;  /* 0x0000002430307212 */ /* 0x000fe400078efe27 */
        /* <DEDUP_REMOVED lines=8> */
[----:B------:R-:W-:Y:S02]  /*29380*/  LEA.HI R40, R21, R40, R21, 0x5 ;  /* 0x0000002815287211 */ /* 0x000fe400078f2815 */
[----:B------:R-:W-:Y:S01]  /*29390*/  LOP3.LUT R36, R36, 0xff0000, RZ, 0xc0, !PT ;  /* 0x00ff000024247812 */ /* 0x000fe200078ec0ff */
[----:B------:R-:W-:Y:S01]  /*293a0*/  IMAD.IADD R41, R18, 0x1, R19 ;  /* 0x0000000112297824 */ /* 0x000fe200078e0213 */
[----:B------:R-:W-:Y:S02]  /*293b0*/  IADD3 R40, PT, PT, R13, R40, R25 ;  /* 0x000000280d287210 */ /* 0x000fe40007ffe019 */
[----:B------:R-:W-:Y:S01]  /*293c0*/  PRMT R18, R29, 0x7772, RZ ;  /* 0x000077721d127816 */ /* 0x000fe200000000ff */
[----:B------:R-:W-:Y:S01]  /*293d0*/  IMAD R39, R39, 0x1000000, R36 ;  /* 0x0100000027277824 */ /* 0x000fe200078e0224 */
[----:B------:R-:W-:-:S02]  /*293e0*/  SHF.L.W.U32.HI R19, R21, 0x1e, R21 ;  /* 0x0000001e15137819 */ /* 0x000fc40000010e15 */
[--C-:B------:R-:W-:Y:S01]  /*293f0*/  LEA.HI R21, R40, R41, R40.reuse, 0x5 ;  /* 0x0000002928157211 */ /* 0x100fe200078f2828 */
[----:B------:R-:W-:Y:S01]  /*29400*/  IMAD.SHL.U32 R18, R18, 0x100, RZ ;  /* 0x0000010012127824 */ /* 0x000fe200078e00ff */
[----:B------:R-:W-:Y:S02]  /*29410*/  LOP3.LUT R52, R28, R40, R19, 0xb8, !PT ;  /* 0x000000281c347212 */ /* 0x000fe400078eb813 */
[----:B------:R-:W-:Y:S02]  /*29420*/  PRMT R29, R29, 0x7773, RZ ;  /* 0x000077731d1d7816 */ /* 0x000fe400000000ff */
[----:B------:R-:W-:Y:S01]  /*29430*/  SHF.L.W.U32.HI R36, R40, 0x1e, R40 ;  /* 0x0000001e28247819 */ /* 0x000fe20000010e28 */
[----:B------:R-:W-:Y:S01]  /*29440*/  IMAD.IADD R52, R15, 0x1, R52 ;  /* 0x000000010f347824 */ /* 0x000fe200078e0234 */
[----:B------:R-:W-:Y:S02]  /*29450*/  IADD3 R21, PT, PT, R12, R21, R25 ;  /* 0x000000150c157210 */ /* 0x000fe40007ffe019 */
[----:B------:R-:W-:-:S02]  /*29460*/  LOP3.LUT R18, R29, R39, R18, 0xfe, !PT ;  /* 0x000000271d127212 */ /* 0x000fc400078efe12 */
[----:B------:R-:W-:Y:S02]  /*29470*/  PRMT R29, R34, 0x7771, RZ ;  /* 0x00007771221d7816 */ /* 0x000fe400000000ff */
[----:B------:R-:W-:Y:S02]  /*29480*/  LOP3.LUT R15, R19, R21, R36, 0xb8, !PT ;  /* 0x00000015130f7212 */ /* 0x000fe400078eb824 */
[--C-:B------:R-:W-:Y:S01]  /*29490*/  LEA.HI R52, R21, R52, R21.reuse, 0x5 ;  /* 0x0000003415347211 */ /* 0x100fe200078f2815 */
[----:B------:R-:W-:Y:S01]  /*294a0*/  IMAD.U32 R29, R29, 0x10000, RZ ;  /* 0x000100001d1d7824 */ /* 0x000fe200078e00ff */
[----:B------:R-:W-:Y:S01]  /*294b0*/  SHF.L.W.U32.HI R21, R21, 0x1e, R21 ;  /* 0x0000001e15157819 */ /* 0x000fe20000010e15 */
[----:B------:R-:W-:Y:S01]  /*294c0*/  IMAD.IADD R15, R28, 0x1, R15 ;  /* 0x000000011c0f7824 */ /* 0x000fe200078e020f */
[----:B------:R-:W-:Y:S02]  /*294d0*/  IADD3 R52, PT, PT, R14, R52, R25 ;  /* 0x000000340e347210 */ /* 0x000fe40007ffe019 */
[----:B------:R-:W-:-:S02]  /*294e0*/  PRMT R28, R34, 0x7770, RZ ;  /* 0x00007770221c7816 */ /* 0x000fc400000000ff */
[----:B------:R-:W-:Y:S02]  /*294f0*/  LOP3.LUT R29, R29, 0xff0000, RZ, 0xc0, !PT ;  /* 0x00ff00001d1d7812 */ /* 0x000fe400078ec0ff */
[--C-:B------:R-:W-:Y:S02]  /*29500*/  LEA.HI R40, R52, R15, R52.reuse, 0x5 ;  /* 0x0000000f34287211 */ /* 0x100fe400078f2834 */
[----:B------:R-:W-:Y:S01]  /*29510*/  LOP3.LUT R39, R36, R52, R21, 0xb8, !PT ;  /* 0x0000003424277212 */ /* 0x000fe200078eb815 */
[----:B------:R-:W-:Y:S01]  /*29520*/  IMAD R28, R28, 0x1000000, R29 ;  /* 0x010000001c1c7824 */ /* 0x000fe200078e021d */
[----:B------:R-:W-:Y:S02]  /*29530*/  SHF.L.W.U32.HI R15, R52, 0x1e, R52 ;  /* 0x0000001e340f7819 */ /* 0x000fe40000010e34 */
[----:B------:R-:W-:Y:S01]  /*29540*/  IADD3 R40, PT, PT, R42, R40, R25 ;  /* 0x000000282a287210 */ /* 0x000fe20007ffe019 */
[----:B------:R-:W-:Y:S01]  /*29550*/  IMAD.IADD R39, R19, 0x1, R39 ;  /* 0x0000000113277824 */ /* 0x000fe200078e0227 */
        /* <DEDUP_REMOVED lines=8> */
[----:B------:R-:W-:-:S02]  /*295e0*/  LOP3.LUT R34, R34, R28, R29, 0xfe, !PT ;  /* 0x0000001c22227212 */ /* 0x000fc400078efe1d */
[----:B------:R-:W-:Y:S02]  /*295f0*/  SHF.L.W.U32.HI R28, R40, 0x1e, R40 ;  /* 0x0000001e281c7819 */ /* 0x000fe40000010e28 */
[--C-:B------:R-:W-:Y:S01]  /*29600*/  LEA.HI R40, R39, R36, R39.reuse, 0x5 ;  /* 0x0000002427287211 */ /* 0x100fe200078f2827 */
[----:B------:R-:W-:Y:S01]  /*29610*/  IMAD.U32 R36, R19, 0x10000, RZ ;  /* 0x0001000013247824 */ /* 0x000fe200078e00ff */
[----:B------:R-:W-:Y:S02]  /*29620*/  LOP3.LUT R52, R15, R39, R28, 0xb8, !PT ;  /* 0x000000270f347212 */ /* 0x000fe400078eb81c */
[----:B------:R-:W-:Y:S02]  /*29630*/  PRMT R29, R35, 0x7770, RZ ;  /* 0x00007770231d7816 */ /* 0x000fe400000000ff */
[----:B------:R-:W-:Y:S01]  /*29640*/  SHF.L.W.U32.HI R19, R39, 0x1e, R39 ;  /* 0x0000001e27137819 */ /* 0x000fe20000010e27 */
[----:B------:R-:W-:Y:S01]  /*29650*/  IMAD.IADD R21, R21, 0x1, R52 ;  /* 0x0000000115157824 */ /* 0x000fe200078e0234 */
[----:B------:R-:W-:-:S02]  /*29660*/  IADD3 R40, PT, PT, R46, R40, R25 ;  /* 0x000000282e287210 */ /* 0x000fc40007ffe019 */
[----:B------:R-:W-:Y:S02]  /*29670*/  LOP3.LUT R36, R36, 0xff0000, RZ, 0xc0, !PT ;  /* 0x00ff000024247812 */ /* 0x000fe400078ec0ff */
[----:B------:R-:W-:Y:S02]  /*29680*/  LOP3.LUT R52, R28, R40, R19, 0xb8, !PT ;  /* 0x000000281c347212 */ /* 0x000fe400078eb813 */
[----:B------:R-:W-:Y:S01]  /*29690*/  SHF.R.U32.HI R39, RZ, 0x10, R7 ;  /* 0x00000010ff277819 */ /* 0x000fe20000011607 */
[----:B------:R-:W-:Y:S01]  /*296a0*/  IMAD R29, R29, 0x1000000, R36 ;  /* 0x010000001d1d7824 */ /* 0x000fe200078e0224 */
[----:B------:R-:W-:Y:S01]  /*296b0*/  LEA.HI R36, R40, R21, R40, 0x5 ;  /* 0x0000001528247211 */ /* 0x000fe200078f2828 */
[----:B------:R-:W-:Y:S01]  /*296c0*/  IMAD.IADD R52, R15, 0x1, R52 ;  /* 0x000000010f347824 */ /* 0x000fe200078e0234 */
[----:B------:R-:W-:Y:S02]  /*296d0*/  PRMT R21, R35, 0x7772, RZ ;  /* 0x0000777223157816 */ /* 0x000fe400000000ff */
[----:B------:R-:W-:-:S02]  /*296e0*/  IADD3 R15, PT, PT, R48, R36, R25 ;  /* 0x00000024300f7210 */ /* 0x000fc40007ffe019 */
[----:B------:R-:W-:Y:S01]  /*296f0*/  SHF.L.W.U32.HI R40, R40, 0x1e, R40 ;  /* 0x0000001e28287819 */ /* 0x000fe20000010e28 */
[----:B------:R-:W-:Y:S01]  /*29700*/  IMAD.SHL.U32 R36, R21, 0x100, RZ ;  /* 0x0000010015247824 */ /* 0x000fe200078e00ff */
[----:B------:R-:W-:Y:S02]  /*29710*/  PRMT R35, R35, 0x7773, RZ ;  /* 0x0000777323237816 */ /* 0x000fe400000000ff */
[--C-:B------:R-:W-:Y:S02]  /*29720*/  LEA.HI R52, R15, R52, R15.reuse, 0x5 ;  /* 0x000000340f347211 */ /* 0x100fe400078f280f */
[----:B------:R-:W-:Y:S02]  /*29730*/  LOP3.LUT R21, R19, R15, R40, 0xb8, !PT ;  /* 0x0000000f13157212 */ /* 0x000fe400078eb828 */
[----:B------:R-:W-:Y:S02]  /*29740*/  LOP3.LUT R36, R35, R29, R36, 0xfe, !PT ;  /* 0x0000001d23247212 */ /* 0x000fe400078efe24 */
[----:B------:R-:W-:Y:S01]  /*29750*/  SHF.L.W.U32.HI R15, R15, 0x1e, R15 ;  /* 0x0000001e0f0f7819 */ /* 0x000fe20000010e0f */
[----:B------:R-:W-:Y:S01]  /*29760*/  IMAD.IADD R29, R28, 0x1, R21 ;  /* 0x000000011c1d7824 */ /* 0x000fe200078e0215 */
[----:B------:R-:W-:Y:S01]  /*29770*/  IADD3 R52, PT, PT, R18, R52, R25 ;  /* 0x0000003412347210 */ /* 0x000fe20007ffe019 */
[----:B------:R-:W-:Y:S01]  /*29780*/  IMAD.U32 R21, R39, 0x10000, RZ ;  /* 0x0001000027157824 */ /* 0x000fe200078e00ff */
[----:B------:R-:W-:-:S02]  /*29790*/  SHF.R.U32.HI R28, RZ, 0x8, R7 ;  /* 0x00000008ff1c7819 */ /* 0x000fc40000011607 */
[----:B------:R-:W-:Y:S02]  /*297a0*/  LOP3.LUT R35, R40, R52, R15, 0xb8, !PT ;  /* 0x0000003428237212 */ /* 0x000fe400078eb80f */
[--C-:B------:R-:W-:Y:S02]  /*297b0*/  LEA.HI R29, R52, R29, R52.reuse, 0x5 ;  /* 0x0000001d341d7211 */ /* 0x100fe400078f2834 */
[----:B------:R-:W-:Y:S01]  /*297c0*/  LOP3.LUT R21, R21, 0xff0000, RZ, 0xc0, !PT ;  /* 0x00ff000015157812 */ /* 0x000fe200078ec0ff */
[----:B------:R-:W-:Y:S01]  /*297d0*/  IMAD.IADD R39, R19, 0x1, R35 ;  /* 0x0000000113277824 */ /* 0x000fe200078e0223 */
[----:B------:R-:W-:Y:S01]  /*297e0*/  IADD3 R35, PT, PT, R34, R29, R25 ;  /* 0x0000001d22237210 */ /* 0x000fe20007ffe019 */
[----:B------:R-:W-:Y:S01]  /*297f0*/  IMAD.SHL.U32 R19, R28, 0x100, RZ ;  /* 0x000001001c137824 */ /* 0x000fe200078e00ff */
[----:B------:R-:W-:Y:S02]  /*29800*/  SHF.L.W.U32.HI R52, R52, 0x1e, R52 ;  /* 0x0000001e34347819 */ /* 0x000fe40000010e34 */
[----:B------:R-:W-:-:S02]  /*29810*/  LOP3.LUT R21, R21, 0xff000000, R7, 0xf8, !PT ;  /* 0xff00000015157812 */ /* 0x000fc400078ef807 */
[----:B------:R-:W-:Y:S02]  /*29820*/  LEA.HI R39, R35, R39, R35, 0x5 ;  /* 0x0000002723277211 */ /* 0x000fe400078f2823 */
[----:B------:R-:W-:Y:S02]  /*29830*/  LOP3.LUT R41, R15, R35, R52, 0xb8, !PT ;  /* 0x000000230f297212 */ /* 0x000fe400078eb834 */
[----:B------:R-:W-:Y:S02]  /*29840*/  LOP3.LUT R29, R21, 0xff00, R19, 0xf8, !PT ;  /* 0x0000ff00151d7812 */ /* 0x000fe400078ef813 */
[----:B------:R-:W-:Y:S01]  /*29850*/  SHF.L.W.U32.HI R21, R35, 0x1e, R35 ;  /* 0x0000001e23157819 */ /* 0x000fe20000010e23 */
[----:B------:R-:W-:Y:S01]  /*29860*/  IMAD.IADD R41, R40, 0x1, R41 ;  /* 0x0000000128297824 */ /* 0x000fe200078e0229 */
[----:B------:R-:W-:Y:S02]  /*29870*/  IADD3 R19, PT, PT, R36, R39, R25 ;  /* 0x0000002724137210 */ /* 0x000fe40007ffe019 */
[----:B------:R-:W-:-:S02]  /*29880*/  LOP3.LUT R40, R29, 0xff, R7, 0xf8, !PT ;  /* 0x000000ff1d287812 */ /* 0x000fc400078ef807 */
        /* <DEDUP_REMOVED lines=22> */
[----:B------:R-:W-:Y:S02]  /*299f0*/  LEA.HI R35, R52, R35, R52, 0x5 ;  /* 0x0000002334237211 */ /* 0x000fe400078f2834 */
        /* <DEDUP_REMOVED lines=14> */
[----:B------:R-:W-:-:S02]  /*29ae0*/  LOP3.LUT R52, R14, R34, R21, 0x96, !PT ;  /* 0x000000220e347212 */ /* 0x000fc400078e9615 */
[C---:B------:R-:W-:Y:S02]  /*29af0*/  LEA.HI R15, R44.reuse, R15, R44, 0x5 ;  /* 0x0000000f2c0f7211 */ /* 0x040fe400078f282c */
[----:B------:R-:W-:Y:S02]  /*29b00*/  LOP3.LUT R37, R44, R11, R10, 0x96, !PT ;  /* 0x0000000b2c257212 */ /* 0x000fe400078e960a */
[----:B------:R-:W-:Y:S02]  /*29b10*/  LOP3.LUT R52, R52, R13, RZ, 0x3c, !PT ;  /* 0x0000000d34347212 */ /* 0x000fe400078e3cff */
[----:B------:R-:W-:Y:S01]  /*29b20*/  IADD3 R13, PT, PT, R35, R15, R25 ;  /* 0x0000000f230d7210 */ /* 0x000fe20007ffe019 */
[----:B------:R-:W-:Y:S01]  /*29b30*/  IMAD.IADD R37, R39, 0x1, R37 ;  /* 0x0000000127257824 */ /* 0x000fe200078e0225 */
[----:B------:R-:W-:Y:S02]  /*29b40*/  SHF.L.W.U32.HI R44, R44, 0x1e, R44 ;  /* 0x0000001e2c2c7819 */ /* 0x000fe40000010e2c */
        /* <DEDUP_REMOVED lines=31> */
[----:B------:R-:W-:Y:S01]  /*29d40*/  IADD3 R44, PT, PT, R41, R44, R8 ;  /* 0x0000002c292c7210 */ /* 0x000fe20007ffe008 */
[----:B------:R-:W2:Y:S01]  /*29d50*/  LDL R20, [R1+0x70] ;  /* 0x0000700001147983 */ /* 0x000ea20000100800 */
        /* <DEDUP_REMOVED lines=26> */
[C-C-:B------:R-:W-:Y:S02]  /*29f00*/  LEA.HI R49, R15.reuse, R18, R15.reuse, 0x5 ;  /* 0x000000120f317211 */ /* 0x140fe400078f280f */
[C---:B------:R-:W-:Y:S02]  /*29f10*/  LOP3.LUT R53, R15.reuse, R13, R10, 0x96, !PT ;  /* 0x0000000d0f357212 */ /* 0x040fe400078e960a */
[----:B------:R-:W-:Y:S02]  /*29f20*/  SHF.L.W.U32.HI R18, R15, 0x1e, R15 ;  /* 0x0000001e0f127819 */ /* 0x000fe40000010e0f */
[----:B------:R-:W-:Y:S01]  /*29f30*/  LOP3.LUT R47, R47, R34, RZ, 0x3c, !PT ;  /* 0x000000222f2f7212 */ /* 0x000fe200078e3cff */
[----:B------:R-:W-:Y:S01]  /*29f40*/  IMAD.IADD R44, R44, 0x1, R53 ;  /* 0x000000012c2c7824 */ /* 0x000fe200078e0235 */
[----:B------:R-:W-:Y:S02]  /*29f50*/  IADD3 R15, PT, PT, R12, R49, R8 ;  /* 0x000000310c0f7210 */ /* 0x000fe40007ffe008 */
[----:B------:R-:W-:-:S02]  /*29f60*/  SHF.L.W.U32.HI R14, R47, 0x1, R47 ;  /* 0x000000012f0e7819 */ /* 0x000fc40000010e2f */
[C---:B------:R-:W-:Y:S02]  /*29f70*/  LOP3.LUT R53, R15.reuse, R18, R13, 0x96, !PT ;  /* 0x000000120f357212 */ /* 0x040fe400078e960d */
        /* <DEDUP_REMOVED lines=46> */
[----:B------:R-:W-:Y:S02]  /*2a260*/  LOP3.LUT R38, R37, R12, R15, 0x96, !PT ;  /* 0x0000000c25267212 */ /* 0x000fe400078e960f */
[----:B------:R-:W-:-:S02]  /*2a270*/  LOP3.LUT R47, R29, R34, R49, 0x96, !PT ;  /* 0x000000221d2f7212 */ /* 0x000fc400078e9631 */
[----:B------:R-:W-:Y:S02]  /*2a280*/  SHF.L.W.U32.HI R21, R21, 0x1, R21 ;  /* 0x0000000115157819 */ /* 0x000fe40000010e15 */
[----:B------:R-:W-:Y:S01]  /*2a290*/  LEA.HI R44, R29, R44, R29, 0x5 ;  /* 0x0000002c1d2c7211 */ /* 0x000fe200078f281d */
[----:B------:R-:W-:Y:S01]  /*2a2a0*/  IMAD.IADD R47, R36, 0x1, R47 ;  /* 0x00000001242f7824 */ /* 0x000fe200078e022f */
[----:B------:R-:W-:Y:S02]  /*2a2b0*/  LOP3.LUT R38, R38, R35, RZ, 0x3c, !PT ;  /* 0x0000002326267212 */ /* 0x000fe400078e3cff */
[----:B------:R-:W-:Y:S02]  /*2a2c0*/  IADD3 R44, PT, PT, R21, R44, R8 ;  /* 0x0000002c152c7210 */ /* 0x000fe40007ffe008 */
        /* <DEDUP_REMOVED lines=18> */
[C---:B------:R-:W-:Y:S02]  /*2a3f0*/  LEA.HI R47, R49.reuse, R44, R49, 0x5 ;  /* 0x0000002c312f7211 */ /* 0x040fe400078f2831 */
[----:B------:R-:W-:Y:S02]  /*2a400*/  SHF.L.W.U32.HI R34, R40, 0x1, R40 ;  /* 0x0000000128227819 */ /* 0x000fe40000010e28 */
        /* <DEDUP_REMOVED lines=30> */
[----:B------:R-:W-:-:S02]  /*2a5f0*/  SHF.L.W.U32.HI R38, R42, 0x1, R42 ;  /* 0x000000012a267819 */ /* 0x000fc40000010e2a */
        /* <DEDUP_REMOVED lines=134> */
[----:B------:R-:W-:-:S02]  /*2ae60*/  SHF.L.W.U32.HI R29, R35, 0x1, R35 ;  /* 0x00000001231d7819 */ /* 0x000fc40000010e23 */
[--C-:B------:R-:W-:Y:S02]  /*2ae70*/  LOP3.LUT R39, R46, R25, R11.reuse, 0xe8, !PT ;  /* 0x000000192e277212 */ /* 0x100fe400078ee80b */
        /* <DEDUP_REMOVED lines=16> */
[----:B------:R-:W-:Y:S02]  /*2af80*/  LOP3.LUT R25, R18, R34, R29, 0x96, !PT ;  /* 0x0000002212197212 */ /* 0x000fe400078e961d */
[----:B------:R-:W-:Y:S01]  /*2af90*/  LEA.HI R44, R35, R44, R35, 0x5 ;  /* 0x0000002c232c7211 */ /* 0x000fe200078f2823 */
[----:B------:R-:W-:Y:S01]  /*2afa0*/  IMAD.IADD R46, R46, 0x1, R39 ;  /* 0x000000012e2e7824 */ /* 0x000fe200078e0227 */
[----:B------:R-:W-:Y:S02]  /*2afb0*/  LOP3.LUT R10, R25, R10, RZ, 0x3c, !PT ;  /* 0x0000000a190a7212 */ /* 0x000fe400078e3cff */
[----:B--2---:R-:W-:-:S02]  /*2afc0*/  IADD3 R39, PT, PT, R9, R44, R20 ;  /* 0x0000002c09277210 */ /* 0x004fc40007ffe014 */
        /* <DEDUP_REMOVED lines=117> */
[----:B------:R-:W-:Y:S02]  /*2b720*/  SHF.L.W.U32.HI R36, R29, 0x1e, R29 ;  /* 0x0000001e1d247819 */ /* 0x000fe40000010e1d */
[----:B------:R-:W-:Y:S01]  /*2b730*/  IADD3 R37, PT, PT, R12, R37, R20 ;  /* 0x000000250c257210 */ /* 0x000fe20007ffe014 */
[----:B------:R-:W-:Y:S01]  /*2b740*/  IMAD.IADD R8, R21, 0x1, R8 ;  /* 0x0000000115087824 */ /* 0x000fe200078e0208 */
[----:B------:R-:W-:-:S02]  /*2b750*/  LOP3.LUT R14, R14, R9, RZ, 0x3c, !PT ;  /* 0x000000090e0e7212 */ /* 0x000fc400078e3cff */
[C---:B------:R-:W-:Y:S02]  /*2b760*/  LOP3.LUT R9, R37.reuse, R36, R41, 0x96, !PT ;  /* 0x0000002425097212 */ /* 0x040fe400078e9629 */
[----:B------:R-:W-:Y:S02]  /*2b770*/  SHF.L.W.U32.HI R29, R14, 0x1, R14 ;  /* 0x000000010e1d7819 */ /* 0x000fe40000010e0e */
[----:B------:R-:W-:Y:S01]  /*2b780*/  LEA.HI R8, R37, R8, R37, 0x5 ;  /* 0x0000000825087211 */ /* 0x000fe200078f2825 */
[----:B------:R-:W-:-:S03]  /*2b790*/  IMAD.IADD R9, R38, 0x1, R9 ;  /* 0x0000000126097824 */ /* 0x000fc600078e0209 */
[----:B------:R-:W-:Y:S02]  /*2b7a0*/  IADD3 R38, PT, PT, R29, R8, R20 ;  /* 0x000000081d267210 */ /* 0x000fe40007ffe014 */
[----:B------:R-:W-:Y:S02]  /*2b7b0*/  SHF.L.W.U32.HI R21, R37, 0x1e, R37 ;  /* 0x0000001e25157819 */ /* 0x000fe40000010e25 */
[C---:B------:R-:W-:Y:S02]  /*2b7c0*/  LEA.HI R9, R38.reuse, R9, R38, 0x5 ;  /* 0x0000000926097211 */ /* 0x040fe400078f2826 */
[----:B------:R-:W-:Y:S02]  /*2b7d0*/  LOP3.LUT R8, R11, R34, R39, 0x96, !PT ;  /* 0x000000220b087212 */ /* 0x000fe400078e9627 */
[----:B------:R-:W-:Y:S01]  /*2b7e0*/  LOP3.LUT R10, R38, R21, R36, 0x96, !PT ;  /* 0x00000015260a7212 */ /* 0x000fe200078e9624 */
[----:B------:R-:W-:Y:S01]  /*2b7f0*/  IMAD.IADD R9, R20, 0x1, R9 ;  /* 0x0000000114097824 */ /* 0x000fe200078e0209 */
[----:B------:R-:W-:-:S03]  /*2b800*/  LOP3.LUT R8, R8, R35, RZ, 0x3c, !PT ;  /* 0x0000002308087212 */ /* 0x000fc600078e3cff */
[----:B------:R-:W-:Y:S01]  /*2b810*/  IMAD.IADD R10, R41, 0x1, R10 ;  /* 0x00000001290a7824 */ /* 0x000fe200078e020a */
[----:B------:R-:W-:Y:S01]  /*2b820*/  LEA.HI R9, R8, R9, R8, 0x1 ;  /* 0x0000000908097211 */ /* 0x000fe200078f0808 */
[----:B------:R0:W-:Y:S01]  /*2b830*/  STL.64 [R1+0x48], R6 ;  /* 0x0000480601007387 */ /* 0x0001e20000100a00 */
[----:B------:R-:W-:Y:S02]  /*2b840*/  PRMT R14, R7, 0x7604, R28 ;  /* 0x00007604070e7816 */ /* 0x000fe4000000001c */
[----:B------:R-:W-:Y:S02]  /*2b850*/  LOP3.LUT R8, R25, R19, R12, 0x96, !PT ;  /* 0x0000001319087212 */ /* 0x000fe400078e960c */
[----:B------:R-:W-:Y:S02]  /*2b860*/  PRMT R3, R3, 0x3340, R6 ;  /* 0x0000334003037816 */ /* 0x000fe40000000006 */
[----:B------:R-:W-:Y:S02]  /*2b870*/  PRMT R0, R43, 0x3340, R0 ;  /* 0x000033402b007816 */ /* 0x000fe40000000000 */
[----:B------:R-:W-:-:S02]  /*2b880*/  SHF.L.W.U32.HI R12, R38, 0x1e, R38 ;  /* 0x0000001e260c7819 */ /* 0x000fc40000010e26 */
[C---:B0-----:R-:W-:Y:S02]  /*2b890*/  LEA.HI R7, R9.reuse, R10, R9, 0x5 ;  /* 0x0000000a09077211 */ /* 0x041fe400078f2809 */
[----:B------:R-:W-:Y:S02]  /*2b8a0*/  LOP3.LUT R8, R8, R13, RZ, 0x3c, !PT ;  /* 0x0000000d08087212 */ /* 0x000fe400078e3cff */
[----:B------:R-:W-:Y:S01]  /*2b8b0*/  PRMT R0, R0, 0x5410, R3 ;  /* 0x0000541000007816 */ /* 0x000fe20000000003 */
[----:B------:R-:W-:Y:S01]  /*2b8c0*/  IMAD.IADD R3, R20, 0x1, R7 ;  /* 0x0000000114037824 */ /* 0x000fe200078e0207 */
[----:B------:R-:W-:Y:S01]  /*2b8d0*/  LOP3.LUT R13, R9, R12, R21, 0x96, !PT ;  /* 0x0000000c090d7212 */ /* 0x000fe200078e9615 */
[----:B------:R0:W-:Y:S03]  /*2b8e0*/  STL.U16 [R1+0x3a], R14 ;  /* 0x00003a0e01007387 */ /* 0x0001e60000100400 */
[----:B------:R-:W-:Y:S01]  /*2b8f0*/  LEA.HI R6, R8, R3, R8, 0x1 ;  /* 0x0000000308067211 */ /* 0x000fe200078f0808 */
[----:B------:R0:W-:Y:S01]  /*2b900*/  STL [R1+0x3c], R0 ;  /* 0x00003c0001007387 */ /* 0x0001e20000100800 */
[----:B------:R-:W-:Y:S01]  /*2b910*/  IMAD.IADD R7, R36, 0x1, R13 ;  /* 0x0000000124077824 */ /* 0x000fe200078e020d */
[----:B------:R-:W-:-:S04]  /*2b920*/  LOP3.LUT R3, R15, R18, R29, 0x96, !PT ;  /* 0x000000120f037212 */ /* 0x000fc800078e961d */
        /* <DEDUP_REMOVED lines=8> */
[----:B0-----:R-:W-:-:S07]  /*2b9b0*/  IMAD.IADD R40, R4, 0x1, R3 ;  /* 0x0000000104287824 */ /* 0x001fce00078e0203 */
.L_x_64:
[----:B------:R-:W-:Y:S05]  /*2b9c0*/  BSYNC.RECONVERGENT B6 ;  /* 0x0000000000067941 */ /* 0x000fea0003800200 */
.L_x_12:
[----:B------:R-:W2:Y:S04]  /*2b9d0*/  LD.E.U8 R34, desc[UR36][R22.64+0x1] ;  /* 0x0000012416227980 */ /* 0x000ea8000c101100 */
[----:B------:R-:W3:Y:S04]  /*2b9e0*/  LD.E.U8 R42, desc[UR36][R22.64+0x5] ;  /* 0x00000524162a7980 */ /* 0x000ee8000c101100 */
[----:B------:R-:W4:Y:S04]  /*2b9f0*/  LD.E.U8 R46, desc[UR36][R22.64+0xd] ;  /* 0x00000d24162e7980 */ /* 0x000f28000c101100 */
[----:B------:R-:W5:Y:S04]  /*2ba00*/  LD.E.U8 R48, desc[UR36][R22.64+0x11] ;  /* 0x0000112416307980 */ /* 0x000f68000c101100 */
        /* <DEDUP_REMOVED lines=15> */
[----:B------:R-:W5:Y:S01]  /*2bb00*/  LD.E.U8 R3, desc[UR36][R22.64+0x13] ;  /* 0x0000132416037980 */ /* 0x000f62000c101100 */
[----:B------:R-:W-:-:S02]  /*2bb10*/  PRMT R7, R40, 0x7632, R7 ;  /* 0x0000763228077816 */ /* 0x000fc40000000007 */
[----:B------:R-:W-:Y:S02]  /*2bb20*/  PRMT R13, R27, 0x7632, R13 ;  /* 0x000076321b0d7816 */ /* 0x000fe4000000000d */
[----:B------:R-:W-:Y:S02]  /*2bb30*/  PRMT R9, R25, 0x7632, R9 ;  /* 0x0000763219097816 */ /* 0x000fe40000000009 */
[----:B------:R-:W-:Y:S02]  /*2bb40*/  PRMT R11, R26, 0x7632, R11 ;  /* 0x000076321a0b7816 */ /* 0x000fe4000000000b */
[--C-:B------:R-:W-:Y:S02]  /*2bb50*/  SHF.R.U32.HI R29, RZ, 0x18, R40.reuse ;  /* 0x00000018ff1d7819 */ /* 0x100fe40000011628 */
[----:B------:R-:W-:Y:S02]  /*2bb60*/  SHF.R.U32.HI R35, RZ, 0x8, R40 ;  /* 0x00000008ff237819 */ /* 0x000fe40000011628 */
[----:B------:R-:W-:-:S02]  /*2bb70*/  SHF.R.U32.HI R37, RZ, 0x18, R27 ;  /* 0x00000018ff257819 */ /* 0x000fc4000001161b */
[----:B------:R-:W-:Y:S02]  /*2bb80*/  SHF.R.U32.HI R39, RZ, 0x8, R27 ;  /* 0x00000008ff277819 */ /* 0x000fe4000001161b */
[--C-:B------:R-:W-:Y:S02]  /*2bb90*/  SHF.R.U32.HI R45, RZ, 0x18, R25.reuse ;  /* 0x00000018ff2d7819 */ /* 0x100fe40000011619 */
[----:B------:R-:W-:Y:S02]  /*2bba0*/  SHF.R.U32.HI R47, RZ, 0x8, R25 ;  /* 0x00000008ff2f7819 */ /* 0x000fe40000011619 */
[--C-:B------:R-:W-:Y:S02]  /*2bbb0*/  SHF.R.U32.HI R49, RZ, 0x18, R24.reuse ;  /* 0x00000018ff317819 */ /* 0x100fe40000011618 */
[----:B------:R-:W-:Y:S01]  /*2bbc0*/  SHF.R.U32.HI R53, RZ, 0x8, R24 ;  /* 0x00000008ff357819 */ /* 0x000fe20000011618 */
[----:B------:R-:W-:-:S05]  /*2bbd0*/  VIADD R30, R30, 0x1 ;  /* 0x000000011e1e7836 */ /* 0x000fca0000000000 */
[----:B------:R-:W-:Y:S02]  /*2bbe0*/  ISETP.NE.AND P0, PT, R30, 0x1000, PT ;  /* 0x000010001e00780c */ /* 0x000fe40003f05270 */
[----:B--2---:R-:W-:Y:S02]  /*2bbf0*/  LOP3.LUT R15, R34, R7, RZ, 0x3c, !PT ;  /* 0x00000007220f7212 */ /* 0x004fe400078e3cff */
[----:B------:R-:W-:Y:S02]  /*2bc00*/  PRMT R7, R24, 0x7632, R7 ;  /* 0x0000763218077816 */ /* 0x000fe40000000007 */
[----:B---3--:R-:W-:Y:S01]  /*2bc10*/  LOP3.LUT R13, R42, R13, RZ, 0x3c, !PT ;  /* 0x0000000d2a0d7212 */ /* 0x008fe200078e3cff */
[----:B------:R-:W-:Y:S01]  /*2bc20*/  ST.E.U8 desc[UR36][R22.64+0x1], R15 ;  /* 0x0000010f16007985 */ /* 0x000fe2000c101124 */
[----:B----4-:R-:W-:-:S03]  /*2bc30*/  LOP3.LUT R41, R46, R9, RZ, 0x3c, !PT ;  /* 0x000000092e297212 */ /* 0x010fc600078e3cff */
[----:B------:R-:W-:Y:S01]  /*2bc40*/  ST.E.U8 desc[UR36][R22.64+0x5], R13 ;  /* 0x0000050d16007985 */ /* 0x000fe2000c101124 */
[----:B-----5:R-:W-:-:S03]  /*2bc50*/  LOP3.LUT R43, R48, R7, RZ, 0x3c, !PT ;  /* 0x00000007302b7212 */ /* 0x020fc600078e3cff */
[----:B------:R0:W-:Y:S01]  /*2bc60*/  ST.E.U8 desc[UR36][R22.64+0xd], R41 ;  /* 0x00000d2916007985 */ /* 0x0001e2000c101124 */
[----:B------:R-:W-:-:S03]  /*2bc70*/  LOP3.LUT R21, R44, R11, RZ, 0x3c, !PT ;  /* 0x0000000b2c157212 */ /* 0x000fc600078e3cff */
[----:B------:R1:W-:Y:S01]  /*2bc80*/  ST.E.U8 desc[UR36][R22.64+0x11], R43 ;  /* 0x0000112b16007985 */ /* 0x0003e2000c101124 */
[----:B------:R-:W-:Y:S02]  /*2bc90*/  LOP3.LUT R7, R28, R29, RZ, 0x3c, !PT ;  /* 0x0000001d1c077212 */ /* 0x000fe400078e3cff */
[----:B------:R-:W-:Y:S02]  /*2bca0*/  LOP3.LUT R9, R36, R35, RZ, 0x3c, !PT ;  /* 0x0000002324097212 */ /* 0x000fe400078e3cff */
[--C-:B0-----:R-:W-:Y:S02]  /*2bcb0*/  SHF.R.U32.HI R41, RZ, 0x18, R26.reuse ;  /* 0x00000018ff297819 */ /* 0x101fe4000001161a */
[----:B------:R-:W-:Y:S02]  /*2bcc0*/  LOP3.LUT R11, R38, R37, RZ, 0x3c, !PT ;  /* 0x00000025260b7212 */ /* 0x000fe400078e3cff */
[----:B-1----:R-:W-:Y:S02]  /*2bcd0*/  SHF.R.U32.HI R43, RZ, 0x8, R26 ;  /* 0x00000008ff2b7819 */ /* 0x002fe4000001161a */
[----:B------:R-:W-:-:S02]  /*2bce0*/  LOP3.LUT R13, R20, R39, RZ, 0x3c, !PT ;  /* 0x00000027140d7212 */ /* 0x000fc400078e3cff */
[----:B------:R-:W-:Y:S01]  /*2bcf0*/  LOP3.LUT R15, R18, R27, RZ, 0x3c, !PT ;  /* 0x0000001b120f7212 */ /* 0x000fe200078e3cff */
[----:B------:R0:W-:Y:S01]  /*2bd00*/  ST.E.U8 desc[UR36][R22.64+0x9], R21 ;  /* 0x0000091516007985 */ /* 0x0001e2000c101124 */
[----:B------:R-:W-:-:S03]  /*2bd10*/  LOP3.LUT R19, R19, R40, RZ, 0x3c, !PT ;  /* 0x0000002813137212 */ /* 0x000fc600078e3cff */
[----:B------:R1:W-:Y:S04]  /*2bd20*/  ST.E.U8 desc[UR36][R22.64], R7 ;  /* 0x0000000716007985 */ /* 0x0003e8000c101124 */
[----:B------:R2:W-:Y:S01]  /*2bd30*/  ST.E.U8 desc[UR36][R22.64+0x2], R9 ;  /* 0x0000020916007985 */ /* 0x0005e2000c101124 */
[----:B------:R-:W-:-:S03]  /*2bd40*/  LOP3.LUT R12, R12, R43, RZ, 0x3c, !PT ;  /* 0x0000002b0c0c7212 */ /* 0x000fc600078e3cff */
[----:B------:R3:W-:Y:S01]  /*2bd50*/  ST.E.U8 desc[UR36][R22.64+0x4], R11 ;  /* 0x0000040b16007985 */ /* 0x0007e2000c101124 */
[----:B0-----:R-:W-:Y:S02]  /*2bd60*/  LOP3.LUT R21, R14, R41, RZ, 0x3c, !PT ;  /* 0x000000290e157212 */ /* 0x001fe400078e3cff */
[----:B------:R-:W-:Y:S01]  /*2bd70*/  LOP3.LUT R5, R5, R26, RZ, 0x3c, !PT ;  /* 0x0000001a05057212 */ /* 0x000fe200078e3cff */
[----:B------:R0:W-:Y:S01]  /*2bd80*/  ST.E.U8 desc[UR36][R22.64+0x6], R13 ;  /* 0x0000060d16007985 */ /* 0x0001e2000c101124 */
[----:B-1----:R-:W-:-:S03]  /*2bd90*/  LOP3.LUT R7, R10, R45, RZ, 0x3c, !PT ;  /* 0x0000002d0a077212 */ /* 0x002fc600078e3cff */
[----:B------:R1:W-:Y:S01]  /*2bda0*/  ST.E.U8 desc[UR36][R22.64+0x7], R15 ;  /* 0x0000070f16007985 */ /* 0x0003e2000c101124 */
[----:B--2---:R-:W-:Y:S02]  /*2bdb0*/  LOP3.LUT R9, R4, R47, RZ, 0x3c, !PT ;  /* 0x0000002f04097212 */ /* 0x004fe400078e3cff */
[----:B---3--:R-:W-:Y:S02]  /*2bdc0*/  LOP3.LUT R11, R6, R25, RZ, 0x3c, !PT ;  /* 0x00000019060b7212 */ /* 0x008fe400078e3cff */
[----:B0-----:R-:W-:Y:S02]  /*2bdd0*/  LOP3.LUT R13, R0, R49, RZ, 0x3c, !PT ;  /* 0x00000031000d7212 */ /* 0x001fe400078e3cff */
[----:B-1----:R-:W-:Y:S02]  /*2bde0*/  LOP3.LUT R15, R8, R53, RZ, 0x3c, !PT ;  /* 0x00000035080f7212 */ /* 0x002fe400078e3cff */
[----:B------:R-:W-:Y:S01]  /*2bdf0*/  LOP3.LUT R3, R3, R24, RZ, 0x3c, !PT ;  /* 0x0000001803037212 */ /* 0x000fe200078e3cff */
        /* <DEDUP_REMOVED lines=9> */
[----:B------:R0:W-:Y:S01]  /*2be90*/  ST.E.U8 desc[UR36][R22.64+0x13], R3 ;  /* 0x0000130316007985 */ /* 0x0001e2000c101124 */
[----:B------:R-:W-:-:S02]  /*2bea0*/  PRMT R38, R24, 0x7632, R38 ;  /* 0x0000763218267816 */ /* 0x000fc40000000026 */
[----:B------:R-:W-:Y:S02]  /*2beb0*/  PRMT R36, R25, 0x7632, R36 ;  /* 0x0000763219247816 */ /* 0x000fe40000000024 */
[----:B------:R-:W-:Y:S02]  /*2bec0*/  PRMT R34, R26, 0x7632, R34 ;  /* 0x000076321a227816 */ /* 0x000fe40000000022 */
[----:B------:R-:W-:Y:S02]  /*2bed0*/  PRMT R18, R40, 0x7632, R18 ;  /* 0x0000763228127816 */ /* 0x000fe40000000012 */
[----:B------:R-:W-:Y:S01]  /*2bee0*/  PRMT R28, R27, 0x7632, R28 ;  /* 0x000076321b1c7816 */ /* 0x000fe2000000001c */
[----:B------:R-:W-:Y:S06]  /*2bef0*/  @P0 BRA `(.L_x_109) ;  /* 0xfffffd4c00b80947 */ /* 0x000fec000383ffff */
[----:B------:R-:W-:Y:S05]  /*2bf00*/  BSYNC.RECONVERGENT B7 ;  /* 0x0000000000077941 */ /* 0x000fea0003800200 */
.L_x_11:
[----:B------:R-:W-:Y:S01]  /*2bf10*/  ISETP.NE.AND P1, PT, R32, RZ, PT ;  /* 0x000000ff2000720c */ /* 0x000fe20003f25270 */
[----:B------:R-:W-:Y:S01]  /*2bf20*/  IMAD.MOV.U32 R17, RZ, RZ, 0x1 ;  /* 0x00000001ff117424 */ /* 0x000fe200078e00ff */
[----:B------:R-:W-:-:S11]  /*2bf30*/  PLOP3.LUT P0, PT, PT, PT, PT, 0x8, 0x80 ;  /* 0x000000000080781c */ /* 0x000fd60003f0e170 */
[----:B------:R-:W-:Y:S05]  /*2bf40*/  @P1 BRA `(.L_x_110) ;  /* 0xfffffd4c00881947 */ /* 0x000fea000383ffff */
[----:B------:R-:W-:Y:S05]  /*2bf50*/  BSYNC.RECONVERGENT B8 ;  /* 0x0000000000087941 */ /* 0x000fea0003800200 */
.L_x_10:
[----:B------:R1:W5:Y:S04]  /*2bf60*/  LD.E.U8 R2, desc[UR36][R50.64] ;  /* 0x0000002432027980 */ /* 0x000368000c101100 */
[----:B------:R1:W5:Y:S04]  /*2bf70*/  LD.E.U8 R16, desc[UR36][R50.64+0x1] ;  /* 0x0000012432107980 */ /* 0x000368000c101100 */
[----:B------:R1:W5:Y:S04]  /*2bf80*/  LD.E.U8 R17, desc[UR36][R50.64+0x2] ;  /* 0x0000022432117980 */ /* 0x000368000c101100 */
[----:B------:R1:W5:Y:S04]  /*2bf90*/  LD.E.U8 R18, desc[UR36][R50.64+0x3] ;  /* 0x0000032432127980 */ /* 0x000368000c101100 */
[----:B0-----:R1:W5:Y:S04]  /*2bfa0*/  LD.E.U8 R19, desc[UR36][R50.64+0x4] ;  /* 0x0000042432137980 */ /* 0x001368000c101100 */
[----:B------:R1:W5:Y:S04]  /*2bfb0*/  LD.E.U8 R22, desc[UR36][R50.64+0x5] ;  /* 0x0000052432167980 */ /* 0x000368000c101100 */
        /* <DEDUP_REMOVED lines=25> */
[----:B------:R1:W5:Y:S01]  /*2c150*/  LD.E.U8 R48, desc[UR36][R50.64+0x1f] ;  /* 0x00001f2432307980 */ /* 0x000362000c101100 */
[----:B------:R-:W-:Y:S01]  /*2c160*/  MOV R6, 0x8 ;  /* 0x0000000800067802 */ /* 0x000fe20000000f00 */
[----:B------:R-:W-:-:S02]  /*2c170*/  IMAD.MOV.U32 R4, RZ, RZ, R50 ;  /* 0x000000ffff047224 */ /* 0x000fc400078e0032 */
[----:B------:R-:W-:-:S03]  /*2c180*/  IMAD.MOV.U32 R5, RZ, RZ, R51 ;  /* 0x000000ffff057224 */ /* 0x000fc600078e0033 */
[----:B------:R-:W0:Y:S04]  /*2c190*/  LDC.64 R6, c[0x4][R6] ;  /* 0x0100000006067b82 */ /* 0x000e280000000a00 */
[----:B------:R-:W-:-:S07]  /*2c1a0*/  LEPC R20, `(.L_x_111) ;  /* 0x000000001014794e */ /* 0x000fce0000000000 */
[----:B01---5:R-:W-:Y:S05]  /*2c1b0*/  CALL.ABS.NOINC R6 ;  /* 0x0000000006007343 */ /* 0x023fea0003c00000 */
.L_x_111:
[----:B------:R-:W-:Y:S01]  /*2c1c0*/  MOV R6, 0x0 ;  /* 0x0000000000067802 */ /* 0x000fe20000000f00 */
[----:B------:R-:W-:Y:S02]  /*2c1d0*/  IMAD.MOV.U32 R4, RZ, RZ, 0x54 ;  /* 0x00000054ff047424 */ /* 0x000fe400078e00ff */
[----:B------:R-:W-:-:S03]  /*2c1e0*/  IMAD.MOV.U32 R5, RZ, RZ, RZ ;  /* 0x000000ffff057224 */ /* 0x000fc600078e00ff */
[----:B------:R-:W0:Y:S04]  /*2c1f0*/  LDC.64 R6, c[0x4][R6] ;  /* 0x0100000006067b82 */ /* 0x000e280000000a00 */
[----:B------:R-:W-:-:S07]  /*2c200*/  LEPC R20, `(.L_x_112) ;  /* 0x000000001014794e */ /* 0x000fce0000000000 */
[----:B0-----:R-:W-:Y:S05]  /*2c210*/  CALL.ABS.NOINC R6 ;  /* 0x0000000006007343 */ /* 0x001fea0003c00000 */
.L_x_112:
[C---:B------:R-:W-:Y:S01]  /*2c220*/  LOP3.LUT R11, R17.reuse, 0x36, RZ, 0x3c, !PT ;  /* 0x00000036110b7812 */ /* 0x040fe200078e3cff */
[----:B------:R-:W0:Y:S01]  /*2c230*/  S2UR UR5, SR_CgaCtaId ;  /* 0x00000000000579c3 */ /* 0x000e220000008800 */
[C---:B------:R-:W-:Y:S01]  /*2c240*/  LOP3.LUT R13, R18.reuse, 0x36, RZ, 0x3c, !PT ;  /* 0x00000036120d7812 */ /* 0x040fe200078e3cff */
[----:B------:R-:W-:Y:S01]  /*2c250*/  UMOV UR4, 0x400 ;  /* 0x0000040000047882 */ /* 0x000fe20000000000 */
[----:B------:R-:W-:Y:S01]  /*2c260*/  LOP3.LUT R0, R17, 0x5c, RZ, 0x3c, !PT ;  /* 0x0000005c11007812 */ /* 0x000fe200078e3cff */
[----:B------:R1:W-:Y:S01]  /*2c270*/  ST.E.U8 desc[UR36][R4.64+0x2], R11 ;  /* 0x0000020b04007985 */ /* 0x0003e2000c101124 */
[----:B------:R-:W-:Y:S01]  /*2c280*/  LOP3.LUT R3, R18, 0x5c, RZ, 0x3c, !PT ;  /* 0x0000005c12037812 */ /* 0x000fe200078e3cff */
[----:B------:R-:W-:Y:S01]  /*2c290*/  BSSY.RECONVERGENT B0, `(.L_x_113) ;  /* 0x00000b7000007945 */ /* 0x000fe20003800200 */
[----:B------:R-:W-:Y:S01]  /*2c2a0*/  LOP3.LUT R14, R23, 0x5c, RZ, 0x3c, !PT ;  /* 0x0000005c170e7812 */ /* 0x000fe200078e3cff */
[----:B------:R2:W-:Y:S01]  /*2c2b0*/  ST.E.U8 desc[UR36][R4.64+0x3], R13 ;  /* 0x0000030d04007985 */ /* 0x0005e2000c101124 */
[----:B------:R-:W-:-:S02]  /*2c2c0*/  LOP3.LUT R15, R24, 0x5c, RZ, 0x3c, !PT ;  /* 0x0000005c180f7812 */ /* 0x000fc400078e3cff */
[----:B------:R-:W-:Y:S02]  /*2c2d0*/  PRMT R0, R0, 0x3340, R3 ;  /* 0x0000334000007816 */ /* 0x000fe40000000003 */
[----:B------:R-:W-:Y:S02]  /*2c2e0*/  LOP3.LUT R7, R2, 0x36, RZ, 0x3c, !PT ;  /* 0x0000003602077812 */ /* 0x000fe400078e3cff */
[----:B------:R-:W-:Y:S02]  /*2c2f0*/  LOP3.LUT R9, R16, 0x36, RZ, 0x3c, !PT ;  /* 0x0000003610097812 */ /* 0x000fe400078e3cff */
[----:B------:R-:W-:Y:S01]  /*2c300*/  LOP3.LUT R3, R2, 0x5c, RZ, 0x3c, !PT ;  /* 0x0000005c02037812 */ /* 0x000fe200078e3cff */
[----:B------:R3:W-:Y:S01]  /*2c310*/  ST.E.U8 desc[UR36][R4.64], R7 ;  /* 0x0000000704007985 */ /* 0x0007e2000c101124 */
[----:B------:R-:W-:Y:S02]  /*2c320*/  PRMT R14, R14, 0x3340, R15 ;  /* 0x000033400e0e7816 */ /* 0x000fe4000000000f */
[----:B------:R-:W-:Y:S01]  /*2c330*/  LOP3.LUT R2, R19, 0x5c, RZ, 0x3c, !PT ;  /* 0x0000005c13027812 */ /* 0x000fe200078e3cff */
[----:B------:R4:W-:Y:S01]  /*2c340*/  ST.E.U8 desc[UR36][R4.64+0x1], R9 ;  /* 0x0000010904007985 */ /* 0x0009e2000c101124 */
[----:B-1----:R-:W-:Y:S01]  /*2c350*/  LOP3.LUT R11, R22, 0x5c, RZ, 0x3c, !PT ;  /* 0x0000005c160b7812 */ /* 0x002fe200078e3cff */
[----:B0-----:R-:W-:Y:S01]  /*2c360*/  ULEA UR4, UR5, UR4, 0x18 ;  /* 0x0000000405047291 */ /* 0x001fe2000f8ec0ff */
[----:B------:R-:W-:-:S02]  /*2c370*/  LOP3.LUT R12, R27, 0x5c, RZ, 0x3c, !PT ;  /* 0x0000005c1b0c7812 */ /* 0x000fc400078e3cff */
[----:B------:R-:W-:Y:S02]  /*2c380*/  LOP3.LUT R15, R28, 0x5c, RZ, 0x3c, !PT ;  /* 0x0000005c1c0f7812 */ /* 0x000fe400078e3cff */
[----:B------:R-:W-:Y:S02]  /*2c390*/  LOP3.LUT R6, R25, 0x5c, RZ, 0x3c, !PT ;  /* 0x0000005c19067812 */ /* 0x000fe400078e3cff */
[----:B--2---:R-:W-:Y:S02]  /*2c3a0*/  LOP3.LUT R13, R26, 0x5c, RZ, 0x3c, !PT ;  /* 0x0000005c1a0d7812 */ /* 0x004fe400078e3cff */
[----:B------:R-:W-:Y:S02]  /*2c3b0*/  LOP3.LUT R16, R16, 0x5c, RZ, 0x3c, !PT ;  /* 0x0000005c10107812 */ /* 0x000fe400078e3cff */
[----:B------:R-:W-:Y:S02]  /*2c3c0*/  LOP3.LUT R10, R31, 0x5c, RZ, 0x3c, !PT ;  /* 0x0000005c1f0a7812 */ /* 0x000fe400078e3cff */
[----:B------:R-:W-:-:S02]  /*2c3d0*/  LOP3.LUT R17, R32, 0x5c, RZ, 0x3c, !PT ;  /* 0x0000005c20117812 */ /* 0x000fc400078e3cff */
[----:B---3--:R-:W-:Y:S02]  /*2c3e0*/  PRMT R7, R2, 0x3340, R11 ;  /* 0x0000334002077816 */ /* 0x008fe4000000000b */
[----:B------:R-:W-:Y:S02]  /*2c3f0*/  PRMT R12, R12, 0x3340, R15 ;  /* 0x000033400c0c7816 */ /* 0x000fe4000000000f */
[----:B----4-:R-:W-:Y:S02]  /*2c400*/  PRMT R9, R6, 0x3340, R13 ;  /* 0x0000334006097816 */ /* 0x010fe4000000000d */
[----:B------:R-:W-:Y:S02]  /*2c410*/  PRMT R3, R3, 0x3340, R16 ;  /* 0x0000334003037816 */ /* 0x000fe40000000010 */
[----:B------:R-:W-:Y:S02]  /*2c420*/  PRMT R10, R10, 0x3340, R17 ;  /* 0x000033400a0a7816 */ /* 0x000fe40000000011 */
[----:B------:R-:W-:-:S02]  /*2c430*/  LOP3.LUT R11, R29, 0x5c, RZ, 0x3c, !PT ;  /* 0x0000005c1d0b7812 */ /* 0x000fc400078e3cff */
[----:B------:R-:W-:Y:S02]  /*2c440*/  LOP3.LUT R2, R30, 0x5c, RZ, 0x3c, !PT ;  /* 0x0000005c1e027812 */ /* 0x000fe400078e3cff */
[----:B------:R-:W-:Y:S02]  /*2c450*/  LOP3.LUT R8, R35, 0x5c, RZ, 0x3c, !PT ;  /* 0x0000005c23087812 */ /* 0x000fe400078e3cff */
[----:B------:R-:W-:Y:S02]  /*2c460*/  LOP3.LUT R15, R36, 0x5c, RZ, 0x3c, !PT ;  /* 0x0000005c240f7812 */ /* 0x000fe400078e3cff */
[----:B------:R-:W-:Y:S02]  /*2c470*/  LOP3.LUT R13, R33, 0x5c, RZ, 0x3c, !PT ;  /* 0x0000005c210d7812 */ /* 0x000fe400078e3cff */
[----:B------:R-:W-:Y:S02]  /*2c480*/  LOP3.LUT R6, R34, 0x5c, RZ, 0x3c, !PT ;  /* 0x0000005c22067812 */ /* 0x000fe400078e3cff */
[----:B------:R-:W-:-:S02]  /*2c490*/  LOP3.LUT R16, R39, 0x5c, RZ, 0x3c, !PT ;  /* 0x0000005c27107812 */ /* 0x000fc400078e3cff */
[----:B------:R-:W-:Y:S02]  /*2c4a0*/  LOP3.LUT R17, R40, 0x5c, RZ, 0x3c, !PT ;  /* 0x0000005c28117812 */ /* 0x000fe400078e3cff */
[----:B------:R-:W-:Y:S02]  /*2c4b0*/  PRMT R11, R11, 0x3340, R2 ;  /* 0x000033400b0b7816 */ /* 0x000fe40000000002 */
[----:B------:R-:W-:Y:S02]  /*2c4c0*/  PRMT R8, R8, 0x3340, R15 ;  /* 0x0000334008087816 */ /* 0x000fe4000000000f */
        /* <DEDUP_REMOVED lines=8> */
[----:B------:R-:W-:-:S02]  /*2c550*/  PRMT R15, R15, 0x3340, R2 ;  /* 0x000033400f0f7816 */ /* 0x000fc40000000002 */
[----:B------:R-:W-:Y:S02]  /*2c560*/  PRMT R2, R17, 0x3340, R18 ;  /* 0x0000334011027816 */ /* 0x000fe40000000012 */
[----:B------:R-:W-:Y:S02]  /*2c570*/  PRMT R21, R21, 0x3340, R16 ;  /* 0x0000334015157816 */ /* 0x000fe40000000010 */
[----:B------:R-:W-:Y:S02]  /*2c580*/  LOP3.LUT R17, R47, 0x5c, RZ, 0x3c, !PT ;  /* 0x0000005c2f117812 */ /* 0x000fe400078e3cff */
[----:B------:R-:W-:Y:S02]  /*2c590*/  LOP3.LUT R18, R48, 0x5c, RZ, 0x3c, !PT ;  /* 0x0000005c30127812 */ /* 0x000fe400078e3cff */
[----:B------:R-:W-:Y:S02]  /*2c5a0*/  LOP3.LUT R16, R45, 0x5c, RZ, 0x3c, !PT ;  /* 0x0000005c2d107812 */ /* 0x000fe400078e3cff */
[----:B------:R-:W-:-:S02]  /*2c5b0*/  LOP3.LUT R49, R46, 0x5c, RZ, 0x3c, !PT ;  /* 0x0000005c2e317812 */ /* 0x000fc400078e3cff */
[----:B------:R-:W-:Y:S02]  /*2c5c0*/  PRMT R17, R17, 0x3340, R18 ;  /* 0x0000334011117816 */ /* 0x000fe40000000012 */
[----:B------:R-:W-:Y:S02]  /*2c5d0*/  PRMT R18, R16, 0x3340, R49 ;  /* 0x0000334010127816 */ /* 0x000fe40000000031 */
[----:B------:R-:W-:Y:S02]  /*2c5e0*/  PRMT R16, R3, 0x5410, R0 ;  /* 0x0000541003107816 */ /* 0x000fe40000000000 */
[----:B------:R-:W-:Y:S02]  /*2c5f0*/  PRMT R12, R9, 0x5410, R12 ;  /* 0x00005410090c7816 */ /* 0x000fe4000000000c */
[----:B------:R-:W-:Y:S01]  /*2c600*/  PRMT R10, R11, 0x5410, R10 ;  /* 0x000054100b0a7816 */ /* 0x000fe2000000000a */
[----:B------:R-:W-:Y:S01]  /*2c610*/  STL [R1+0x78], R16 ;  /* 0x0000781001007387 */ /* 0x000fe20000100800 */
[----:B------:R-:W-:-:S02]  /*2c620*/  LOP3.LUT R23, R23, 0x36, RZ, 0x3c, !PT ;  /* 0x0000003617177812 */ /* 0x000fc400078e3cff */
[----:B------:R-:W-:Y:S02]  /*2c630*/  LOP3.LUT R11, R24, 0x36, RZ, 0x3c, !PT ;  /* 0x00000036180b7812 */ /* 0x000fe400078e3cff */
[----:B------:R-:W-:Y:S01]  /*2c640*/  LOP3.LUT R19, R19, 0x36, RZ, 0x3c, !PT ;  /* 0x0000003613137812 */ /* 0x000fe200078e3cff */
[----:B------:R-:W-:Y:S01]  /*2c650*/  ST.E.U8 desc[UR36][R4.64+0x6], R23 ;  /* 0x0000061704007985 */ /* 0x000fe2000c101124 */
[----:B------:R-:W-:Y:S02]  /*2c660*/  LOP3.LUT R9, R22, 0x36, RZ, 0x3c, !PT ;  /* 0x0000003616097812 */ /* 0x000fe400078e3cff */
[----:B------:R-:W-:Y:S01]  /*2c670*/  PRMT R14, R7, 0x5410, R14 ;  /* 0x00005410070e7816 */ /* 0x000fe2000000000e */
[----:B------:R0:W-:Y:S01]  /*2c680*/  ST.E.U8 desc[UR36][R4.64+0x7], R11 ;  /* 0x0000070b04007985 */ /* 0x0001e2000c101124 */
[----:B------:R-:W-:Y:S02]  /*2c690*/  LOP3.LUT R7, R28, 0x36, RZ, 0x3c, !PT ;  /* 0x000000361c077812 */ /* 0x000fe400078e3cff */
[----:B------:R-:W-:Y:S01]  /*2c6a0*/  LOP3.LUT R3, R26, 0x36, RZ, 0x3c, !PT ;  /* 0x000000361a037812 */ /* 0x000fe200078e3cff */
[----:B------:R-:W-:Y:S01]  /*2c6b0*/  ST.E.U8 desc[UR36][R4.64+0x4], R19 ;  /* 0x0000041304007985 */ /* 0x000fe2000c101124 */
[----:B------:R-:W-:-:S02]  /*2c6c0*/  LOP3.LUT R27, R27, 0x36, RZ, 0x3c, !PT ;  /* 0x000000361b1b7812 */ /* 0x000fc400078e3cff */
[----:B------:R-:W-:Y:S01]  /*2c6d0*/  LOP3.LUT R25, R25, 0x36, RZ, 0x3c, !PT ;  /* 0x0000003619197812 */ /* 0x000fe200078e3cff */
[----:B------:R1:W-:Y:S01]  /*2c6e0*/  ST.E.U8 desc[UR36][R4.64+0x5], R9 ;  /* 0x0000050904007985 */ /* 0x0003e2000c101124 */
[----:B------:R-:W-:Y:S02]  /*2c6f0*/  LOP3.LUT R31, R31, 0x36, RZ, 0x3c, !PT ;  /* 0x000000361f1f7812 */ /* 0x000fe400078e3cff */
[----:B------:R-:W-:Y:S01]  /*2c700*/  LOP3.LUT R29, R29, 0x36, RZ, 0x3c, !PT ;  /* 0x000000361d1d7812 */ /* 0x000fe200078e3cff */
[----:B------:R-:W-:Y:S01]  /*2c710*/  STL [R1+0x7c], R14 ;  /* 0x00007c0e01007387 */ /* 0x000fe20000100800 */
[----:B0-----:R-:W-:Y:S02]  /*2c720*/  LOP3.LUT R11, R32, 0x36, RZ, 0x3c, !PT ;  /* 0x00000036200b7812 */ /* 0x001fe400078e3cff */
[----:B------:R-:W-:Y:S01]  /*2c730*/  LOP3.LUT R35, R35, 0x36, RZ, 0x3c, !PT ;  /* 0x0000003623237812 */ /* 0x000fe200078e3cff */
[----:B------:R0:W-:Y:S01]  /*2c740*/  ST.E.U8 desc[UR36][R4.64+0xb], R7 ;  /* 0x00000b0704007985 */ /* 0x0001e2000c101124 */
[----:B------:R-:W-:-:S02]  /*2c750*/  LOP3.LUT R33, R33, 0x36, RZ, 0x3c, !PT ;  /* 0x0000003621217812 */ /* 0x000fc400078e3cff */
[----:B------:R-:W-:Y:S01]  /*2c760*/  PRMT R8, R13, 0x5410, R8 ;  /* 0x000054100d087816 */ /* 0x000fe20000000008 */
[----:B------:R2:W-:Y:S01]  /*2c770*/  ST.E.U8 desc[UR36][R4.64+0x9], R3 ;  /* 0x0000090304007985 */ /* 0x0005e2000c101124 */
[----:B-1----:R-:W-:Y:S02]  /*2c780*/  LOP3.LUT R9, R30, 0x36, RZ, 0x3c, !PT ;  /* 0x000000361e097812 */ /* 0x002fe400078e3cff */
[----:B------:R-:W-:Y:S01]  /*2c790*/  LOP3.LUT R39, R39, 0x36, RZ, 0x3c, !PT ;  /* 0x0000003627277812 */ /* 0x000fe200078e3cff */
[----:B------:R-:W-:Y:S01]  /*2c7a0*/  ST.E.U8 desc[UR36][R4.64+0xa], R27 ;  /* 0x00000a1b04007985 */ /* 0x000fe2000c101124 */
[----:B------:R-:W-:Y:S02]  /*2c7b0*/  LOP3.LUT R37, R37, 0x36, RZ, 0x3c, !PT ;  /* 0x0000003625257812 */ /* 0x000fe400078e3cff */
[----:B------:R-:W-:Y:S01]  /*2c7c0*/  PRMT R6, R15, 0x5410, R6 ;  /* 0x000054100f067816 */ /* 0x000fe20000000006 */
[----:B------:R-:W-:Y:S01]  /*2c7d0*/  ST.E.U8 desc[UR36][R4.64+0x8], R25 ;  /* 0x0000081904007985 */ /* 0x000fe2000c101124 */
[----:B0-----:R-:W-:-:S02]  /*2c7e0*/  LOP3.LUT R7, R36, 0x36, RZ, 0x3c, !PT ;  /* 0x0000003624077812 */ /* 0x001fc400078e3cff */
[----:B------:R-:W-:Y:S01]  /*2c7f0*/  LOP3.LUT R43, R43, 0x36, RZ, 0x3c, !PT ;  /* 0x000000362b2b7812 */ /* 0x000fe200078e3cff */
[----:B------:R-:W-:Y:S01]  /*2c800*/  STL [R1+0x80], R12 ;  /* 0x0000800c01007387 */ /* 0x000fe20000100800 */
[----:B--2---:R-:W-:Y:S02]  /*2c810*/  LOP3.LUT R3, R34, 0x36, RZ, 0x3c, !PT ;  /* 0x0000003622037812 */ /* 0x004fe400078e3cff */
[----:B------:R-:W-:Y:S01]  /*2c820*/  LOP3.LUT R41, R41, 0x36, RZ, 0x3c, !PT ;  /* 0x0000003629297812 */ /* 0x000fe200078e3cff */
[----:B------:R-:W-:Y:S01]  /*2c830*/  ST.E.U8 desc[UR36][R4.64+0xe], R31 ;  /* 0x00000e1f04007985 */ /* 0x000fe2000c101124 */
[----:B------:R-:W-:Y:S02]  /*2c840*/  PRMT R2, R21, 0x5410, R2 ;  /* 0x0000541015027816 */ /* 0x000fe40000000002 */
[----:B------:R-:W-:Y:S01]  /*2c850*/  LOP3.LUT R47, R47, 0x36, RZ, 0x3c, !PT ;  /* 0x000000362f2f7812 */ /* 0x000fe200078e3cff */
[----:B------:R0:W-:Y:S01]  /*2c860*/  ST.E.U8 desc[UR36][R4.64+0xf], R11 ;  /* 0x00000f0b04007985 */ /* 0x0001e2000c101124 */
[----:B------:R-:W-:-:S02]  /*2c870*/  LOP3.LUT R45, R45, 0x36, RZ, 0x3c, !PT ;  /* 0x000000362d2d7812 */ /* 0x000fc400078e3cff */
[----:B------:R-:W-:Y:S01]  /*2c880*/  PRMT R0, R18, 0x5410, R17 ;  /* 0x0000541012007816 */ /* 0x000fe20000000011 */
[----:B------:R-:W-:Y:S04]  /*2c890*/  ST.E.U8 desc[UR36][R4.64+0xc], R29 ;  /* 0x00000c1d04007985 */ /* 0x000fe8000c101124 */
[----:B------:R1:W-:Y:S04]  /*2c8a0*/  ST.E.U8 desc[UR36][R4.64+0xd], R9 ;  /* 0x00000d0904007985 */ /* 0x0003e8000c101124 */
[----:B------:R-:W-:Y:S01]  /*2c8b0*/  STL [R1+0x84], R10 ;  /* 0x0000840a01007387 */ /* 0x000fe20000100800 */
[----:B0-----:R-:W-:-:S03]  /*2c8c0*/  LOP3.LUT R11, R40, 0x36, RZ, 0x3c, !PT ;  /* 0x00000036280b7812 */ /* 0x001fc600078e3cff */
[----:B------:R-:W-:Y:S01]  /*2c8d0*/  ST.E.U8 desc[UR36][R4.64+0x12], R35 ;  /* 0x0000122304007985 */ /* 0x000fe2000c101124 */
[----:B-1----:R-:W-:-:S03]  /*2c8e0*/  LOP3.LUT R9, R38, 0x36, RZ, 0x3c, !PT ;  /* 0x0000003626097812 */ /* 0x002fc600078e3cff */
[----:B------:R0:W-:Y:S04]  /*2c8f0*/  ST.E.U8 desc[UR36][R4.64+0x13], R7 ;  /* 0x0000130704007985 */ /* 0x0001e8000c101124 */
[----:B------:R-:W-:Y:S04]  /*2c900*/  ST.E.U8 desc[UR36][R4.64+0x10], R33 ;  /* 0x0000102104007985 */ /* 0x000fe8000c101124 */
[----:B------:R1:W-:Y:S04]  /*2c910*/  ST.E.U8 desc[UR36][R4.64+0x11], R3 ;  /* 0x0000110304007985 */ /* 0x0003e8000c101124 */
[----:B------:R2:W-:Y:S01]  /*2c920*/  STL [R1+0x88], R8 ;  /* 0x0000880801007387 */ /* 0x0005e20000100800 */
[----:B0-----:R-:W-:-:S03]  /*2c930*/  LOP3.LUT R7, R44, 0x36, RZ, 0x3c, !PT ;  /* 0x000000362c077812 */ /* 0x001fc600078e3cff */
[----:B------:R-:W-:Y:S01]  /*2c940*/  ST.E.U8 desc[UR36][R4.64+0x16], R39 ;  /* 0x0000162704007985 */ /* 0x000fe2000c101124 */
[----:B-1----:R-:W-:-:S03]  /*2c950*/  LOP3.LUT R3, R42, 0x36, RZ, 0x3c, !PT ;  /* 0x000000362a037812 */ /* 0x002fc600078e3cff */
[----:B------:R0:W-:Y:S01]  /*2c960*/  ST.E.U8 desc[UR36][R4.64+0x17], R11 ;  /* 0x0000170b04007985 */ /* 0x0001e2000c101124 */
[----:B--2---:R-:W-:-:S03]  /*2c970*/  IMAD.MOV.U32 R8, RZ, RZ, 0x36 ;  /* 0x00000036ff087424 */ /* 0x004fc600078e00ff */
[----:B------:R-:W-:Y:S04]  /*2c980*/  ST.E.U8 desc[UR36][R4.64+0x14], R37 ;  /* 0x0000142504007985 */ /* 0x000fe8000c101124 */
[----:B------:R1:W-:Y:S04]  /*2c990*/  ST.E.U8 desc[UR36][R4.64+0x15], R9 ;  /* 0x0000150904007985 */ /* 0x0003e8000c101124 */
[----:B------:R2:W-:Y:S01]  /*2c9a0*/  STL [R1+0x8c], R6 ;  /* 0x00008c0601007387 */ /* 0x0005e20000100800 */
[----:B0-----:R-:W-:-:S03]  /*2c9b0*/  LOP3.LUT R11, R48, 0x36, RZ, 0x3c, !PT ;  /* 0x00000036300b7812 */ /* 0x001fc600078e3cff */
[----:B------:R-:W-:Y:S01]  /*2c9c0*/  ST.E.U8 desc[UR36][R4.64+0x1a], R43 ;  /* 0x00001a2b04007985 */ /* 0x000fe2000c101124 */
[----:B-1----:R-:W-:-:S03]  /*2c9d0*/  LOP3.LUT R9, R46, 0x36, RZ, 0x3c, !PT ;  /* 0x000000362e097812 */ /* 0x002fc600078e3cff */
[----:B------:R0:W-:Y:S01]  /*2c9e0*/  ST.E.U8 desc[UR36][R4.64+0x1b], R7 ;  /* 0x00001b0704007985 */ /* 0x0001e2000c101124 */
[----:B--2---:R-:W-:-:S03]  /*2c9f0*/  PRMT R6, R8, 0x7610, R6 ;  /* 0x0000761008067816 */ /* 0x004fc60000000006 */
[----:B------:R-:W-:Y:S04]  /*2ca00*/  ST.E.U8 desc[UR36][R4.64+0x18], R41 ;  /* 0x0000182904007985 */ /* 0x000fe8000c101124 */
[----:B------:R1:W-:Y:S04]  /*2ca10*/  ST.E.U8 desc[UR36][R4.64+0x19], R3 ;  /* 0x0000190304007985 */ /* 0x0003e8000c101124 */
[----:B------:R2:W-:Y:S01]  /*2ca20*/  STL [R1+0x90], R2 ;  /* 0x0000900201007387 */ /* 0x0005e20000100800 */
[----:B0-----:R-:W-:-:S03]  /*2ca30*/  IMAD.MOV.U32 R7, RZ, RZ, RZ ;  /* 0x000000ffff077224 */ /* 0x001fc600078e00ff */
[----:B------:R-:W-:Y:S04]  /*2ca40*/  ST.E.U8 desc[UR36][R4.64+0x1e], R47 ;  /* 0x00001e2f04007985 */ /* 0x000fe8000c101124 */
[----:B------:R-:W-:Y:S01]  /*2ca50*/  ST.E.U8 desc[UR36][R4.64+0x1f], R11 ;  /* 0x00001f0b04007985 */ /* 0x000fe2000c101124 */
[----:B-1----:R-:W-:Y:S02]  /*2ca60*/  IMAD.MOV.U32 R3, RZ, RZ, 0x40 ;  /* 0x00000040ff037424 */ /* 0x002fe400078e00ff */
[----:B--2---:R-:W-:Y:S01]  /*2ca70*/  IMAD.MOV.U32 R2, RZ, RZ, 0x5c5c5c5c ;  /* 0x5c5c5c5cff027424 */ /* 0x004fe200078e00ff */
[----:B------:R-:W-:Y:S04]  /*2ca80*/  ST.E.U8 desc[UR36][R4.64+0x1c], R45 ;  /* 0x00001c2d04007985 */ /* 0x000fe8000c101124 */
[----:B------:R-:W-:Y:S04]  /*2ca90*/  ST.E.U8 desc[UR36][R4.64+0x1d], R9 ;  /* 0x00001d0904007985 */ /* 0x000fe8000c101124 */
[----:B------:R0:W-:Y:S04]  /*2caa0*/  STL [R1+0x94], R0 ;  /* 0x0000940001007387 */ /* 0x0001e80000100800 */
[----:B------:R1:W-:Y:S04]  /*2cab0*/  ST.E.U8 desc[UR36][R4.64+0x20], R6 ;  /* 0x0000200604007985 */ /* 0x0003e8000c101124 */
[----:B------:R1:W-:Y:S01]  /*2cac0*/  ST.E.U8 desc[UR36][R4.64+0x21], R6 ;  /* 0x0000210604007985 */ /* 0x0003e2000c101124 */
[----:B0-----:R-:W-:-:S03]  /*2cad0*/  IMAD.U32 R0, RZ, RZ, UR4 ;  /* 0x00000004ff007e24 */ /* 0x001fc6000f8e00ff */
[----:B------:R1:W-:Y:S04]  /*2cae0*/  ST.E.U8 desc[UR36][R4.64+0x22], R6 ;  /* 0x0000220604007985 */ /* 0x0003e8000c101124 */
[----:B------:R1:W-:Y:S04]  /*2caf0*/  ST.E.U8 desc[UR36][R4.64+0x23], R6 ;  /* 0x0000230604007985 */ /* 0x0003e8000c101124 */
[----:B------:R1:W-:Y:S04]  /*2cb00*/  STL [R1+0x98], R2 ;  /* 0x0000980201007387 */ /* 0x0003e80000100800 */
[----:B------:R1:W-:Y:S04]  /*2cb10*/  ST.E.U8 desc[UR36][R4.64+0x24], R6 ;  /* 0x0000240604007985 */ /* 0x0003e8000c101124 */
[----:B------:R1:W-:Y:S04]  /*2cb20*/  ST.E.U8 desc[UR36][R4.64+0x25], R6 ;  /* 0x0000250604007985 */ /* 0x0003e8000c101124 */
        /* <DEDUP_REMOVED lines=32> */
[----:B------:R1:W-:Y:S02]  /*2cd30*/  STL [R1+0xb4], R2 ;  /* 0x0000b40201007387 */ /* 0x0003e40000100800 */
.L_x_114:
[----:B0-----:R0:W2:Y:S01]  /*2cd40*/  LDS.U8 R11, [R0] ;  /* 0x00000000000b7984 */ /* 0x0010a20000000000 */
[----:B------:R-:W-:Y:S02]  /*2cd50*/  IADD3 R8, P0, PT, R4, R3, RZ ;  /* 0x0000000304087210 */ /* 0x000fe40007f1e0ff */
[----:B-1----:R-:W-:-:S03]  /*2cd60*/  IADD3 R2, P1, PT, R3, -0x40, RZ ;  /* 0xffffffc003027810 */ /* 0x002fc60007f3e0ff */
[----:B------:R-:W-:Y:S01]  /*2cd70*/  IMAD.X R9, R5, 0x1, R7, P0 ;  /* 0x0000000105097824 */ /* 0x000fe200000e0607 */
[----:B------:R-:W-:Y:S01]  /*2cd80*/  ISETP.GE.U32.AND P0, PT, R2, 0x13, PT ;  /* 0x000000130200780c */ /* 0x000fe20003f06070 */
[----:B0-----:R-:W-:Y:S01]  /*2cd90*/  VIADD R0, R0, 0x1 ;  /* 0x0000000100007836 */ /* 0x001fe20000000000 */
[----:B------:R-:W-:Y:S02]  /*2cda0*/  IADD3.X R2, PT, PT, R7, -0x1, RZ, P1, !PT ;  /* 0xffffffff07027810 */ /* 0x000fe40000ffe4ff */
[----:B------:R-:W-:Y:S02]  /*2cdb0*/  IADD3 R3, P1, PT, R3, 0x1, RZ ;  /* 0x0000000103037810 */ /* 0x000fe40007f3e0ff */
[----:B------:R-:W-:-:S03]  /*2cdc0*/  ISETP.GE.U32.AND.EX P0, PT, R2, RZ, PT, P0 ;  /* 0x000000ff0200720c */ /* 0x000fc60003f06100 */
[----:B------:R-:W-:Y:S01]  /*2cdd0*/  IMAD.X R7, RZ, RZ, R7, P1 ;  /* 0x000000ffff077224 */ /* 0x000fe200008e0607 */
[----:B--2---:R0:W-:Y:S09]  /*2cde0*/  ST.E.U8 desc[UR36][R8.64], R11 ;  /* 0x0000000b08007985 */ /* 0x0041f2000c101124 */
[----:B------:R-:W-:Y:S05]  /*2cdf0*/  @!P0 BRA `(.L_x_114) ;  /* 0xfffffffc00d08947 */ /* 0x000fea000383ffff */
[----:B------:R-:W-:Y:S05]  /*2ce00*/  BSYNC.RECONVERGENT B0 ;  /* 0x0000000000007941 */ /* 0x000fea0003800200 */
.L_x_113:
[----:B------:R-:W-:Y:S01]  /*2ce10*/  IMAD.MOV.U32 R2, RZ, RZ, 0x67452301 ;  /* 0x67452301ff027424 */ /* 0x000fe200078e00ff */
[----:B------:R1:W-:Y:S01]  /*2ce20*/  STL [R1+0x40], RZ ;  /* 0x000040ff01007387 */ /* 0x0003e20000100800 */
[----:B------:R-:W-:Y:S01]  /*2ce30*/  IMAD.MOV.U32 R3, RZ, RZ, -0x10325477 ;  /* 0xefcdab89ff037424 */ /* 0x000fe200078e00ff */
[----:B------:R-:W-:Y:S01]  /*2ce40*/  BSSY.RECONVERGENT B0, `(.L_x_115) ;  /* 0x000031c000007945 */ /* 0x000fe20003800200 */
[----:B------:R-:W-:Y:S01]  /*2ce50*/  IMAD.MOV.U32 R6, RZ, RZ, -0x67452302 ;  /* 0x98badcfeff067424 */ /* 0x000fe200078e00ff */
[----:B------:R1:W-:Y:S01]  /*2ce60*/  STL.64 [R1+0x48], RZ ;  /* 0x000048ff01007387 */ /* 0x0003e20000100a00 */
[----:B------:R-:W-:Y:S02]  /*2ce70*/  IMAD.MOV.U32 R7, RZ, RZ, 0x10325476 ;  /* 0x10325476ff077424 */ /* 0x000fe400078e00ff */
[----:B0-----:R-:W-:Y:S01]  /*2ce80*/  IMAD.MOV.U32 R8, RZ, RZ, -0x3c2d1e10 ;  /* 0xc3d2e1f0ff087424 */ /* 0x001fe200078e00ff */
        /* <DEDUP_REMOVED lines=12> */
.L_x_118:
        /* <DEDUP_REMOVED lines=49> */
[----:B------:R-:W-:Y:S01]  /*2d260*/  LOP3.LUT R32, R32, R30, R31, 0xfe, !PT ;  /* 0x0000001e20207212 */ /* 0x000fe200078efe1f */
[----:B------:R-:W-:Y:S01]  /*2d270*/  IMAD.SHL.U32 R0, R0, 0x100, RZ ;  /* 0x0000010000007824 */ /* 0x000fe200078e00ff */
[----:B----4-:R-:W-:Y:S01]  /*2d280*/  PRMT R31, R26, 0x7771, RZ ;  /* 0x000077711a1f7816 */ /* 0x010fe200000000ff */
[----:B------:R-:W-:Y:S01]  /*2d290*/  IMAD.SHL.U32 R33, R33, 0x100, RZ ;  /* 0x0000010021217824 */ /* 0x000fe200078e00ff */
[----:B------:R-:W-:Y:S02]  /*2d2a0*/  PRMT R35, R35, 0x7773, RZ ;  /* 0x0000777323237816 */ /* 0x000fe400000000ff */
[----:B------:R-:W-:Y:S01]  /*2d2b0*/  PRMT R14, R29, 0x7770, RZ ;  /* 0x000077701d0e7816 */ /* 0x000fe200000000ff */
[----:B------:R-:W-:Y:S01]  /*2d2c0*/  IMAD.U32 R31, R31, 0x10000, RZ ;  /* 0x000100001f1f7824 */ /* 0x000fe200078e00ff */
[----:B------:R-:W-:Y:S02]  /*2d2d0*/  LOP3.LUT R39, R34, 0xff0000, RZ, 0xc0, !PT ;  /* 0x00ff000022277812 */ /* 0x000fe400078ec0ff */
[----:B------:R-:W-:-:S02]  /*2d2e0*/  PRMT R12, R27, 0x7771, RZ ;  /* 0x000077711b0c7816 */ /* 0x000fc400000000ff */
[----:B------:R-:W-:Y:S01]  /*2d2f0*/  PRMT R28, R28, 0x7773, RZ ;  /* 0x000077731c1c7816 */ /* 0x000fe200000000ff */
[----:B------:R-:W-:Y:S01]  /*2d300*/  IMAD R39, R14, 0x1000000, R39 ;  /* 0x010000000e277824 */ /* 0x000fe200078e0227 */
[----:B------:R-:W-:Y:S01]  /*2d310*/  LOP3.LUT R30, R35, R37, R0, 0xfe, !PT ;  /* 0x00000025231e7212 */ /* 0x000fe200078efe00 */
[----:B------:R-:W-:Y:S01]  /*2d320*/  IMAD.U32 R34, R12, 0x10000, RZ ;  /* 0x000100000c227824 */ /* 0x000fe200078e00ff */
[----:B-----5:R-:W-:Y:S02]  /*2d330*/  PRMT R35, R24, 0x7771, RZ ;  /* 0x0000777118237816 */ /* 0x020fe400000000ff */
[----:B------:R-:W-:Y:S02]  /*2d340*/  PRMT R0, R29, 0x7772, RZ ;  /* 0x000077721d007816 */ /* 0x000fe400000000ff */
[----:B------:R-:W-:Y:S01]  /*2d350*/  LOP3.LUT R14, R28, R36, R33, 0xfe, !PT ;  /* 0x000000241c0e7212 */ /* 0x000fe200078efe21 */
[----:B------:R-:W-:Y:S01]  /*2d360*/  IMAD.U32 R35, R35, 0x10000, RZ ;  /* 0x0001000023237824 */ /* 0x000fe200078e00ff */
[----:B------:R-:W-:Y:S01]  /*2d370*/  PRMT R33, R26, 0x7770, RZ ;  /* 0x000077701a217816 */ /* 0x000fe200000000ff */
[----:B------:R-:W-:Y:S01]  /*2d380*/  IMAD.SHL.U32 R0, R0, 0x100, RZ ;  /* 0x0000010000007824 */ /* 0x000fe200078e00ff */
[----:B------:R-:W-:-:S02]  /*2d390*/  LOP3.LUT R12, R31, 0xff0000, RZ, 0xc0, !PT ;  /* 0x00ff00001f0c7812 */ /* 0x000fc400078ec0ff */
[----:B------:R-:W-:Y:S02]  /*2d3a0*/  PRMT R28, R29, 0x7773, RZ ;  /* 0x000077731d1c7816 */ /* 0x000fe400000000ff */
[----:B------:R-:W-:Y:S01]  /*2d3b0*/  PRMT R29, R27, 0x7770, RZ ;  /* 0x000077701b1d7816 */ /* 0x000fe200000000ff */
[----:B------:R-:W-:Y:S01]  /*2d3c0*/  IMAD R33, R33, 0x1000000, R12 ;  /* 0x0100000021217824 */ /* 0x000fe200078e020c */
[----:B------:R-:W-:Y:S02]  /*2d3d0*/  LOP3.LUT R34, R34, 0xff0000, RZ, 0xc0, !PT ;  /* 0x00ff000022227812 */ /* 0x000fe400078ec0ff */
[----:B------:R-:W-:Y:S02]  /*2d3e0*/  PRMT R36, R24, 0x7770, RZ ;  /* 0x0000777018247816 */ /* 0x000fe400000000ff */
[----:B------:R-:W-:Y:S01]  /*2d3f0*/  LOP3.LUT R35, R35, 0xff0000, RZ, 0xc0, !PT ;  /* 0x00ff000023237812 */ /* 0x000fe200078ec0ff */
[----:B------:R-:W-:Y:S01]  /*2d400*/  IMAD R29, R29, 0x1000000, R34 ;  /* 0x010000001d1d7824 */ /* 0x000fe200078e0222 */
[----:B------:R-:W-:-:S02]  /*2d410*/  PRMT R12, R26, 0x7772, RZ ;  /* 0x000077721a0c7816 */ /* 0x000fc400000000ff */
[----:B------:R-:W-:Y:S01]  /*2d420*/  LOP3.LUT R28, R28, R39, R0, 0xfe, !PT ;  /* 0x000000271c1c7212 */ /* 0x000fe200078efe00 */
[----:B------:R-:W-:Y:S01]  /*2d430*/  IMAD R35, R36, 0x1000000, R35 ;  /* 0x0100000024237824 */ /* 0x000fe200078e0223 */
[----:B------:R-:W-:Y:S01]  /*2d440*/  PRMT R31, R25, 0x7771, RZ ;  /* 0x00007771191f7816 */ /* 0x000fe200000000ff */
[----:B------:R-:W-:Y:S01]  /*2d450*/  IMAD.SHL.U32 R12, R12, 0x100, RZ ;  /* 0x000001000c0c7824 */ /* 0x000fe200078e00ff */
[----:B------:R-:W-:Y:S02]  /*2d460*/  PRMT R0, R27, 0x7772, RZ ;  /* 0x000077721b007816 */ /* 0x000fe400000000ff */
[----:B------:R-:W-:Y:S02]  /*2d470*/  PRMT R34, R24, 0x7772, RZ ;  /* 0x0000777218227816 */ /* 0x000fe400000000ff */
[----:B------:R-:W-:Y:S01]  /*2d480*/  PRMT R26, R26, 0x7773, RZ ;  /* 0x000077731a1a7816 */ /* 0x000fe200000000ff */
[----:B------:R-:W-:Y:S01]  /*2d490*/  IMAD.SHL.U32 R0, R0, 0x100, RZ ;  /* 0x0000010000007824 */ /* 0x000fe200078e00ff */
[----:B------:R-:W-:Y:S01]  /*2d4a0*/  PRMT R36, R24, 0x7773, RZ ;  /* 0x0000777318247816 */ /* 0x000fe200000000ff */
[----:B------:R-:W-:Y:S01]  /*2d4b0*/  IMAD.U32 R24, R31, 0x10000, RZ ;  /* 0x000100001f187824 */ /* 0x000fe200078e00ff */
[----:B------:R-:W-:Y:S01]  /*2d4c0*/  PRMT R27, R27, 0x7773, RZ ;  /* 0x000077731b1b7816 */ /* 0x000fe200000000ff */
[----:B------:R-:W-:Y:S01]  /*2d4d0*/  IMAD.SHL.U32 R34, R34, 0x100, RZ ;  /* 0x0000010022227824 */ /* 0x000fe200078e00ff */
[----:B------:R-:W-:-:S02]  /*2d4e0*/  LOP3.LUT R26, R26, R33, R12, 0xfe, !PT ;  /* 0x000000211a1a7212 */ /* 0x000fc400078efe0c */
[----:B------:R-:W-:Y:S02]  /*2d4f0*/  LOP3.LUT R33, R7, R3, R6, 0xb8, !PT ;  /* 0x0000000307217212 */ /* 0x000fe400078eb806 */
[----:B------:R-:W-:Y:S02]  /*2d500*/  LOP3.LUT R38, R24, 0xff0000, RZ, 0xc0, !PT ;  /* 0x00ff000018267812 */ /* 0x000fe400078ec0ff */
[----:B------:R-:W-:Y:S02]  /*2d510*/  LOP3.LUT R24, R27, R29, R0, 0xfe, !PT ;  /* 0x0000001d1b187212 */ /* 0x000fe400078efe00 */
[C---:B------:R-:W-:Y:S02]  /*2d520*/  PRMT R31, R25.reuse, 0x7770, RZ ;  /* 0x00007770191f7816 */ /* 0x040fe400000000ff */
[C---:B------:R-:W-:Y:S02]  /*2d530*/  PRMT R12, R25.reuse, 0x7772, RZ ;  /* 0x00007772190c7816 */ /* 0x040fe400000000ff */
[----:B------:R-:W-:Y:S01]  /*2d540*/  PRMT R27, R25, 0x7773, RZ ;  /* 0x00007773191b7816 */ /* 0x000fe200000000ff */
[----:B------:R-:W-:Y:S01]  /*2d550*/  IMAD R31, R31, 0x1000000, R38 ;  /* 0x010000001f1f7824 */ /* 0x000fe200078e0226 */
[----:B------:R-:W-:Y:S01]  /*2d560*/  PRMT R29, R20, 0x7771, RZ ;  /* 0x00007771141d7816 */ /* 0x000fe200000000ff */
[----:B------:R-:W-:Y:S01]  /*2d570*/  IMAD.SHL.U32 R12, R12, 0x100, RZ ;  /* 0x000001000c0c7824 */ /* 0x000fe200078e00ff */
[----:B------:R-:W-:Y:S01]  /*2d580*/  LOP3.LUT R0, R36, R35, R34, 0xfe, !PT ;  /* 0x0000002324007212 */ /* 0x000fe200078efe22 */
[----:B------:R-:W-:Y:S01]  /*2d590*/  IMAD.IADD R35, R8, 0x1, R33 ;  /* 0x0000000108237824 */ /* 0x000fe200078e0221 */
[----:B------:R-:W-:Y:S01]  /*2d5a0*/  SHF.L.W.U32.HI R25, R3, 0x1e, R3 ;  /* 0x0000001e03197819 */ /* 0x000fe20000010e03 */
[----:B------:R-:W-:Y:S01]  /*2d5b0*/  IMAD.U32 R29, R29, 0x10000, RZ ;  /* 0x000100001d1d7824 */ /* 0x000fe200078e00ff */
[----:B------:R-:W-:-:S02]  /*2d5c0*/  LOP3.LUT R12, R27, R31, R12, 0xfe, !PT ;  /* 0x0000001f1b0c7212 */ /* 0x000fc400078efe0c */
[----:B------:R-:W-:Y:S02]  /*2d5d0*/  LOP3.LUT R34, R6, R2, R25, 0xb8, !PT ;  /* 0x0000000206227212 */ /* 0x000fe400078eb819 */
[----:B------:R-:W-:Y:S02]  /*2d5e0*/  LEA.HI R35, R2, R35, R2, 0x5 ;  /* 0x0000002302237211 */ /* 0x000fe400078f2802 */
[----:B------:R-:W-:Y:S01]  /*2d5f0*/  LOP3.LUT R36, R29, 0xff0000, RZ, 0xc0, !PT ;  /* 0x00ff00001d247812 */ /* 0x000fe200078ec0ff */
[----:B------:R-:W-:Y:S01]  /*2d600*/  IMAD.IADD R38, R7, 0x1, R34 ;  /* 0x0000000107267824 */ /* 0x000fe200078e0222 */
[----:B------:R-:W-:Y:S02]  /*2d610*/  IADD3 R29, PT, PT, R32, R35, R9 ;  /* 0x00000023201d7210 */ /* 0x000fe40007ffe009 */
[----:B------:R-:W-:Y:S02]  /*2d620*/  SHF.L.W.U32.HI R34, R2, 0x1e, R2 ;  /* 0x0000001e02227819 */ /* 0x000fe40000010e02 */
[----:B------:R-:W-:-:S02]  /*2d630*/  LEA.HI R38, R29, R38, R29, 0x5 ;  /* 0x000000261d267211 */ /* 0x000fc400078f281d */
[----:B------:R-:W-:Y:S02]  /*2d640*/  LOP3.LUT R27, R25, R29, R34, 0xb8, !PT ;  /* 0x0000001d191b7212 */ /* 0x000fe400078eb822 */
[C---:B------:R-:W-:Y:S02]  /*2d650*/  PRMT R33, R20.reuse, 0x7770, RZ ;  /* 0x0000777014217816 */ /* 0x040fe400000000ff */
[----:B------:R-:W-:Y:S01]  /*2d660*/  PRMT R31, R20, 0x7772, RZ ;  /* 0x00007772141f7816 */ /* 0x000fe200000000ff */
[----:B------:R-:W-:Y:S01]  /*2d670*/  IMAD.IADD R37, R6, 0x1, R27 ;  /* 0x0000000106257824 */ /* 0x000fe200078e021b */
[----:B------:R-:W-:Y:S01]  /*2d680*/  PRMT R35, R20, 0x7773, RZ ;  /* 0x0000777314237816 */ /* 0x000fe200000000ff */
[----:B------:R-:W-:Y:S01]  /*2d690*/  IMAD R33, R33, 0x1000000, R36 ;  /* 0x0100000021217824 */ /* 0x000fe200078e0224 */
[----:B------:R-:W-:Y:S02]  /*2d6a0*/  IADD3 R38, PT, PT, R30, R38, R9 ;  /* 0x000000261e267210 */ /* 0x000fe40007ffe009 */
[----:B------:R-:W-:-:S02]  /*2d6b0*/  PRMT R20, R21, 0x7771, RZ ;  /* 0x0000777115147816 */ /* 0x000fc400000000ff */
[----:B------:R-:W-:Y:S02]  /*2d6c0*/  SHF.L.W.U32.HI R27, R29, 0x1e, R29 ;  /* 0x0000001e1d1b7819 */ /* 0x000fe40000010e1d */
[--C-:B------:R-:W-:Y:S01]  /*2d6d0*/  LEA.HI R37, R38, R37, R38.reuse, 0x5 ;  /* 0x0000002526257211 */ /* 0x100fe200078f2826 */
[----:B------:R-:W-:Y:S01]  /*2d6e0*/  IMAD.U32 R20, R20, 0x10000, RZ ;  /* 0x0001000014147824 */ /* 0x000fe200078e00ff */
[----:B------:R-:W-:Y:S02]  /*2d6f0*/  LOP3.LUT R40, R34, R38, R27, 0xb8, !PT ;  /* 0x0000002622287212 */ /* 0x000fe400078eb81b */
[----:B------:R-:W-:Y:S02]  /*2d700*/  SHF.L.W.U32.HI R36, R38, 0x1e, R38 ;  /* 0x0000001e26247819 */ /* 0x000fe40000010e26 */
[----:B------:R-:W-:Y:S01]  /*2d710*/  IADD3 R37, PT, PT, R14, R37, R9 ;  /* 0x000000250e257210 */ /* 0x000fe20007ffe009 */
[----:B------:R-:W-:Y:S01]  /*2d720*/  IMAD.IADD R40, R25, 0x1, R40 ;  /* 0x0000000119287824 */ /* 0x000fe200078e0228 */
[----:B------:R-:W-:Y:S01]  /*2d730*/  LOP3.LUT R38, R20, 0xff0000, RZ, 0xc0, !PT ;  /* 0x00ff000014267812 */ /* 0x000fe200078ec0ff */
[----:B------:R-:W-:Y:S01]  /*2d740*/  IMAD.SHL.U32 R20, R31, 0x100, RZ ;  /* 0x000001001f147824 */ /* 0x000fe200078e00ff */
[----:B------:R-:W-:-:S02]  /*2d750*/  PRMT R29, R21, 0x7770, RZ ;  /* 0x00007770151d7816 */ /* 0x000fc400000000ff */
[----:B------:R-:W-:Y:S02]  /*2d760*/  LOP3.LUT R31, R27, R37, R36, 0xb8, !PT ;  /* 0x000000251b1f7212 */ /* 0x000fe400078eb824 */
[----:B------:R-:W-:Y:S01]  /*2d770*/  LEA.HI R40, R37, R40, R37, 0x5 ;  /* 0x0000002825287211 */ /* 0x000fe200078f2825 */
[----:B------:R-:W-:Y:S01]  /*2d780*/  IMAD R25, R29, 0x1000000, R38 ;  /* 0x010000001d197824 */ /* 0x000fe200078e0226 */
[C---:B------:R-:W-:Y:S01]  /*2d790*/  PRMT R29, R21.reuse, 0x7772, RZ ;  /* 0x00007772151d7816 */ /* 0x040fe200000000ff */
[----:B------:R-:W-:Y:S01]  /*2d7a0*/  IMAD.IADD R39, R34, 0x1, R31 ;  /* 0x0000000122277824 */ /* 0x000fe200078e021f */
[----:B------:R-:W-:Y:S02]  /*2d7b0*/  PRMT R31, R21, 0x7773, RZ ;  /* 0x00007773151f7816 */ /* 0x000fe400000000ff */
[----:B------:R-:W-:Y:S01]  /*2d7c0*/  IADD3 R40, PT, PT, R28, R40, R9 ;  /* 0x000000281c287210 */ /* 0x000fe20007ffe009 */
[----:B------:R-:W-:Y:S01]  /*2d7d0*/  IMAD.SHL.U32 R38, R29, 0x100, RZ ;  /* 0x000001001d267824 */ /* 0x000fe200078e00ff */
[----:B------:R-:W-:-:S02]  /*2d7e0*/  SHF.L.W.U32.HI R21, R37, 0x1e, R37 ;  /* 0x0000001e25157819 */ /* 0x000fc40000010e25 */
[----:B------:R-:W-:Y:S02]  /*2d7f0*/  LEA.HI R39, R40, R39, R40, 0x5 ;  /* 0x0000002728277211 */ /* 0x000fe400078f2828 */
[----:B------:R-:W-:Y:S02]  /*2d800*/  LOP3.LUT R42, R36, R40, R21, 0xb8, !PT ;  /* 0x00000028242a7212 */ /* 0x000fe400078eb815 */
[----:B------:R-:W-:Y:S02]  /*2d810*/  LOP3.LUT R20, R35, R33, R20, 0xfe, !PT ;  /* 0x0000002123147212 */ /* 0x000fe400078efe14 */
[----:B------:R-:W-:Y:S01]  /*2d820*/  PRMT R33, R16, 0x7771, RZ ;  /* 0x0000777110217816 */ /* 0x000fe200000000ff */
[----:B------:R-:W-:Y:S01]  /*2d830*/  IMAD.IADD R42, R27, 0x1, R42 ;  /* 0x000000011b2a7824 */ /* 0x000fe200078e022a */
[----:B------:R-:W-:Y:S02]  /*2d840*/  SHF.L.W.U32.HI R34, R40, 0x1e, R40 ;  /* 0x0000001e28227819 */ /* 0x000fe40000010e28 */
[----:B------:R-:W-:Y:S01]  /*2d850*/  IADD3 R39, PT, PT, R26, R39, R9 ;  /* 0x000000271a277210 */ /* 0x000fe20007ffe009 */
[----:B------:R-:W-:Y:S01]  /*2d860*/  IMAD.U32 R33, R33, 0x10000, RZ ;  /* 0x0001000021217824 */ /* 0x000fe200078e00ff */
[----:B------:R-:W-:-:S02]  /*2d870*/  PRMT R35, R16, 0x7770, RZ ;  /* 0x0000777010237816 */ /* 0x000fc400000000ff */
[----:B------:R-:W-:Y:S02]  /*2d880*/  LOP3.LUT R27, R21, R39, R34, 0xb8, !PT ;  /* 0x00000027151b7212 */ /* 0x000fe400078eb822 */
[----:B------:R-:W-:Y:S02]  /*2d890*/  LEA.HI R42, R39, R42, R39, 0x5 ;  /* 0x0000002a272a7211 */ /* 0x000fe400078f2827 */
[----:B------:R-:W-:Y:S01]  /*2d8a0*/  LOP3.LUT R40, R33, 0xff0000, RZ, 0xc0, !PT ;  /* 0x00ff000021287812 */ /* 0x000fe200078ec0ff */
[----:B------:R-:W-:Y:S01]  /*2d8b0*/  IMAD.IADD R27, R36, 0x1, R27 ;  /* 0x00000001241b7824 */ /* 0x000fe200078e021b */
[C---:B------:R-:W-:Y:S02]  /*2d8c0*/  PRMT R33, R16.reuse, 0x7772, RZ ;  /* 0x0000777210217816 */ /* 0x040fe400000000ff */
[----:B------:R-:W-:Y:S01]  /*2d8d0*/  PRMT R37, R16, 0x7773, RZ ;  /* 0x0000777310257816 */ /* 0x000fe200000000ff */
[----:B------:R-:W-:Y:S01]  /*2d8e0*/  IMAD R35, R35, 0x1000000, R40 ;  /* 0x0100000023237824 */ /* 0x000fe200078e0228 */
        /* <DEDUP_REMOVED lines=9> */
[----:B------:R-:W-:-:S02]  /*2d980*/  LOP3.LUT R25, R31, R25, R38, 0xfe, !PT ;  /* 0x000000191f197212 */ /* 0x000fc400078efe26 */
[----:B------:R-:W-:Y:S01]  /*2d990*/  LOP3.LUT R38, R16, 0xff0000, RZ, 0xc0, !PT ;  /* 0x00ff000010267812 */ /* 0x000fe200078ec0ff */
[----:B------:R-:W-:Y:S01]  /*2d9a0*/  IMAD.SHL.U32 R16, R33, 0x100, RZ ;  /* 0x0000010021107824 */ /* 0x000fe200078e00ff */
[----:B------:R-:W-:Y:S02]  /*2d9b0*/  LOP3.LUT R21, R29, R27, R36, 0xb8, !PT ;  /* 0x0000001b1d157212 */ /* 0x000fe400078eb824 */
[----:B------:R-:W-:Y:S02]  /*2d9c0*/  PRMT R31, R17, 0x7770, RZ ;  /* 0x00007770111f7816 */ /* 0x000fe400000000ff */
[----:B------:R-:W-:Y:S01]  /*2d9d0*/  LOP3.LUT R16, R37, R35, R16, 0xfe, !PT ;  /* 0x0000002325107212 */ /* 0x000fe200078efe10 */
[----:B------:R-:W-:Y:S01]  /*2d9e0*/  IMAD.IADD R35, R34, 0x1, R21 ;  /* 0x0000000122237824 */ /* 0x000fe200078e0215 */
[----:B------:R-:W-:Y:S01]  /*2d9f0*/  LEA.HI R40, R27, R40, R27, 0x5 ;  /* 0x000000281b287211 */ /* 0x000fe200078f281b */
[----:B------:R-:W-:Y:S01]  /*2da00*/  IMAD R38, R31, 0x1000000, R38 ;  /* 0x010000001f267824 */ /* 0x000fe200078e0226 */
[----:B------:R-:W-:-:S02]  /*2da10*/  PRMT R21, R17, 0x7772, RZ ;  /* 0x0000777211157816 */ /* 0x000fc400000000ff */
[----:B------:R-:W-:Y:S02]  /*2da20*/  PRMT R31, R22, 0x7771, RZ ;  /* 0x00007771161f7816 */ /* 0x000fe400000000ff */
[----:B------:R-:W-:Y:S02]  /*2da30*/  IADD3 R40, PT, PT, R12, R40, R9 ;  /* 0x000000280c287210 */ /* 0x000fe40007ffe009 */
[----:B------:R-:W-:Y:S01]  /*2da40*/  PRMT R33, R17, 0x7773, RZ ;  /* 0x0000777311217816 */ /* 0x000fe200000000ff */
[----:B------:R-:W-:Y:S01]  /*2da50*/  IMAD.SHL.U32 R17, R21, 0x100, RZ ;  /* 0x0000010015117824 */ /* 0x000fe200078e00ff */
[C-C-:B------:R-:W-:Y:S01]  /*2da60*/  LEA.HI R35, R40.reuse, R35, R40.reuse, 0x5 ;  /* 0x0000002328237211 */ /* 0x140fe200078f2828 */
[----:B------:R-:W-:Y:S01]  /*2da70*/  IMAD.U32 R21, R31, 0x10000, RZ ;  /* 0x000100001f157824 */ /* 0x000fe200078e00ff */
[----:B------:R-:W-:Y:S02]  /*2da80*/  SHF.L.W.U32.HI R31, R27, 0x1e, R27 ;  /* 0x0000001e1b1f7819 */ /* 0x000fe40000010e1b */
[----:B------:R-:W-:-:S02]  /*2da90*/  SHF.L.W.U32.HI R27, R40, 0x1e, R40 ;  /* 0x0000001e281b7819 */ /* 0x000fc40000010e28 */
[----:B------:R-:W-:Y:S02]  /*2daa0*/  IADD3 R42, PT, PT, R20, R35, R9 ;  /* 0x00000023142a7210 */ /* 0x000fe40007ffe009 */
[----:B------:R-:W-:Y:S02]  /*2dab0*/  LOP3.LUT R40, R36, R40, R31, 0xb8, !PT ;  /* 0x0000002824287212 */ /* 0x000fe400078eb81f */
[----:B------:R-:W-:Y:S02]  /*2dac0*/  PRMT R34, R22, 0x7770, RZ ;  /* 0x0000777016227816 */ /* 0x000fe400000000ff */
[----:B------:R-:W-:Y:S02]  /*2dad0*/  LOP3.LUT R21, R21, 0xff0000, RZ, 0xc0, !PT ;  /* 0x00ff000015157812 */ /* 0x000fe400078ec0ff */
[----:B------:R-:W-:Y:S01]  /*2dae0*/  LOP3.LUT R17, R33, R38, R17, 0xfe, !PT ;  /* 0x0000002621117212 */ /* 0x000fe200078efe11 */
[----:B------:R-:W-:Y:S01]  /*2daf0*/  IMAD.IADD R33, R29, 0x1, R40 ;  /* 0x000000011d217824 */ /* 0x000fe200078e0228 */
[----:B------:R-:W-:Y:S01]  /*2db00*/  LOP3.LUT R37, R31, R42, R27, 0xb8, !PT ;  /* 0x0000002a1f257212 */ /* 0x000fe200078eb81b */
[----:B------:R-:W-:Y:S01]  /*2db10*/  IMAD R35, R34, 0x1000000, R21 ;  /* 0x0100000022237824 */ /* 0x000fe200078e0215 */
[----:B------:R-:W-:-:S02]  /*2db20*/  PRMT R21, R23, 0x7771, RZ ;  /* 0x0000777117157816 */ /* 0x000fc400000000ff */
[--C-:B------:R-:W-:Y:S01]  /*2db30*/  SHF.L.W.U32.HI R34, R42, 0x1e, R42.reuse ;  /* 0x0000001e2a227819 */ /* 0x100fe20000010e2a */
[----:B------:R-:W-:Y:S01]  /*2db40*/  IMAD.IADD R38, R36, 0x1, R37 ;  /* 0x0000000124267824 */ /* 0x000fe200078e0225 */
[----:B------:R-:W-:Y:S01]  /*2db50*/  LEA.HI R36, R42, R33, R42, 0x5 ;  /* 0x000000212a247211 */ /* 0x000fe200078f282a */
[----:B------:R-:W-:Y:S01]  /*2db60*/  IMAD.U32 R21, R21, 0x10000, RZ ;  /* 0x0001000015157824 */ /* 0x000fe200078e00ff */
[----:B------:R-:W-:Y:S02]  /*2db70*/  PRMT R29, R22, 0x7772, RZ ;  /* 0x00007772161d7816 */ /* 0x000fe400000000ff */
[----:B------:R-:W-:Y:S02]  /*2db80*/  IADD3 R37, PT, PT, R25, R36, R9 ;  /* 0x0000002419257210 */ /* 0x000fe40007ffe009 */
[----:B------:R-:W-:Y:S02]  /*2db90*/  LOP3.LUT R36, R21, 0xff0000, RZ, 0xc0, !PT ;  /* 0x00ff000015247812 */ /* 0x000fe400078ec0ff */
[----:B------:R-:W-:-:S02]  /*2dba0*/  LOP3.LUT R40, R27, R37, R34, 0xb8, !PT ;  /* 0x000000251b287212 */ /* 0x000fc400078eb822 */
[----:B------:R-:W-:Y:S02]  /*2dbb0*/  LEA.HI R38, R37, R38, R37, 0x5 ;  /* 0x0000002625267211 */ /* 0x000fe400078f2825 */
[----:B------:R-:W-:Y:S01]  /*2dbc0*/  PRMT R21, R22, 0x7773, RZ ;  /* 0x0000777316157816 */ /* 0x000fe200000000ff */
[----:B------:R-:W-:Y:S01]  /*2dbd0*/  IMAD.SHL.U32 R22, R29, 0x100, RZ ;  /* 0x000001001d167824 */ /* 0x000fe200078e00ff */
[----:B------:R-:W-:Y:S01]  /*2dbe0*/  PRMT R33, R23, 0x7770, RZ ;  /* 0x0000777017217816 */ /* 0x000fe200000000ff */
[----:B------:R-:W-:Y:S01]  /*2dbf0*/  IMAD.IADD R29, R31, 0x1, R40 ;  /* 0x000000011f1d7824 */ /* 0x000fe200078e0228 */
[----:B------:R-:W-:Y:S02]  /*2dc00*/  IADD3 R38, PT, PT, R16, R38, R9 ;  /* 0x0000002610267210 */ /* 0x000fe40007ffe009 */
[----:B------:R-:W-:Y:S01]  /*2dc10*/  LOP3.LUT R21, R21, R35, R22, 0xfe, !PT ;  /* 0x0000002315157212 */ /* 0x000fe200078efe16 */
[----:B------:R-:W-:Y:S01]  /*2dc20*/  IMAD R33, R33, 0x1000000, R36 ;  /* 0x0100000021217824 */ /* 0x000fe200078e0224 */
[----:B------:R-:W-:-:S02]  /*2dc30*/  LEA.HI R36, R38, R29, R38, 0x5 ;  /* 0x0000001d26247211 */ /* 0x000fc400078f2826 */
[----:B------:R-:W-:Y:S02]  /*2dc40*/  SHF.L.W.U32.HI R29, R37, 0x1e, R37 ;  /* 0x0000001e251d7819 */ /* 0x000fe40000010e25 */
[----:B------:R-:W-:Y:S02]  /*2dc50*/  PRMT R22, R18, 0x7771, RZ ;  /* 0x0000777112167816 */ /* 0x000fe400000000ff */
[----:B------:R-:W-:Y:S02]  /*2dc60*/  LOP3.LUT R40, R34, R38, R29, 0xb8, !PT ;  /* 0x0000002622287212 */ /* 0x000fe400078eb81d */
[----:B------:R-:W-:Y:S01]  /*2dc70*/  PRMT R31, R23, 0x7772, RZ ;  /* 0x00007772171f7816 */ /* 0x000fe200000000ff */
[----:B------:R-:W-:Y:S01]  /*2dc80*/  IMAD.U32 R37, R22, 0x10000, RZ ;  /* 0x0001000016257824 */ /* 0x000fe200078e00ff */
[----:B------:R-:W-:Y:S01]  /*2dc90*/  SHF.L.W.U32.HI R22, R38, 0x1e, R38 ;  /* 0x0000001e26167819 */ /* 0x000fe20000010e26 */
[----:B------:R-:W-:Y:S01]  /*2dca0*/  IMAD.IADD R40, R27, 0x1, R40 ;  /* 0x000000011b287824 */ /* 0x000fe200078e0228 */
[----:B------:R-:W-:Y:S01]  /*2dcb0*/  IADD3 R39, PT, PT, R17, R36, R9 ;  /* 0x0000002411277210 */ /* 0x000fe20007ffe009 */
[----:B------:R-:W-:Y:S01]  /*2dcc0*/  IMAD.SHL.U32 R36, R31, 0x100, RZ ;  /* 0x000001001f247824 */ /* 0x000fe200078e00ff */
[----:B------:R-:W-:-:S02]  /*2dcd0*/  PRMT R27, R19, 0x7771, RZ ;  /* 0x00007771131b7816 */ /* 0x000fc400000000ff */
[----:B------:R-:W-:Y:S02]  /*2dce0*/  LOP3.LUT R31, R29, R39, R22, 0xb8, !PT ;  /* 0x000000271d1f7212 */ /* 0x000fe400078eb816 */
[----:B------:R-:W-:Y:S01]  /*2dcf0*/  LEA.HI R40, R39, R40, R39, 0x5 ;  /* 0x0000002827287211 */ /* 0x000fe200078f2827 */
[----:B------:R-:W-:Y:S01]  /*2dd00*/  IMAD.U32 R27, R27, 0x10000, RZ ;  /* 0x000100001b1b7824 */ /* 0x000fe200078e00ff */
[----:B------:R-:W-:Y:S01]  /*2dd10*/  LOP3.LUT R38, R37, 0xff0000, RZ, 0xc0, !PT ;  /* 0x00ff000025267812 */ /* 0x000fe200078ec0ff */
[----:B------:R-:W-:Y:S01]  /*2dd20*/  IMAD.IADD R37, R34, 0x1, R31 ;  /* 0x0000000122257824 */ /* 0x000fe200078e021f */
[----:B------:R-:W-:Y:S02]  /*2dd30*/  PRMT R23, R23, 0x7773, RZ ;  /* 0x0000777317177816 */ /* 0x000fe400000000ff */
[----:B------:R-:W-:Y:S02]  /*2dd40*/  IADD3 R40, PT, PT, R21, R40, R9 ;  /* 0x0000002815287210 */ /* 0x000fe40007ffe009 */
[----:B------:R-:W-:-:S02]  /*2dd50*/  SHF.L.W.U32.HI R31, R39, 0x1e, R39 ;  /* 0x0000001e271f7819 */ /* 0x000fc40000010e27 */
[C---:B------:R-:W-:Y:S02]  /*2dd60*/  PRMT R35, R18.reuse, 0x7770, RZ ;  /* 0x0000777012237816 */ /* 0x040fe400000000ff */
[----:B------:R-:W-:Y:S02]  /*2dd70*/  LOP3.LUT R23, R23, R33, R36, 0xfe, !PT ;  /* 0x0000002117177212 */ /* 0x000fe400078efe24 */
[----:B------:R-:W-:Y:S01]  /*2dd80*/  PRMT R33, R18, 0x7772, RZ ;  /* 0x0000777212217816 */ /* 0x000fe200000000ff */
[----:B------:R-:W-:Y:S01]  /*2dd90*/  IMAD R35, R35, 0x1000000, R38 ;  /* 0x0100000023237824 */ /* 0x000fe200078e0226 */
[----:B------:R-:W-:Y:S02]  /*2dda0*/  LEA.HI R34, R40, R37, R40, 0x5 ;  /* 0x0000002528227211 */ /* 0x000fe400078f2828 */
[----:B------:R-:W-:Y:S02]  /*2ddb0*/  LOP3.LUT R42, R22, R40, R31, 0xb8, !PT ;  /* 0x00000028162a7212 */ /* 0x000fe400078eb81f */
[----:B------:R-:W-:-:S02]  /*2ddc0*/  LOP3.LUT R37, R27, 0xff0000, RZ, 0xc0, !PT ;  /* 0x00ff00001b257812 */ /* 0x000fc400078ec0ff */
[----:B------:R-:W-:Y:S02]  /*2ddd0*/  PRMT R36, R18, 0x7773, RZ ;  /* 0x0000777312247816 */ /* 0x000fe400000000ff */
[----:B------:R-:W-:Y:S02]  /*2dde0*/  SHF.L.W.U32.HI R27, R40, 0x1e, R40 ;  /* 0x0000001e281b7819 */ /* 0x000fe40000010e28 */
[----:B------:R-:W-:Y:S01]  /*2ddf0*/  IADD3 R38, PT, PT, R23, R34, R9 ;  /* 0x0000002217267210 */ /* 0x000fe20007ffe009 */
[----:B------:R-:W-:Y:S01]  /*2de00*/  IMAD.SHL.U32 R34, R33, 0x100, RZ ;  /* 0x0000010021227824 */ /* 0x000fe200078e00ff */
[----:B------:R-:W-:Y:S01]  /*2de10*/  PRMT R18, R19, 0x7770, RZ ;  /* 0x0000777013127816 */ /* 0x000fe200000000ff */
[----:B------:R-:W-:Y:S01]  /*2de20*/  IMAD.IADD R33, R29, 0x1, R42 ;  /* 0x000000011d217824 */ /* 0x000fe200078e022a */
[----:B------:R-:W-:Y:S02]  /*2de30*/  LOP3.LUT R39, R31, R38, R27, 0xb8, !PT ;  /* 0x000000261f277212 */ /* 0x000fe400078eb81b */
[----:B------:R-:W-:Y:S01]  /*2de40*/  PRMT R29, R19, 0x7772, RZ ;  /* 0x00007772131d7816 */ /* 0x000fe200000000ff */
[----:B------:R-:W-:Y:S01]  /*2de50*/  IMAD R37, R18, 0x1000000, R37 ;  /* 0x0100000012257824 */ /* 0x000fe200078e0225 */
        /* <DEDUP_REMOVED lines=26> */
[----:B------:R-:W-:Y:S02]  /*2e000*/  LOP3.LUT R33, R19, R38, R29, 0xb8, !PT ;  /* 0x0000002613217212 */ /* 0x000fe400078eb81d */
        /* <DEDUP_REMOVED lines=20> */
[----:B------:R-:W-:Y:S02]  /*2e150*/  SHF.L.W.U32.HI R29, R31, 0x1, R31 ;  /* 0x000000011f1d7819 */ /* 0x000fe40000010e1f */
[----:B------:R-:W-:Y:S02]  /*2e160*/  LOP3.LUT R9, R12, R23, R34, 0x96, !PT ;  /* 0x000000170c097212 */ /* 0x000fe400078e9622 */
[C---:B------:R-:W-:Y:S02]  /*2e170*/  LOP3.LUT R31, R28.reuse, R26, R19, 0x96, !PT ;  /* 0x0000001a1c1f7212 */ /* 0x040fe400078e9613 */
[--C-:B------:R-:W-:Y:S02]  /*2e180*/  LEA.HI R33, R28, R33, R28.reuse, 0x5 ;  /* 0x000000211c217211 */ /* 0x100fe400078f281c */
[----:B------:R-:W-:Y:S01]  /*2e190*/  LOP3.LUT R24, R9, R24, RZ, 0x3c, !PT ;  /* 0x0000001809187212 */ /* 0x000fe200078e3cff */
        /* <DEDUP_REMOVED lines=27> */
[----:B------:R-:W-:Y:S02]  /*2e350*/  SHF.L.W.U32.HI R20, R20, 0x1, R20 ;  /* 0x0000000114147819 */ /* 0x000fe40000010e14 */
[C---:B------:R-:W-:Y:S02]  /*2e360*/  LOP3.LUT R39, R26.reuse, R37, R19, 0x96, !PT ;  /* 0x000000251a277212 */ /* 0x040fe400078e9613 */
[----:B------:R-:W-:-:S02]  /*2e370*/  LEA.HI R9, R26, R9, R26, 0x5 ;  /* 0x000000091a097211 */ /* 0x000fc400078f281a */
[----:B------:R-:W-:Y:S01]  /*2e380*/  LOP3.LUT R12, R17, R30, R33, 0x96, !PT ;  /* 0x0000001e110c7212 */ /* 0x000fe200078e9621 */
[----:B------:R-:W-:Y:S01]  /*2e390*/  IMAD.IADD R39, R0, 0x1, R39 ;  /* 0x0000000100277824 */ /* 0x000fe200078e0227 */
[----:B------:R-:W-:Y:S02]  /*2e3a0*/  SHF.L.W.U32.HI R26, R26, 0x1e, R26 ;  /* 0x0000001e1a1a7819 */ /* 0x000fe40000010e1a */
[----:B------:R-:W-:Y:S02]  /*2e3b0*/  IADD3 R14, PT, PT, R20, R9, R10 ;  /* 0x00000009140e7210 */ /* 0x000fe40007ffe00a */
[----:B------:R-:W-:Y:S02]  /*2e3c0*/  LOP3.LUT R12, R12, R25, RZ, 0x3c, !PT ;  /* 0x000000190c0c7212 */ /* 0x000fe400078e3cff */
[----:B------:R-:W-:Y:S02]  /*2e3d0*/  LOP3.LUT R0, R14, R26, R37, 0x96, !PT ;  /* 0x0000001a0e007212 */ /* 0x000fe400078e9625 */
[----:B------:R-:W-:-:S02]  /*2e3e0*/  SHF.L.W.U32.HI R24, R12, 0x1, R12 ;  /* 0x000000010c187819 */ /* 0x000fc40000010e0c */
[C---:B------:R-:W-:Y:S01]  /*2e3f0*/  LEA.HI R39, R14.reuse, R39, R14, 0x5 ;  /* 0x000000270e277211 */ /* 0x040fe200078f280e */
[----:B------:R-:W-:Y:S01]  /*2e400*/  IMAD.IADD R12, R19, 0x1, R0 ;  /* 0x00000001130c7824 */ /* 0x000fe200078e0200 */
[----:B------:R-:W-:Y:S02]  /*2e410*/  LOP3.LUT R9, R21, R34, R35, 0x96, !PT ;  /* 0x0000002215097212 */ /* 0x000fe400078e9623 */
[----:B------:R-:W-:Y:S02]  /*2e420*/  SHF.L.W.U32.HI R25, R14, 0x1e, R14 ;  /* 0x0000001e0e197819 */ /* 0x000fe40000010e0e */
[----:B------:R-:W-:Y:S02]  /*2e430*/  IADD3 R39, PT, PT, R24, R39, R10 ;  /* 0x0000002718277210 */ /* 0x000fe40007ffe00a */
[----:B------:R-:W-:Y:S02]  /*2e440*/  LOP3.LUT R9, R9, R16, RZ, 0x3c, !PT ;  /* 0x0000001009097212 */ /* 0x000fe400078e3cff */
[----:B------:R-:W-:Y:S01]  /*2e450*/  LOP3.LUT R14, R39, R25, R26, 0x96, !PT ;  /* 0x00000019270e7212 */ /* 0x000fe200078e961a */
[----:B------:R-:W2:Y:S01]  /*2e460*/  LDL R16, [R1+0x70] ;  /* 0x0000700001107983 */ /* 0x000ea20000100800 */
        /* <DEDUP_REMOVED lines=109> */
[----:B------:R-:W-:Y:S02]  /*2eb40*/  LOP3.LUT R20, R33, R20, RZ, 0x3c, !PT ;  /* 0x0000001421147212 */ /* 0x000fe400078e3cff */
        /* <DEDUP_REMOVED lines=18> */
[--C-:B------:R-:W-:Y:S02]  /*2ec70*/  LOP3.LUT R36, R9, R10, R25.reuse, 0xe8, !PT ;  /* 0x0000000a09247212 */ /* 0x100fe400078ee819 */
[----:B------:R-:W-:Y:S02]  /*2ec80*/  SHF.L.W.U32.HI R30, R24, 0x1, R24 ;  /* 0x00000001181e7819 */ /* 0x000fe40000010e18 */
[--C-:B------:R-:W-:Y:S01]  /*2ec90*/  LEA.HI R34, R25, R34, R25.reuse, 0x5 ;  /* 0x0000002219227211 */ /* 0x100fe200078f2819 */
[----:B------:R-:W-:Y:S01]  /*2eca0*/  IMAD.IADD R33, R33, 0x1, R36 ;  /* 0x0000000121217824 */ /* 0x000fe200078e0224 */
[----:B------:R-:W-:Y:S02]  /*2ecb0*/  LOP3.LUT R32, R32, R17, RZ, 0x3c, !PT ;  /* 0x0000001120207212 */ /* 0x000fe400078e3cff */
[----:B------:R-:W-:Y:S02]  /*2ecc0*/  SHF.L.W.U32.HI R24, R25, 0x1e, R25 ;  /* 0x0000001e19187819 */ /* 0x000fe40000010e19 */
[----:B------:R-:W-:-:S02]  /*2ecd0*/  IADD3 R34, PT, PT, R30, R34, R11 ;  /* 0x000000221e227210 */ /* 0x000fc40007ffe00b */
[----:B------:R-:W-:Y:S02]  /*2ece0*/  LOP3.LUT R17, R0, R23, R28, 0x96, !PT ;  /* 0x0000001700117212 */ /* 0x000fe400078e961c */
[----:B------:R-:W-:Y:S02]  /*2ecf0*/  SHF.L.W.U32.HI R32, R32, 0x1, R32 ;  /* 0x0000000120207819 */ /* 0x000fe40000010e20 */
[--C-:B------:R-:W-:Y:S02]  /*2ed00*/  LOP3.LUT R25, R24, R9, R34.reuse, 0xe8, !PT ;  /* 0x0000000918197212 */ /* 0x100fe400078ee822 */
[----:B------:R-:W-:Y:S02]  /*2ed10*/  LEA.HI R33, R34, R33, R34, 0x5 ;  /* 0x0000002122217211 */ /* 0x000fe400078f2822 */
[----:B------:R-:W-:Y:S01]  /*2ed20*/  LOP3.LUT R12, R17, R12, RZ, 0x3c, !PT ;  /* 0x0000000c110c7212 */ /* 0x000fe200078e3cff */
[----:B------:R-:W-:Y:S01]  /*2ed30*/  IMAD.IADD R10, R10, 0x1, R25 ;  /* 0x000000010a0a7824 */ /* 0x000fe200078e0219 */
[----:B------:R-:W-:-:S02]  /*2ed40*/  IADD3 R33, PT, PT, R32, R33, R11 ;  /* 0x0000002120217210 */ /* 0x000fc40007ffe00b */
[----:B------:R-:W-:Y:S02]  /*2ed50*/  SHF.L.W.U32.HI R17, R34, 0x1e, R34 ;  /* 0x0000001e22117819 */ /* 0x000fe40000010e22 */
[----:B------:R-:W-:Y:S02]  /*2ed60*/  SHF.L.W.U32.HI R34, R12, 0x1, R12 ;  /* 0x000000010c227819 */ /* 0x000fe40000010e0c */
[--C-:B------:R-:W-:Y:S02]  /*2ed70*/  LOP3.LUT R12, R17, R24, R33.reuse, 0xe8, !PT ;  /* 0x00000018110c7212 */ /* 0x100fe400078ee821 */
[--C-:B------:R-:W-:Y:S02]  /*2ed80*/  LEA.HI R10, R33, R10, R33.reuse, 0x5 ;  /* 0x0000000a210a7211 */ /* 0x100fe400078f2821 */
[----:B------:R-:W-:Y:S01]  /*2ed90*/  LOP3.LUT R25, R26, R27, R30, 0x96, !PT ;  /* 0x0000001b1a197212 */ /* 0x000fe200078e961e */
[----:B------:R-:W-:Y:S01]  /*2eda0*/  IMAD.IADD R35, R9, 0x1, R12 ;  /* 0x0000000109237824 */ /* 0x000fe200078e020c */
[----:B------:R-:W-:-:S02]  /*2edb0*/  SHF.L.W.U32.HI R33, R33, 0x1e, R33 ;  /* 0x0000001e21217819 */ /* 0x000fc40000010e21 */
[----:B------:R-:W-:Y:S02]  /*2edc0*/  IADD3 R10, PT, PT, R34, R10, R11 ;  /* 0x0000000a220a7210 */ /* 0x000fe40007ffe00b */
[----:B------:R-:W-:Y:S02]  /*2edd0*/  LOP3.LUT R25, R25, R14, RZ, 0x3c, !PT ;  /* 0x0000000e19197212 */ /* 0x000fe400078e3cff */
[--C-:B------:R-:W-:Y:S02]  /*2ede0*/  LOP3.LUT R37, R33, R17, R10.reuse, 0xe8, !PT ;  /* 0x0000001121257212 */ /* 0x100fe400078ee80a */
[----:B------:R-:W-:Y:S02]  /*2edf0*/  SHF.L.W.U32.HI R36, R25, 0x1, R25 ;  /* 0x0000000119247819 */ /* 0x000fe40000010e19 */
[----:B------:R-:W-:Y:S01]  /*2ee00*/  LEA.HI R35, R10, R35, R10, 0x5 ;  /* 0x000000230a237211 */ /* 0x000fe200078f280a */
[----:B------:R-:W-:Y:S01]  /*2ee10*/  IMAD.IADD R12, R24, 0x1, R37 ;  /* 0x00000001180c7824 */ /* 0x000fe200078e0225 */
[----:B------:R-:W-:Y:S01]  /*2ee20*/  LOP3.LUT R9, R18, R29, R32, 0x96, !PT ;  /* 0x0000001d12097212 */ /* 0x000fe200078e9620 */
[----:B------:R-:W3:Y:S01]  /*2ee30*/  LDL.64 R24, [R1+0x48] ;  /* 0x0000480001187983 */ /* 0x000ee20000100a00 */
[----:B------:R-:W-:-:S02]  /*2ee40*/  SHF.L.W.U32.HI R38, R10, 0x1e, R10 ;  /* 0x0000001e0a267819 */ /* 0x000fc40000010e0a */
[----:B------:R-:W-:Y:S02]  /*2ee50*/  IADD3 R35, PT, PT, R36, R35, R11 ;  /* 0x0000002324237210 */ /* 0x000fe40007ffe00b */
        /* <DEDUP_REMOVED lines=10> */
[----:B------:R-:W-:Y:S02]  /*2ef00*/  LOP3.LUT R26, R9, R38, R14, 0xe8, !PT ;  /* 0x00000026091a7212 */ /* 0x000fe400078ee80e */
[----:B------:R-:W-:Y:S02]  /*2ef10*/  SHF.L.W.U32.HI R10, R10, 0x1, R10 ;  /* 0x000000010a0a7819 */ /* 0x000fe40000010e0a */
[----:B------:R-:W-:-:S02]  /*2ef20*/  LEA.HI R17, R14, R17, R14, 0x5 ;  /* 0x000000110e117211 */ /* 0x000fc400078f280e */
[----:B------:R-:W-:Y:S01]  /*2ef30*/  LOP3.LUT R12, R12, R18, RZ, 0x3c, !PT ;  /* 0x000000120c0c7212 */ /* 0x000fe200078e3cff */
[----:B------:R-:W-:Y:S01]  /*2ef40*/  IMAD.IADD R33, R33, 0x1, R26 ;  /* 0x0000000121217824 */ /* 0x000fe200078e021a */
[----:B------:R-:W-:Y:S02]  /*2ef50*/  SHF.L.W.U32.HI R18, R14, 0x1e, R14 ;  /* 0x0000001e0e127819 */ /* 0x000fe40000010e0e */
[----:B------:R-:W-:Y:S02]  /*2ef60*/  IADD3 R14, PT, PT, R10, R17, R11 ;  /* 0x000000110a0e7210 */ /* 0x000fe40007ffe00b */
[----:B------:R-:W-:Y:S02]  /*2ef70*/  SHF.L.W.U32.HI R12, R12, 0x1, R12 ;  /* 0x000000010c0c7819 */ /* 0x000fe40000010e0c */
[--C-:B------:R-:W-:Y:S02]  /*2ef80*/  LOP3.LUT R35, R18, R9, R14.reuse, 0xe8, !PT ;  /* 0x0000000912237212 */ /* 0x100fe400078ee80e */
        /* <DEDUP_REMOVED lines=166> */
[C-C-:B------:R-:W-:Y:S02]  /*2f9f0*/  LEA.HI R35, R21.reuse, R36, R21.reuse, 0x5 ;  /* 0x0000002415237211 */ /* 0x140fe400078f2815 */
[----:B------:R-:W-:Y:S02]  /*2fa00*/  SHF.L.W.U32.HI R14, R32, 0x1, R32 ;  /* 0x00000001200e7819 */ /* 0x000fe40000010e20 */
[C---:B------:R-:W-:Y:S02]  /*2fa10*/  LOP3.LUT R36, R21.reuse, R19, R30, 0x96, !PT ;  /* 0x0000001315247212 */ /* 0x040fe400078e961e */
        /* <DEDUP_REMOVED lines=46> */
[----:B------:R-:W-:Y:S02]  /*2fd00*/  LEA.HI R9, R21, R20, R21, 0x5 ;  /* 0x0000001415097211 */ /* 0x000fe400078f2815 */
[----:B------:R-:W-:Y:S02]  /*2fd10*/  SHF.L.W.U32.HI R10, R23, 0x1, R23 ;  /* 0x00000001170a7819 */ /* 0x000fe40000010e17 */
[C---:B------:R-:W-:Y:S02]  /*2fd20*/  LOP3.LUT R20, R21.reuse, R26, R22, 0x96, !PT ;  /* 0x0000001a15147212 */ /* 0x040fe400078e9616 */
        /* <DEDUP_REMOVED lines=43> */
.L_x_117:
[----:B------:R-:W-:Y:S05]  /*2ffe0*/  BSYNC.RECONVERGENT B1 ;  /* 0x0000000000017941 */ /* 0x000fea0003800200 */
.L_x_116:
[----:B------:R-:W-:Y:S05]  /*2fff0*/  @P0 BRA `(.L_x_118) ;  /* 0xffffffcc00d40947 */ /* 0x000fea000383ffff */
[----:B------:R-:W-:Y:S05]  /*30000*/  BSYNC.RECONVERGENT B0 ;  /* 0x0000000000007941 */ /* 0x000fea0003800200 */
.L_x_115:
[----:B------:R-:W-:Y:S01]  /*30010*/  ISETP.GT.U32.AND P0, PT, R0, 0x37, PT ;  /* 0x000000370000780c */ /* 0x000fe20003f04070 */
[----:B------:R-:W-:-:S12]  /*30020*/  BSSY.RECONVERGENT B0, `(.L_x_119) ;  /* 0x00003b4000007945 */ /* 0x000fd80003800200 */
[----:B------:R-:W-:Y:S05]  /*30030*/  @P0 BRA `(.L_x_120) ;  /* 0x0000000400340947 */ /* 0x000fea0003800000 */
[----:B0-----:R-:W-:Y:S01]  /*30040*/  IMAD.MOV.U32 R2, RZ, RZ, 0x80 ;  /* 0x00000080ff027424 */ /* 0x001fe200078e00ff */
[----:B------:R-:W-:Y:S01]  /*30050*/  ISETP.NE.AND P0, PT, R0, 0x37, PT ;  /* 0x000000370000780c */ /* 0x000fe20003f05270 */
[----:B------:R-:W-:Y:S01]  /*30060*/  IMAD.IADD R3, R1, 0x1, R0 ;  /* 0x0000000101037824 */ /* 0x000fe200078e0200 */
[----:B------:R-:W-:Y:S04]  /*30070*/  BSSY.RECONVERGENT B1, `(.L_x_121) ;  /* 0x0000048000017945 */ /* 0x000fe80003800200 */
[----:B------:R0:W-:Y:S07]  /*30080*/  STL.U8 [R3], R2 ;  /* 0x0000000203007387 */ /* 0x0001ee0000100000 */
[----:B------:R-:W-:Y:S05]  /*30090*/  @!P0 BRA `(.L_x_122) ;  /* 0x0000000400148947 */ /* 0x000fea0003800000 */
[C---:B------:R-:W-:Y:S01]  /*300a0*/  ISETP.GT.U32.AND P0, PT, R0.reuse, 0x27, PT ;  /* 0x000000270000780c */ /* 0x040fe20003f04070 */
[----:B------:R-:W-:Y:S01]  /*300b0*/  BSSY.RECONVERGENT B2, `(.L_x_123) ;  /* 0x0000020000027945 */ /* 0x000fe20003800200 */
[----:B------:R-:W-:-:S04]  /*300c0*/  IADD3 R6, PT, PT, -R0, 0x37, RZ ;  /* 0x0000003700067810 */ /* 0x000fc80007ffe1ff */
[----:B------:R-:W-:-:S04]  /*300d0*/  LOP3.LUT R7, R6, 0xf, RZ, 0xc0, !PT ;  /* 0x0000000f06077812 */ /* 0x000fc800078ec0ff */
[----:B------:R-:W-:-:S03]  /*300e0*/  ISETP.NE.AND P1, PT, R7, RZ, PT ;  /* 0x000000ff0700720c */ /* 0x000fc60003f25270 */
[----:B------:R-:W-:Y:S10]  /*300f0*/  @P0 BRA `(.L_x_124) ;  /* 0x00000000006c0947 */ /* 0x000ff40003800000 */
[----:B0-----:R-:W-:Y:S01]  /*30100*/  LOP3.LUT R2, R6, 0xffff, RZ, 0xc0, !PT ;  /* 0x0000ffff06027812 */ /* 0x001fe200078ec0ff */
[----:B------:R-:W-:-:S03]  /*30110*/  VIADD R3, R3, 0x8 ;  /* 0x0000000803037836 */ /* 0x000fc60000000000 */
[----:B------:R-:W-:-:S05]  /*30120*/  SHF.R.U32.HI R2, RZ, 0x4, R2 ;  /* 0x00000004ff027819 */ /* 0x000fca0000011602 */
[----:B------:R-:W-:-:S05]  /*30130*/  IMAD.SHL.U32 R2, R2, 0x10, RZ ;  /* 0x0000001002027824 */ /* 0x000fca00078e00ff */
[----:B------:R-:W-:-:S05]  /*30140*/  LOP3.LUT R2, R2, 0x30, RZ, 0xe2, !PT ;  /* 0x0000003002027812 */ /* 0x000fca00078ee2ff */
[----:B------:R-:W-:-:S07]  /*30150*/  IMAD.MOV R2, RZ, RZ, -R2 ;  /* 0x000000ffff027224 */ /* 0x000fce00078e0a02 */
.L_x_125:
[----:B------:R-:W-:Y:S01]  /*30160*/  VIADD R2, R2, 0x10 ;  /* 0x0000001002027836 */ /* 0x000fe20000000000 */
[----:B------:R-:W-:Y:S01]  /*30170*/  STL.U8 [R3+-0x7], RZ ;  /* 0xfffff9ff03007387 */ /* 0x000fe20000100000 */
[----:B------:R-:W-:-:S03]  /*30180*/  VIADD R0, R0, 0x10 ;  /* 0x0000001000007836 */ /* 0x000fc60000000000 */
[----:B------:R-:W-:Y:S01]  /*30190*/  ISETP.NE.AND P0, PT, R2, RZ, PT ;  /* 0x000000ff0200720c */ /* 0x000fe20003f05270 */
[----:B------:R-:W-:Y:S04]  /*301a0*/  STL.U8 [R3+-0x6], RZ ;  /* 0xfffffaff03007387 */ /* 0x000fe80000100000 */
[----:B------:R-:W-:Y:S04]  /*301b0*/  STL.U8 [R3+-0x5], RZ ;  /* 0xfffffbff03007387 */ /* 0x000fe80000100000 */
[----:B------:R-:W-:Y:S04]  /*301c0*/  STL.U8 [R3+-0x4], RZ ;  /* 0xfffffcff03007387 */ /* 0x000fe80000100000 */
[----:B------:R-:W-:Y:S04]  /*301d0*/  STL.U8 [R3+-0x3], RZ ;  /* 0xfffffdff03007387 */ /* 0x000fe80000100000 */
[----:B------:R-:W-:Y:S04]  /*301e0*/  STL.U8 [R3+-0x2], RZ ;  /* 0xfffffeff03007387 */ /* 0x000fe80000100000 */
[----:B------:R-:W-:Y:S04]  /*301f0*/  STL.U8 [R3+-0x1], RZ ;  /* 0xffffffff03007387 */ /* 0x000fe80000100000 */
[----:B------:R-:W-:Y:S04]  /*30200*/  STL.U8 [R3], RZ ;  /* 0x000000ff03007387 */ /* 0x000fe80000100000 */
[----:B------:R-:W-:Y:S04]  /*30210*/  STL.U8 [R3+0x1], RZ ;  /* 0x000001ff03007387 */ /* 0x000fe80000100000 */
[----:B------:R-:W-:Y:S04]  /*30220*/  STL.U8 [R3+0x2], RZ ;  /* 0x000002ff03007387 */ /* 0x000fe80000100000 */
[----:B------:R-:W-:Y:S04]  /*30230*/  STL.U8 [R3+0x3], RZ ;  /* 0x000003ff03007387 */ /* 0x000fe80000100000 */
[----:B------:R-:W-:Y:S04]  /*30240*/  STL.U8 [R3+0x4], RZ ;  /* 0x000004ff03007387 */ /* 0x000fe80000100000 */
[----:B------:R-:W-:Y:S04]  /*30250*/  STL.U8 [R3+0x5], RZ ;  /* 0x000005ff03007387 */ /* 0x000fe80000100000 */
[----:B------:R-:W-:Y:S04]  /*30260*/  STL.U8 [R3+0x6], RZ ;  /* 0x000006ff03007387 */ /* 0x000fe80000100000 */
[----:B------:R-:W-:Y:S04]  /*30270*/  STL.U8 [R3+0x7], RZ ;  /* 0x000007ff03007387 */ /* 0x000fe80000100000 */
[----:B------:R0:W-:Y:S02]  /*30280*/  STL.U8 [R3+0x8], RZ ;  /* 0x000008ff03007387 */ /* 0x0001e40000100000 */
[----:B0-----:R-:W-:Y:S01]  /*30290*/  VIADD R3, R3, 0x10 ;  /* 0x0000001003037836 */ /* 0x001fe20000000000 */
[----:B------:R-:W-:Y:S06]  /*302a0*/  @P0 BRA `(.L_x_125) ;  /* 0xfffffffc00ac0947 */ /* 0x000fec000383ffff */
.L_x_124:
[----:B------:R-:W-:Y:S05]  /*302b0*/  BSYNC.RECONVERGENT B2 ;  /* 0x0000000000027941 */ /* 0x000fea0003800200 */
.L_x_123:
        /* <DEDUP_REMOVED lines=16> */
.L_x_127:
[----:B------:R-:W-:Y:S05]  /*303c0*/  BSYNC.RECONVERGENT B2 ;  /* 0x0000000000027941 */ /* 0x000fea0003800200 */
.L_x_126:
        /* <DEDUP_REMOVED lines=11> */
[----:B-1----:R-:W-:Y:S01]  /*30480*/  IADD3 R2, PT, PT, R0, 0x1, R1 ;  /* 0x0000000100027810 */ /* 0x002fe20007ffe001 */
[----:B------:R-:W-:-:S07]  /*30490*/  IMAD.MOV R0, RZ, RZ, -R6 ;  /* 0x000000ffff007224 */ /* 0x000fce00078e0a06 */
.L_x_128:
[----:B------:R-:W-:Y:S01]  /*304a0*/  VIADD R0, R0, 0x1 ;  /* 0x0000000100007836 */ /* 0x000fe20000000000 */
[----:B------:R0:W-:Y:S04]  /*304b0*/  STL.U8 [R2], RZ ;  /* 0x000000ff02007387 */ /* 0x0001e80000100000 */
[----:B------:R-:W-:Y:S01]  /*304c0*/  ISETP.NE.AND P0, PT, R0, RZ, PT ;  /* 0x000000ff0000720c */ /* 0x000fe20003f05270 */
[----:B0-----:R-:W-:-:S12]  /*304d0*/  VIADD R2, R2, 0x1 ;  /* 0x0000000102027836 */ /* 0x001fd80000000000 */
[----:B------:R-:W-:Y:S05]  /*304e0*/  @P0 BRA `(.L_x_128) ;  /* 0xfffffffc00ec0947 */ /* 0x000fea000383ffff */
.L_x_122:
[----:B------:R-:W-:Y:S05]  /*304f0*/  BSYNC.RECONVERGENT B1 ;  /* 0x0000000000017941 */ /* 0x000fea0003800200 */
.L_x_121:
[----:B------:R-:W-:Y:S05]  /*30500*/  BRA `(.L_x_129) ;  /* 0x0000003400947947 */ /* 0x000fea0003800000 */
.L_x_120:
[----:B0-----:R-:W-:Y:S01]  /*30510*/  IMAD.MOV.U32 R6, RZ, RZ, 0x80 ;  /* 0x00000080ff067424 */ /* 0x001fe200078e00ff */
[----:B------:R-:W-:Y:S01]  /*30520*/  BSSY.RECONVERGENT B1, `(.L_x_130) ;  /* 0x0000068000017945 */ /* 0x000fe20003800200 */
[----:B------:R-:W-:Y:S02]  /*30530*/  IMAD.IADD R3, R1, 0x1, R0 ;  /* 0x0000000101037824 */ /* 0x000fe400078e0200 */
[----:B------:R-:W-:-:S03]  /*30540*/  VIADD R2, R0, 0x1 ;  /* 0x0000000100027836 */ /* 0x000fc60000000000 */
[----:B------:R0:W-:Y:S02]  /*30550*/  STL.U8 [R3], R6 ;  /* 0x0000000603007387 */ /* 0x0001e40000100000 */
[----:B------:R-:W-:-:S13]  /*30560*/  ISETP.GT.U32.AND P0, PT, R2, 0x3f, PT ;  /* 0x0000003f0200780c */ /* 0x000fda0003f04070 */
[----:B0-----:R-:W-:Y:S05]  /*30570*/  @P0 BRA `(.L_x_131) ;  /* 0x0000000400880947 */ /* 0x001fea0003800000 */
[C---:B------:R-:W-:Y:S01]  /*30580*/  VIADD R3, R0.reuse, 0xffffffd0 ;  /* 0xffffffd000037836 */ /* 0x040fe20000000000 */
[----:B------:R-:W-:Y:S01]  /*30590*/  IADD3 R14, PT, PT, -R0, 0x3f, RZ ;  /* 0x0000003f000e7810 */ /* 0x000fe20007ffe1ff */
[----:B------:R-:W-:Y:S03]  /*305a0*/  BSSY.RECONVERGENT B2, `(.L_x_132) ;  /* 0x000002e000027945 */ /* 0x000fe60003800200 */
[----:B------:R-:W-:Y:S02]  /*305b0*/  ISETP.GE.U32.AND P0, PT, R3, 0xf, PT ;  /* 0x0000000f0300780c */ /* 0x000fe40003f06070 */
[----:B------:R-:W-:-:S11]  /*305c0*/  LOP3.LUT R15, R14, 0xf, RZ, 0xc0, !PT ;  /* 0x0000000f0e0f7812 */ /* 0x000fd600078ec0ff */
[----:B------:R-:W-:Y:S05]  /*305d0*/  @!P0 BRA `(.L_x_133) ;  /* 0x0000000000a88947 */ /* 0x000fea0003800000 */
[----:B------:R-:W-:Y:S01]  /*305e0*/  LOP3.LUT R2, R14, 0xfffffff0, RZ, 0xc0, !PT ;  /* 0xfffffff00e027812 */ /* 0x000fe200078ec0ff */
[----:B------:R-:W-:Y:S01]  /*305f0*/  BSSY.RECONVERGENT B3, `(.L_x_134) ;  /* 0x0000027000037945 */ /* 0x000fe20003800200 */
[----:B------:R-:W-:-:S03]  /*30600*/  VIADD R0, R0, 0x8 ;  /* 0x0000000800007836 */ /* 0x000fc60000000000 */
[----:B------:R-:W-:-:S07]  /*30610*/  IMAD.MOV R2, RZ, RZ, -R2 ;  /* 0x000000ffff027224 */ /* 0x000fce00078e0a02 */
.L_x_135:
[C-C-:B-1----:R-:W-:Y:S01]  /*30620*/  IADD3 R11, PT, PT, R1.reuse, -0x7, R0.reuse ;  /* 0xfffffff9010b7810 */ /* 0x142fe20007ffe000 */
[C-C-:B------:R-:W-:Y:S01]  /*30630*/  IMAD.IADD R13, R1.reuse, 0x1, R0.reuse ;  /* 0x00000001010d7824 */ /* 0x140fe200078e0200 */
[C-C-:B------:R-:W-:Y:S01]  /*30640*/  IADD3 R10, PT, PT, R1.reuse, -0x6, R0.reuse ;  /* 0xfffffffa010a7810 */ /* 0x140fe20007ffe000 */
[----:B------:R-:W-:Y:S01]  /*30650*/  VIADD R2, R2, 0x10 ;  /* 0x0000001002027836 */ /* 0x000fe20000000000 */
[C-C-:B------:R-:W-:Y:S01]  /*30660*/  IADD3 R9, PT, PT, R1.reuse, -0x5, R0.reuse ;  /* 0xfffffffb01097810 */ /* 0x140fe20007ffe000 */
[----:B------:R0:W-:Y:S01]  /*30670*/  STL.U8 [R11], RZ ;  /* 0x000000ff0b007387 */ /* 0x0001e20000100000 */
[C-C-:B------:R-:W-:Y:S02]  /*30680*/  IADD3 R8, PT, PT, R1.reuse, -0x4, R0.reuse ;  /* 0xfffffffc01087810 */ /* 0x140fe40007ffe000 */
[C-C-:B------:R-:W-:Y:S01]  /*30690*/  IADD3 R7, PT, PT, R1.reuse, -0x3, R0.reuse ;  /* 0xfffffffd01077810 */ /* 0x140fe20007ffe000 */
[----:B------:R1:W-:Y:S01]  /*306a0*/  STL.U8 [R10], RZ ;  /* 0x000000ff0a007387 */ /* 0x0003e20000100000 */
[----:B------:R-:W-:-:S02]  /*306b0*/  IADD3 R6, PT, PT, R1, -0x2, R0 ;  /* 0xfffffffe01067810 */ /* 0x000fc40007ffe000 */
[C-C-:B------:R-:W-:Y:S01]  /*306c0*/  IADD3 R3, PT, PT, R1.reuse, -0x1, R0.reuse ;  /* 0xffffffff01037810 */ /* 0x140fe20007ffe000 */
[----:B------:R2:W-:Y:S01]  /*306d0*/  STL.U8 [R9], RZ ;  /* 0x000000ff09007387 */ /* 0x0005e20000100000 */
[C-C-:B------:R-:W-:Y:S02]  /*306e0*/  IADD3 R12, PT, PT, R1.reuse, 0x1, R0.reuse ;  /* 0x00000001010c7810 */ /* 0x140fe40007ffe000 */
[C-C-:B0-----:R-:W-:Y:S01]  /*306f0*/  IADD3 R11, PT, PT, R1.reuse, 0x2, R0.reuse ;  /* 0x00000002010b7810 */ /* 0x141fe20007ffe000 */
[----:B------:R0:W-:Y:S01]  /*30700*/  STL.U8 [R8], RZ ;  /* 0x000000ff08007387 */ /* 0x0001e20000100000 */
[C-C-:B-1----:R-:W-:Y:S02]  /*30710*/  IADD3 R10, PT, PT, R1.reuse, 0x3, R0.reuse ;  /* 0x00000003010a7810 */ /* 0x142fe40007ffe000 */
[----:B------:R-:W-:Y:S01]  /*30720*/  ISETP.NE.AND P0, PT, R2, RZ, PT ;  /* 0x000000ff0200720c */ /* 0x000fe20003f05270 */
        /* <DEDUP_REMOVED lines=19> */
[----:B------:R-:W-:Y:S05]  /*30860*/  BSYNC.RECONVERGENT B3 ;  /* 0x0000000000037941 */ /* 0x000fea0003800200 */
.L_x_134:
[----:B------:R-:W-:-:S07]  /*30870*/  VIADD R2, R0, 0xfffffff9 ;  /* 0xfffffff900027836 */ /* 0x000fce0000000000 */
.L_x_133:
[----:B------:R-:W-:Y:S05]  /*30880*/  BSYNC.RECONVERGENT B2 ;  /* 0x0000000000027941 */ /* 0x000fea0003800200 */
.L_x_132:
[----:B------:R-:W-:-:S13]  /*30890*/  ISETP.NE.AND P0, PT, R15, RZ, PT ;  /* 0x000000ff0f00720c */ /* 0x000fda0003f05270 */
        /* <DEDUP_REMOVED lines=23> */
.L_x_137:
[----:B------:R-:W-:Y:S05]  /*30a10*/  BSYNC.RECONVERGENT B2 ;  /* 0x0000000000027941 */ /* 0x000fea0003800200 */
.L_x_136:
[----:B------:R-:W-:Y:S05]  /*30a20*/  @!P1 BRA `(.L_x_131) ;  /* 0x00000000005c9947 */ /* 0x000fea0003800000 */
[----:B------:R-:W-:Y:S01]  /*30a30*/  ISETP.GE.U32.AND P0, PT, R12, 0x4, PT ;  /* 0x000000040c00780c */ /* 0x000fe20003f06070 */
[----:B------:R-:W-:Y:S01]  /*30a40*/  BSSY.RECONVERGENT B2, `(.L_x_138) ;  /* 0x000000d000027945 */ /* 0x000fe20003800200 */
[----:B0-----:R-:W-:-:S04]  /*30a50*/  LOP3.LUT R0, R14, 0x3, RZ, 0xc0, !PT ;  /* 0x000000030e007812 */ /* 0x001fc800078ec0ff */
[----:B------:R-:W-:-:S07]  /*30a60*/  ISETP.NE.AND P1, PT, R0, RZ, PT ;  /* 0x000000ff0000720c */ /* 0x000fce0003f25270 */
[----:B------:R-:W-:Y:S06]  /*30a70*/  @!P0 BRA `(.L_x_139) ;  /* 0x0000000000248947 */ /* 0x000fec0003800000 */
[C-C-:B------:R-:W-:Y:S01]  /*30a80*/  IMAD.IADD R3, R1.reuse, 0x1, R2.reuse ;  /* 0x0000000101037824 */ /* 0x140fe200078e0202 */
        /* <DEDUP_REMOVED lines=8> */
.L_x_139:
[----:B------:R-:W-:Y:S05]  /*30b10*/  BSYNC.RECONVERGENT B2 ;  /* 0x0000000000027941 */ /* 0x000fea0003800200 */
.L_x_138:
[----:B------:R-:W-:Y:S05]  /*30b20*/  @!P1 BRA `(.L_x_131) ;  /* 0x00000000001c9947 */ /* 0x000fea0003800000 */
[----:B------:R-:W-:-:S07]  /*30b30*/  IMAD.MOV R0, RZ, RZ, -R0 ;  /* 0x000000ffff007224 */ /* 0x000fce00078e0a00 */
.L_x_140:
[----:B0-----:R-:W-:Y:S02]  /*30b40*/  IMAD.IADD R3, R1, 0x1, R2 ;  /* 0x0000000101037824 */ /* 0x001fe400078e0202 */
[----:B------:R-:W-:Y:S02]  /*30b50*/  VIADD R0, R0, 0x1 ;  /* 0x0000000100007836 */ /* 0x000fe40000000000 */
[----:B------:R-:W-:Y:S01]  /*30b60*/  VIADD R2, R2, 0x1 ;  /* 0x0000000102027836 */ /* 0x000fe20000000000 */
[----:B------:R2:W-:Y:S02]  /*30b70*/  STL.U8 [R3], RZ ;  /* 0x000000ff03007387 */ /* 0x0005e40000100000 */
[----:B------:R-:W-:-:S13]  /*30b80*/  ISETP.NE.AND P0, PT, R0, RZ, PT ;  /* 0x000000ff0000720c */ /* 0x000fda0003f05270 */
[----:B--2---:R-:W-:Y:S05]  /*30b90*/  @P0 BRA `(.L_x_140) ;  /* 0xfffffffc00e80947 */ /* 0x004fea000383ffff */
.L_x_131:
[----:B------:R-:W-:Y:S05]  /*30ba0*/  BSYNC.RECONVERGENT B1 ;  /* 0x0000000000017941 */ /* 0x000fea0003800200 */
.L_x_130:
        /* <DEDUP_REMOVED lines=21> */
[----:B------:R-:W-:-:S02]  /*30d00*/  PRMT R29, R24, 0x7770, RZ ;  /* 0x00007770181d7816 */ /* 0x000fc400000000ff */
[----:B------:R-:W-:Y:S01]  /*30d10*/  LOP3.LUT R31, R0, 0xff0000, RZ, 0xc0, !PT ;  /* 0x00ff0000001f7812 */ /* 0x000fe200078ec0ff */
[----:B------:R-:W-:Y:S01]  /*30d20*/  IMAD R27, R28, 0x1000000, R27 ;  /* 0x010000001c1b7824 */ /* 0x000fe200078e021b */
[----:B------:R-:W-:Y:S02]  /*30d30*/  LOP3.LUT R30, R30, 0xff0000, RZ, 0xc0, !PT ;  /* 0x00ff00001e1e7812 */ /* 0x000fe400078ec0ff */
[----:B------:R-:W-:Y:S01]  /*30d40*/  PRMT R0, R33, 0x7772, RZ ;  /* 0x0000777221007816 */ /* 0x000fe200000000ff */
[----:B------:R-:W-:Y:S01]  /*30d50*/  IMAD R28, R26, 0x1000000, R31 ;  /* 0x010000001a1c7824 */ /* 0x000fe200078e021f */
[C---:B------:R-:W-:Y:S01]  /*30d60*/  PRMT R26, R32.reuse, 0x7772, RZ ;  /* 0x00007772201a7816 */ /* 0x040fe200000000ff */
[----:B------:R-:W-:Y:S01]  /*30d70*/  IMAD R34, R29, 0x1000000, R30 ;  /* 0x010000001d227824 */ /* 0x000fe200078e021e */
[----:B------:R-:W-:Y:S02]  /*30d80*/  PRMT R29, R25, 0x7771, RZ ;  /* 0x00007771191d7816 */ /* 0x000fe400000000ff */
[----:B------:R-:W-:Y:S01]  /*30d90*/  PRMT R30, R32, 0x7773, RZ ;  /* 0x00007773201e7816 */ /* 0x000fe200000000ff */
[----:B------:R-:W-:Y:S01]  /*30da0*/  IMAD.SHL.U32 R26, R26, 0x100, RZ ;  /* 0x000001001a1a7824 */ /* 0x000fe200078e00ff */
[C---:B------:R-:W-:Y:S01]  /*30db0*/  PRMT R31, R24.reuse, 0x7772, RZ ;  /* 0x00007772181f7816 */ /* 0x040fe200000000ff */
[----:B------:R-:W-:Y:S01]  /*30dc0*/  IMAD.U32 R35, R29, 0x10000, RZ ;  /* 0x000100001d237824 */ /* 0x000fe200078e00ff */
[----:B------:R-:W-:Y:S01]  /*30dd0*/  PRMT R32, R24, 0x7773, RZ ;  /* 0x0000777318207816 */ /* 0x000fe200000000ff */
[----:B------:R-:W-:Y:S01]  /*30de0*/  IMAD.SHL.U32 R29, R0, 0x100, RZ ;  /* 0x00000100001d7824 */ /* 0x000fe200078e00ff */
[----:B------:R-:W-:Y:S01]  /*30df0*/  PRMT R24, R25, 0x7770, RZ ;  /* 0x0000777019187816 */ /* 0x000fe200000000ff */
[----:B------:R-:W-:Y:S01]  /*30e00*/  IMAD.SHL.U32 R31, R31, 0x100, RZ ;  /* 0x000001001f1f7824 */ /* 0x000fe200078e00ff */
[----:B------:R-:W-:-:S02]  /*30e10*/  LOP3.LUT R35, R35, 0xff0000, RZ, 0xc0, !PT ;  /* 0x00ff000023237812 */ /* 0x000fc400078ec0ff */
[----:B------:R-:W-:Y:S02]  /*30e20*/  LOP3.LUT R30, R30, R27, R26, 0xfe, !PT ;  /* 0x0000001b1e1e7212 */ /* 0x000fe400078efe1a */
[C---:B------:R-:W-:Y:S01]  /*30e30*/  PRMT R0, R25.reuse, 0x7772, RZ ;  /* 0x0000777219007816 */ /* 0x040fe200000000ff */
[----:B------:R-:W-:Y:S01]  /*30e40*/  IMAD R26, R24, 0x1000000, R35 ;  /* 0x01000000181a7824 */ /* 0x000fe200078e0223 */
[----:B------:R-:W-:Y:S02]  /*30e50*/  PRMT R27, R25, 0x7773, RZ ;  /* 0x00007773191b7816 */ /* 0x000fe400000000ff */
[----:B------:R-:W-:Y:S02]  /*30e60*/  PRMT R33, R33, 0x7773, RZ ;  /* 0x0000777321217816 */ /* 0x000fe400000000ff */
[----:B----4-:R-:W-:Y:S02]  /*30e70*/  PRMT R25, R23, 0x7771, RZ ;  /* 0x0000777117197816 */ /* 0x010fe400000000ff */
[----:B------:R-:W-:-:S02]  /*30e80*/  LOP3.LUT R28, R33, R28, R29, 0xfe, !PT ;  /* 0x0000001c211c7212 */ /* 0x000fc400078efe1d */
[----:B------:R-:W-:Y:S01]  /*30e90*/  LOP3.LUT R24, R32, R34, R31, 0xfe, !PT ;  /* 0x0000002220187212 */ /* 0x000fe200078efe1f */
[----:B------:R-:W-:Y:S01]  /*30ea0*/  IMAD.U32 R33, R25, 0x10000, RZ ;  /* 0x0001000019217824 */ /* 0x000fe200078e00ff */
[----:B------:R-:W-:Y:S01]  /*30eb0*/  PRMT R31, R22, 0x7771, RZ ;  /* 0x00007771161f7816 */ /* 0x000fe200000000ff */
[----:B------:R-:W-:Y:S01]  /*30ec0*/  IMAD.SHL.U32 R25, R0, 0x100, RZ ;  /* 0x0000010000197824 */ /* 0x000fe200078e00ff */
[----:B------:R-:W-:Y:S02]  /*30ed0*/  PRMT R29, R23, 0x7770, RZ ;  /* 0x00007770171d7816 */ /* 0x000fe400000000ff */
[----:B------:R-:W-:Y:S01]  /*30ee0*/  LOP3.LUT R0, R33, 0xff0000, RZ, 0xc0, !PT ;  /* 0x00ff000021007812 */ /* 0x000fe200078ec0ff */
[----:B------:R-:W-:Y:S01]  /*30ef0*/  IMAD.U32 R31, R31, 0x10000, RZ ;  /* 0x000100001f1f7824 */ /* 0x000fe200078e00ff */
[----:B-----5:R-:W-:Y:S02]  /*30f00*/  PRMT R34, R20, 0x7771, RZ ;  /* 0x0000777114227816 */ /* 0x020fe400000000ff */
[----:B------:R-:W-:Y:S01]  /*30f10*/  LOP3.LUT R26, R27, R26, R25, 0xfe, !PT ;  /* 0x0000001a1b1a7212 */ /* 0x000fe200078efe19 */
[----:B------:R-:W-:Y:S01]  /*30f20*/  IMAD R29, R29, 0x1000000, R0 ;  /* 0x010000001d1d7824 */ /* 0x000fe200078e0200 */
[----:B------:R-:W-:Y:S01]  /*30f30*/  PRMT R27, R21, 0x7771, RZ ;  /* 0x00007771151b7816 */ /* 0x000fe200000000ff */
[----:B------:R-:W-:Y:S01]  /*30f40*/  IMAD.U32 R34, R34, 0x10000, RZ ;  /* 0x0001000022227824 */ /* 0x000fe200078e00ff */
[----:B------:R-:W-:-:S02]  /*30f50*/  PRMT R32, R22, 0x7770, RZ ;  /* 0x0000777016207816 */ /* 0x000fc400000000ff */
[----:B------:R-:W-:Y:S01]  /*30f60*/  LOP3.LUT R31, R31, 0xff0000, RZ, 0xc0, !PT ;  /* 0x00ff00001f1f7812 */ /* 0x000fe200078ec0ff */
[----:B------:R-:W-:Y:S01]  /*30f70*/  IMAD.U32 R27, R27, 0x10000, RZ ;  /* 0x000100001b1b7824 */ /* 0x000fe200078e00ff */
[----:B------:R-:W-:Y:S02]  /*30f80*/  PRMT R0, R23, 0x7772, RZ ;  /* 0x0000777217007816 */ /* 0x000fe400000000ff */
[----:B------:R-:W-:Y:S01]  /*30f90*/  PRMT R25, R22, 0x7772, RZ ;  /* 0x0000777216197816 */ /* 0x000fe200000000ff */
[----:B------:R-:W-:Y:S01]  /*30fa0*/  IMAD R32, R32, 0x1000000, R31 ;  /* 0x0100000020207824 */ /* 0x000fe200078e021f */
[----:B------:R-:W-:Y:S01]  /*30fb0*/  PRMT R35, R20, 0x7770, RZ ;  /* 0x0000777014237816 */ /* 0x000fe200000000ff */
[----:B------:R-:W-:Y:S01]  /*30fc0*/  IMAD.SHL.U32 R0, R0, 0x100, RZ ;  /* 0x0000010000007824 */ /* 0x000fe200078e00ff */
[----:B------:R-:W-:Y:S01]  /*30fd0*/  LOP3.LUT R34, R34, 0xff0000, RZ, 0xc0, !PT ;  /* 0x00ff000022227812 */ /* 0x000fe200078ec0ff */
[----:B------:R-:W-:Y:S01]  /*30fe0*/  IMAD.SHL.U32 R25, R25, 0x100, RZ ;  /* 0x0000010019197824 */ /* 0x000fe200078e00ff */
[----:B------:R-:W-:-:S02]  /*30ff0*/  PRMT R31, R20, 0x7772, RZ ;  /* 0x00007772141f7816 */ /* 0x000fc400000000ff */
[----:B------:R-:W-:Y:S01]  /*31000*/  PRMT R23, R23, 0x7773, RZ ;  /* 0x0000777317177816 */ /* 0x000fe200000000ff */
[----:B------:R-:W-:Y:S01]  /*31010*/  IMAD R34, R35, 0x1000000, R34 ;  /* 0x0100000023227824 */ /* 0x000fe200078e0222 */
[----:B------:R-:W-:Y:S01]  /*31020*/  PRMT R33, R20, 0x7773, RZ ;  /* 0x0000777314217816 */ /* 0x000fe200000000ff */
[----:B------:R-:W-:Y:S01]  /*31030*/  IMAD.SHL.U32 R31, R31, 0x100, RZ ;  /* 0x000001001f1f7824 */ /* 0x000fe200078e00ff */
[----:B------:R-:W-:Y:S02]  /*31040*/  PRMT R20, R21, 0x7770, RZ ;  /* 0x0000777015147816 */ /* 0x000fe400000000ff */
[----:B------:R-:W-:Y:S02]  /*31050*/  LOP3.LUT R27, R27, 0xff0000, RZ, 0xc0, !PT ;  /* 0x00ff00001b1b7812 */ /* 0x000fe400078ec0ff */
[----:B------:R-:W-:Y:S02]  /*31060*/  PRMT R22, R22, 0x7773, RZ ;  /* 0x0000777316167816 */ /* 0x000fe400000000ff */
[----:B------:R-:W-:Y:S01]  /*31070*/  LOP3.LUT R23, R23, R29, R0, 0xfe, !PT ;  /* 0x0000001d17177212 */ /* 0x000fe200078efe00 */
[----:B------:R-:W-:Y:S01]  /*31080*/  IMAD R27, R20, 0x1000000, R27 ;  /* 0x01000000141b7824 */ /* 0x000fe200078e021b */
[----:B------:R-:W-:-:S02]  /*31090*/  LOP3.LUT R29, R7, R3, R6, 0xb8, !PT ;  /* 0x00000003071d7212 */ /* 0x000fc400078eb806 */
[----:B------:R-:W-:Y:S02]  /*310a0*/  LOP3.LUT R32, R22, R32, R25, 0xfe, !PT ;  /* 0x0000002016207212 */ /* 0x000fe400078efe19 */
[C---:B------:R-:W-:Y:S02]  /*310b0*/  PRMT R20, R21.reuse, 0x7772, RZ ;  /* 0x0000777215147816 */ /* 0x040fe400000000ff */
[----:B------:R-:W-:Y:S02]  /*310c0*/  PRMT R22, R21, 0x7773, RZ ;  /* 0x0000777315167816 */ /* 0x000fe400000000ff */
        /* <DEDUP_REMOVED lines=15> */
[----:B------:R-:W-:Y:S02]  /*311c0*/  IADD3 R38, PT, PT, R28, R38, R9 ;  /* 0x000000261c267210 */ /* 0x000fe40007ffe009 */
[----:B------:R-:W-:Y:S01]  /*311d0*/  PRMT R29, R18, 0x7770, RZ ;  /* 0x00007770121d7816 */ /* 0x000fe200000000ff */
[----:B------:R-:W-:Y:S01]  /*311e0*/  IMAD.IADD R33, R6, 0x1, R33 ;  /* 0x0000000106217824 */ /* 0x000fe200078e0221 */
[C---:B------:R-:W-:Y:S02]  /*311f0*/  PRMT R27, R18.reuse, 0x7772, RZ ;  /* 0x00007772121b7816 */ /* 0x040fe400000000ff */
[----:B------:R-:W-:Y:S01]  /*31200*/  PRMT R31, R18, 0x7773, RZ ;  /* 0x00007773121f7816 */ /* 0x000fe200000000ff */
[----:B------:R-:W-:Y:S01]  /*31210*/  IMAD R29, R29, 0x1000000, R36 ;  /* 0x010000001d1d7824 */ /* 0x000fe200078e0224 */
[----:B------:R-:W-:Y:S01]  /*31220*/  SHF.L.W.U32.HI R25, R25, 0x1e, R25 ;  /* 0x0000001e19197819 */ /* 0x000fe20000010e19 */
[----:B------:R-:W-:Y:S01]  /*31230*/  IMAD.SHL.U32 R36, R27, 0x100, RZ ;  /* 0x000001001b247824 */ /* 0x000fe200078e00ff */
[----:B------:R-:W-:-:S02]  /*31240*/  PRMT R18, R19, 0x7771, RZ ;  /* 0x0000777113127816 */ /* 0x000fc400000000ff */
[--C-:B------:R-:W-:Y:S02]  /*31250*/  LEA.HI R35, R38, R33, R38.reuse, 0x5 ;  /* 0x0000002126237211 */ /* 0x100fe400078f2826 */
[----:B------:R-:W-:Y:S01]  /*31260*/  LOP3.LUT R40, R34, R38, R25, 0xb8, !PT ;  /* 0x0000002622287212 */ /* 0x000fe200078eb819 */
[----:B------:R-:W-:Y:S01]  /*31270*/  IMAD.U32 R33, R18, 0x10000, RZ ;  /* 0x0001000012217824 */ /* 0x000fe200078e00ff */
[----:B------:R-:W-:Y:S02]  /*31280*/  SHF.L.W.U32.HI R18, R38, 0x1e, R38 ;  /* 0x0000001e26127819 */ /* 0x000fe40000010e26 */
[----:B------:R-:W-:Y:S01]  /*31290*/  IADD3 R35, PT, PT, R24, R35, R9 ;  /* 0x0000002318237210 */ /* 0x000fe20007ffe009 */
[----:B------:R-:W-:Y:S01]  /*312a0*/  IMAD.IADD R40, R21, 0x1, R40 ;  /* 0x0000000115287824 */ /* 0x000fe200078e0228 */
[----:B------:R-:W-:Y:S02]  /*312b0*/  PRMT R22, R19, 0x7770, RZ ;  /* 0x0000777013167816 */ /* 0x000fe400000000ff */
[----:B------:R-:W-:-:S02]  /*312c0*/  LOP3.LUT R21, R25, R35, R18, 0xb8, !PT ;  /* 0x0000002319157212 */ /* 0x000fc400078eb812 */
[----:B------:R-:W-:Y:S02]  /*312d0*/  LOP3.LUT R33, R33, 0xff0000, RZ, 0xc0, !PT ;  /* 0x00ff000021217812 */ /* 0x000fe400078ec0ff */
[----:B------:R-:W-:Y:S01]  /*312e0*/  LEA.HI R40, R35, R40, R35, 0x5 ;  /* 0x0000002823287211 */ /* 0x000fe200078f2823 */
[----:B------:R-:W-:Y:S01]  /*312f0*/  IMAD.IADD R37, R34, 0x1, R21 ;  /* 0x0000000122257824 */ /* 0x000fe200078e0215 */
[C---:B------:R-:W-:Y:S01]  /*31300*/  PRMT R21, R19.reuse, 0x7772, RZ ;  /* 0x0000777213157816 */ /* 0x040fe200000000ff */
[----:B------:R-:W-:Y:S01]  /*31310*/  IMAD R33, R22, 0x1000000, R33 ;  /* 0x0100000016217824 */ /* 0x000fe200078e0221 */
[----:B------:R-:W-:Y:S02]  /*31320*/  PRMT R27, R19, 0x7773, RZ ;  /* 0x00007773131b7816 */ /* 0x000fe400000000ff */
[----:B------:R-:W-:Y:S01]  /*31330*/  IADD3 R40, PT, PT, R26, R40, R9 ;  /* 0x000000281a287210 */ /* 0x000fe20007ffe009 */
[----:B------:R-:W-:Y:S01]  /*31340*/  IMAD.SHL.U32 R34, R21, 0x100, RZ ;  /* 0x0000010015227824 */ /* 0x000fe200078e00ff */
[----:B------:R-:W-:-:S02]  /*31350*/  SHF.L.W.U32.HI R19, R35, 0x1e, R35 ;  /* 0x0000001e23137819 */ /* 0x000fc40000010e23 */
[----:B------:R-:W-:Y:S02]  /*31360*/  LOP3.LUT R22, R31, R29, R36, 0xfe, !PT ;  /* 0x0000001d1f167212 */ /* 0x000fe400078efe24 */
[----:B------:R-:W-:Y:S02]  /*31370*/  PRMT R29, R16, 0x7771, RZ ;  /* 0x00007771101d7816 */ /* 0x000fe400000000ff */
[--C-:B------:R-:W-:Y:S02]  /*31380*/  LEA.HI R37, R40, R37, R40.reuse, 0x5 ;  /* 0x0000002528257211 */ /* 0x100fe400078f2828 */
[----:B------:R-:W-:Y:S01]  /*31390*/  LOP3.LUT R42, R18, R40, R19, 0xb8, !PT ;  /* 0x00000028122a7212 */ /* 0x000fe200078eb813 */
[----:B------:R-:W-:Y:S01]  /*313a0*/  IMAD.U32 R29, R29, 0x10000, RZ ;  /* 0x000100001d1d7824 */ /* 0x000fe200078e00ff */
[----:B------:R-:W-:Y:S02]  /*313b0*/  SHF.L.W.U32.HI R36, R40, 0x1e, R40 ;  /* 0x0000001e28247819 */ /* 0x000fe40000010e28 */
[----:B------:R-:W-:Y:S01]  /*313c0*/  IADD3 R37, PT, PT, R32, R37, R9 ;  /* 0x0000002520257210 */ /* 0x000fe20007ffe009 */
[----:B------:R-:W-:Y:S01]  /*313d0*/  IMAD.IADD R42, R25, 0x1, R42 ;  /* 0x00000001192a7824 */ /* 0x000fe200078e022a */
[----:B------:R-:W-:-:S02]  /*313e0*/  PRMT R31, R16, 0x7770, RZ ;  /* 0x00007770101f7816 */ /* 0x000fc400000000ff */
[----:B------:R-:W-:Y:S02]  /*313f0*/  LOP3.LUT R21, R19, R37, R36, 0xb8, !PT ;  /* 0x0000002513157212 */ /* 0x000fe400078eb824 */
[----:B------:R-:W-:Y:S02]  /*31400*/  LOP3.LUT R38, R29, 0xff0000, RZ, 0xc0, !PT ;  /* 0x00ff00001d267812 */ /* 0x000fe400078ec0ff */
[----:B------:R-:W-:Y:S02]  /*31410*/  LEA.HI R42, R37, R42, R37, 0x5 ;  /* 0x0000002a252a7211 */ /* 0x000fe400078f2825 */
[----:B------:R-:W-:Y:S01]  /*31420*/  LOP3.LUT R34, R27, R33, R34, 0xfe, !PT ;  /* 0x000000211b227212 */ /* 0x000fe200078efe22 */
[----:B------:R-:W-:Y:S01]  /*31430*/  IMAD.IADD R33, R18, 0x1, R21 ;  /* 0x0000000112217824 */ /* 0x000fe200078e0215 */
[----:B------:R-:W-:Y:S01]  /*31440*/  IADD3 R42, PT, PT, R23, R42, R9 ;  /* 0x0000002a172a7210 */ /* 0x000fe20007ffe009 */
[----:B------:R-:W-:Y:S01]  /*31450*/  IMAD R29, R31, 0x1000000, R38 ;  /* 0x010000001f1d7824 */ /* 0x000fe200078e0226 */
[----:B------:R-:W-:-:S02]  /*31460*/  SHF.L.W.U32.HI R21, R37, 0x1e, R37 ;  /* 0x0000001e25157819 */ /* 0x000fc40000010e25 */
[C---:B------:R-:W-:Y:S02]  /*31470*/  PRMT R27, R16.reuse, 0x7772, RZ ;  /* 0x00007772101b7816 */ /* 0x040fe400000000ff */
[----:B------:R-:W-:Y:S02]  /*31480*/  PRMT R31, R16, 0x7773, RZ ;  /* 0x00007773101f7816 */ /* 0x000fe400000000ff */
[----:B------:R-:W-:Y:S02]  /*31490*/  PRMT R16, R17, 0x7771, RZ ;  /* 0x0000777111107816 */ /* 0x000fe400000000ff */
[--C-:B------:R-:W-:Y:S02]  /*314a0*/  LEA.HI R33, R42, R33, R42.reuse, 0x5 ;  /* 0x000000212a217211 */ /* 0x100fe400078f282a */
[----:B------:R-:W-:Y:S01]  /*314b0*/  LOP3.LUT R40, R36, R42, R21, 0xb8, !PT ;  /* 0x0000002a24287212 */ /* 0x000fe200078eb815 */
[----:B------:R-:W-:Y:S01]  /*314c0*/  IMAD.U32 R16, R16, 0x10000, RZ ;  /* 0x0001000010107824 */ /* 0x000fe200078e00ff */
[----:B------:R-:W-:-:S02]  /*314d0*/  SHF.L.W.U32.HI R18, R42, 0x1e, R42 ;  /* 0x0000001e2a127819 */ /* 0x000fc40000010e2a */
[----:B------:R-:W-:Y:S01]  /*314e0*/  IADD3 R35, PT, PT, R0, R33, R9 ;  /* 0x0000002100237210 */ /* 0x000fe20007ffe009 */
[----:B------:R-:W-:Y:S01]  /*314f0*/  IMAD.IADD R40, R19, 0x1, R40 ;  /* 0x0000000113287824 */ /* 0x000fe200078e0228 */
[----:B------:R-:W-:Y:S01]  /*31500*/  LOP3.LUT R38, R16, 0xff0000, RZ, 0xc0, !PT ;  /* 0x00ff000010267812 */ /* 0x000fe200078ec0ff */
[----:B------:R-:W-:Y:S01]  /*31510*/  IMAD.SHL.U32 R16, R27, 0x100, RZ ;  /* 0x000001001b107824 */ /* 0x000fe200078e00ff */
[----:B------:R-:W-:Y:S02]  /*31520*/  LOP3.LUT R19, R21, R35, R18, 0xb8, !PT ;  /* 0x0000002315137212 */ /* 0x000fe400078eb812 */
[----:B------:R-:W-:Y:S02]  /*31530*/  LEA.HI R40, R35, R40, R35, 0x5 ;  /* 0x0000002823287211 */ /* 0x000fe400078f2823 */
[----:B------:R-:W-:Y:S01]  /*31540*/  LOP3.LUT R29, R31, R29, R16, 0xfe, !PT ;  /* 0x0000001d1f1d7212 */ /* 0x000fe200078efe10 */
[----:B------:R-:W-:Y:S01]  /*31550*/  IMAD.IADD R19, R36, 0x1, R19 ;  /* 0x0000000124137824 */ /* 0x000fe200078e0213 */
[----:B------:R-:W-:-:S02]  /*31560*/  IADD3 R40, PT, PT, R20, R40, R9 ;  /* 0x0000002814287210 */ /* 0x000fc40007ffe009 */
[C---:B------:R-:W-:Y:S02]  /*31570*/  PRMT R25, R17.reuse, 0x7770, RZ ;  /* 0x0000777011197816 */ /* 0x040fe400000000ff */
[C---:B------:R-:W-:Y:S02]  /*31580*/  PRMT R16, R17.reuse, 0x7772, RZ ;  /* 0x0000777211107816 */ /* 0x040fe400000000ff */
[----:B------:R-:W-:Y:S01]  /*31590*/  PRMT R27, R17, 0x7773, RZ ;  /* 0x00007773111b7816 */ /* 0x000fe200000000ff */
[----:B------:R-:W-:Y:S01]  /*315a0*/  IMAD R25, R25, 0x1000000, R38 ;  /* 0x0100000019197824 */ /* 0x000fe200078e0226 */
[----:B------:R-:W-:Y:S01]  /*315b0*/  PRMT R17, R14, 0x7771, RZ ;  /* 0x000077710e117816 */ /* 0x000fe200000000ff */
[----:B------:R-:W-:Y:S01]  /*315c0*/  IMAD.SHL.U32 R16, R16, 0x100, RZ ;  /* 0x0000010010107824 */ /* 0x000fe200078e00ff */
[C-C-:B------:R-:W-:Y:S02]  /*315d0*/  LEA.HI R36, R40.reuse, R19, R40.reuse, 0x5 ;  /* 0x0000001328247211 */ /* 0x140fe400078f2828 */
[----:B------:R-:W-:Y:S01]  /*315e0*/  SHF.L.W.U32.HI R19, R35, 0x1e, R35 ;  /* 0x0000001e23137819 */ /* 0x000fe20000010e23 */
[----:B------:R-:W-:Y:S01]  /*315f0*/  IMAD.U32 R33, R17, 0x10000, RZ ;  /* 0x0001000011217824 */ /* 0x000fe200078e00ff */
[----:B------:R-:W-:-:S02]  /*31600*/  SHF.L.W.U32.HI R17, R40, 0x1e, R40 ;  /* 0x0000001e28117819 */ /* 0x000fc40000010e28 */
[----:B------:R-:W-:Y:S02]  /*31610*/  LOP3.LUT R40, R18, R40, R19, 0xb8, !PT ;  /* 0x0000002812287212 */ /* 0x000fe400078eb813 */
[----:B------:R-:W-:Y:S02]  /*31620*/  IADD3 R38, PT, PT, R22, R36, R9 ;  /* 0x0000002416267210 */ /* 0x000fe40007ffe009 */
[----:B------:R-:W-:Y:S01]  /*31630*/  LOP3.LUT R16, R27, R25, R16, 0xfe, !PT ;  /* 0x000000191b107212 */ /* 0x000fe200078efe10 */
[----:B------:R-:W-:Y:S01]  /*31640*/  IMAD.IADD R27, R21, 0x1, R40 ;  /* 0x00000001151b7824 */ /* 0x000fe200078e0228 */
[----:B------:R-:W-:Y:S02]  /*31650*/  PRMT R21, R15, 0x7771, RZ ;  /* 0x000077710f157816 */ /* 0x000fe400000000ff */
[----:B------:R-:W-:Y:S02]  /*31660*/  LOP3.LUT R25, R19, R38, R17, 0xb8, !PT ;  /* 0x0000002613197212 */ /* 0x000fe400078eb811 */
[----:B------:R-:W-:Y:S01]  /*31670*/  PRMT R31, R14, 0x7770, RZ ;  /* 0x000077700e1f7816 */ /* 0x000fe200000000ff */
[----:B------:R-:W-:Y:S01]  /*31680*/  IMAD.U32 R21, R21, 0x10000, RZ ;  /* 0x0001000015157824 */ /* 0x000fe200078e00ff */
[----:B------:R-:W-:Y:S01]  /*31690*/  LOP3.LUT R36, R33, 0xff0000, RZ, 0xc0, !PT ;  /* 0x00ff000021247812 */ /* 0x000fe200078ec0ff */
[----:B------:R-:W-:Y:S01]  /*316a0*/  IMAD.IADD R40, R18, 0x1, R25 ;  /* 0x0000000112287824 */ /* 0x000fe200078e0219 */
[----:B------:R-:W-:-:S02]  /*316b0*/  LEA.HI R27, R38, R27, R38, 0x5 ;  /* 0x0000001b261b7211 */ /* 0x000fc400078f2826 */
[----:B------:R-:W-:Y:S01]  /*316c0*/  PRMT R25, R14, 0x7772, RZ ;  /* 0x000077720e197816 */ /* 0x000fe200000000ff */
[----:B------:R-:W-:Y:S01]  /*316d0*/  IMAD R31, R31, 0x1000000, R36 ;  /* 0x010000001f1f7824 */ /* 0x000fe200078e0224 */
[----:B------:R-:W-:Y:S02]  /*316e0*/  SHF.L.W.U32.HI R36, R38, 0x1e, R38 ;  /* 0x0000001e26247819 */ /* 0x000fe40000010e26 */
[----:B------:R-:W-:Y:S02]  /*316f0*/  IADD3 R33, PT, PT, R34, R27, R9 ;  /* 0x0000001b22217210 */ /* 0x000fe40007ffe009 */
[----:B------:R-:W-:Y:S02]  /*31700*/  LOP3.LUT R27, R21, 0xff0000, RZ, 0xc0, !PT ;  /* 0x00ff0000151b7812 */ /* 0x000fe400078ec0ff */
[----:B------:R-:W-:Y:S02]  /*31710*/  PRMT R18, R15, 0x7770, RZ ;  /* 0x000077700f127816 */ /* 0x000fe400000000ff */
[----:B------:R-:W-:Y:S01]  /*31720*/  PRMT R21, R14, 0x7773, RZ ;  /* 0x000077730e157816 */ /* 0x000fe200000000ff */
[----:B------:R-:W-:Y:S01]  /*31730*/  IMAD.SHL.U32 R14, R25, 0x100, RZ ;  /* 0x00000100190e7824 */ /* 0x000fe200078e00ff */
[----:B------:R-:W-:Y:S01]  /*31740*/  LOP3.LUT R38, R17, R33, R36, 0xb8, !PT ;  /* 0x0000002111267212 */ /* 0x000fe200078eb824 */
[----:B------:R-:W-:Y:S01]  /*31750*/  IMAD R27, R18, 0x1000000, R27 ;  /* 0x01000000121b7824 */ /* 0x000fe200078e021b */
[----:B------:R-:W-:-:S02]  /*31760*/  LEA.HI R40, R33, R40, R33, 0x5 ;  /* 0x0000002821287211 */ /* 0x000fc400078f2821 */
[----:B------:R-:W-:Y:S01]  /*31770*/  LOP3.LUT R18, R21, R31, R14, 0xfe, !PT ;  /* 0x0000001f15127212 */ /* 0x000fe200078efe0e */
[----:B------:R-:W-:Y:S01]  /*31780*/  IMAD.IADD R31, R19, 0x1, R38 ;  /* 0x00000001131f7824 */ /* 0x000fe200078e0226 */
[C---:B------:R-:W-:Y:S02]  /*31790*/  PRMT R19, R15.reuse, 0x7772, RZ ;  /* 0x000077720f137816 */ /* 0x040fe400000000ff */
[----:B------:R-:W-:Y:S02]  /*317a0*/  PRMT R21, R15, 0x7773, RZ ;  /* 0x000077730f157816 */ /* 0x000fe400000000ff */
[----:B------:R-:W-:Y:S01]  /*317b0*/  IADD3 R40, PT, PT, R29, R40, R9 ;  /* 0x000000281d287210 */ /* 0x000fe20007ffe009 */
[----:B------:R-:W-:Y:S01]  /*317c0*/  IMAD.SHL.U32 R38, R19, 0x100, RZ ;  /* 0x0000010013267824 */ /* 0x000fe200078e00ff */
        /* <DEDUP_REMOVED lines=15> */
[----:B------:R-:W-:Y:S02]  /*318c0*/  LOP3.LUT R19, R21, R27, R38, 0xfe, !PT ;  /* 0x0000001b15137212 */ /* 0x000fe400078efe26 */
[C---:B------:R-:W-:Y:S02]  /*318d0*/  PRMT R25, R12.reuse, 0x7772, RZ ;  /* 0x000077720c197816 */ /* 0x040fe400000000ff */
[----:B------:R-:W-:Y:S01]  /*318e0*/  PRMT R27, R12, 0x7773, RZ ;  /* 0x000077730c1b7816 */ /* 0x000fe200000000ff */
[----:B------:R-:W-:Y:S01]  /*318f0*/  IMAD.U32 R12, R17, 0x10000, RZ ;  /* 0x00010000110c7824 */ /* 0x000fe200078e00ff */
[----:B------:R-:W-:Y:S01]  /*31900*/  IADD3 R42, PT, PT, R18, R42, R9 ;  /* 0x0000002a122a7210 */ /* 0x000fe20007ffe009 */
[----:B------:R-:W-:Y:S01]  /*31910*/  IMAD.SHL.U32 R25, R25, 0x100, RZ ;  /* 0x0000010019197824 */ /* 0x000fe200078e00ff */
[----:B------:R-:W-:-:S02]  /*31920*/  SHF.L.W.U32.HI R17, R35, 0x1e, R35 ;  /* 0x0000001e23117819 */ /* 0x000fc40000010e23 */
[----:B------:R-:W-:Y:S02]  /*31930*/  LEA.HI R38, R42, R31, R42, 0x5 ;  /* 0x0000001f2a267211 */ /* 0x000fe400078f282a */
        /* <DEDUP_REMOVED lines=9> */
[----:B------:R-:W-:Y:S01]  /*319d0*/  LOP3.LUT R21, R27, R40, R25, 0xfe, !PT ;  /* 0x000000281b157212 */ /* 0x000fe200078efe19 */
[----:B------:R-:W-:Y:S01]  /*319e0*/  IMAD.SHL.U32 R15, R15, 0x100, RZ ;  /* 0x000001000f0f7824 */ /* 0x000fe200078e00ff */
[--C-:B------:R-:W-:Y:S01]  /*319f0*/  LEA.HI R40, R38, R31, R38.reuse, 0x5 ;  /* 0x0000001f26287211 */ /* 0x100fe200078f2826 */
[----:B------:R-:W-:Y:S01]  /*31a00*/  IMAD.IADD R33, R14, 0x1, R33 ;  /* 0x000000010e217824 */ /* 0x000fe200078e0221 */
[----:B------:R-:W-:Y:S02]  /*31a10*/  PRMT R25, R13, 0x7773, RZ ;  /* 0x000077730d197816 */ /* 0x000fe400000000ff */
[----:B------:R-:W-:Y:S02]  /*31a20*/  IADD3 R40, PT, PT, R21, R40, R9 ;  /* 0x0000002815287210 */ /* 0x000fe40007ffe009 */
[----:B------:R-:W-:-:S02]  /*31a30*/  SHF.L.W.U32.HI R13, R38, 0x1e, R38 ;  /* 0x0000001e260d7819 */ /* 0x000fc40000010e26 */
        /* <DEDUP_REMOVED lines=51> */
[----:B------:R-:W-:Y:S02]  /*31d70*/  LOP3.LUT R12, R15, R23, R36, 0x96, !PT ;  /* 0x000000170f0c7212 */ /* 0x000fe400078e9624 */
        /* <DEDUP_REMOVED lines=25> */
[----:B------:R-:W-:-:S02]  /*31f10*/  LOP3.LUT R12, R18, R24, R33, 0x96, !PT ;  /* 0x00000018120c7212 */ /* 0x000fc400078e9621 */
[----:B------:R-:W-:Y:S02]  /*31f20*/  LOP3.LUT R13, R13, R34, RZ, 0x3c, !PT ;  /* 0x000000220d0d7212 */ /* 0x000fe400078e3cff */
[----:B------:R-:W-:Y:S02]  /*31f30*/  IADD3 R14, PT, PT, R23, R14, R10 ;  /* 0x0000000e170e7210 */ /* 0x000fe40007ffe00a */
[----:B------:R-:W-:Y:S02]  /*31f40*/  SHF.L.W.U32.HI R35, R35, 0x1e, R35 ;  /* 0x0000001e23237819 */ /* 0x000fe40000010e23 */
[----:B------:R-:W-:Y:S02]  /*31f50*/  LOP3.LUT R15, R12, R29, RZ, 0x3c, !PT ;  /* 0x0000001d0c0f7212 */ /* 0x000fe400078e3cff */
[----:B------:R-:W-:Y:S02]  /*31f60*/  SHF.L.W.U32.HI R29, R13, 0x1, R13 ;  /* 0x000000010d1d7819 */ /* 0x000fe40000010e0d */
[----:B------:R-:W-:-:S02]  /*31f70*/  LEA.HI R13, R14, R17, R14, 0x5 ;  /* 0x000000110e0d7211 */ /* 0x000fc400078f280e */
[C---:B------:R-:W-:Y:S01]  /*31f80*/  LOP3.LUT R12, R14.reuse, R35, R20, 0x96, !PT ;  /* 0x000000230e0c7212 */ /* 0x040fe200078e9614 */
[----:B------:R-:W2:Y:S01]  /*31f90*/  LDL R17, [R1+0x70] ;  /* 0x0000700001117983 */ /* 0x000ea20000100800 */
[----:B------:R-:W-:Y:S02]  /*31fa0*/  SHF.L.W.U32.HI R0, R14, 0x1e, R14 ;  /* 0x0000001e0e007819 */ /* 0x000fe40000010e0e */
[----:B------:R-:W-:Y:S01]  /*31fb0*/  IADD3 R13, PT, PT, R29, R13, R10 ;  /* 0x0000000d1d0d7210 */ /* 0x000fe20007ffe00a */
[----:B------:R-:W-:Y:S01]  /*31fc0*/  IMAD.IADD R14, R9, 0x1, R12 ;  /* 0x00000001090e7824 */ /* 0x000fe200078e020c */
[----:B------:R-:W-:Y:S01]  /*31fd0*/  SHF.L.W.U32.HI R9, R15, 0x1, R15 ;  /* 0x000000010f097819 */ /* 0x000fe20000010e0f */
[----:B------:R0:W-:Y:S01]  /*31fe0*/  STL.64 [R1], RZ ;  /* 0x000000ff01007387 */ /* 0x0001e20000100a00 */
[----:B------:R-:W-:Y:S02]  /*31ff0*/  LOP3.LUT R12, R19, R26, R23, 0x96, !PT ;  /* 0x0000001a130c7212 */ /* 0x000fe400078e9617 */
[C---:B------:R-:W-:Y:S01]  /*32000*/  LOP3.LUT R15, R13.reuse, R0, R35, 0x96, !PT ;  /* 0x000000000d0f7212 */ /* 0x040fe200078e9623 */
[----:B------:R0:W-:Y:S01]  /*32010*/  STL.64 [R1+0x8], RZ ;  /* 0x000008ff01007387 */ /* 0x0001e20000100a00 */
[----:B------:R-:W-:-:S02]  /*32020*/  LEA.HI R14, R13, R14, R13, 0x5 ;  /* 0x0000000e0d0e7211 */ /* 0x000fc400078f280d */
[----:B------:R-:W-:Y:S01]  /*32030*/  LOP3.LUT R12, R12, R16, RZ, 0x3c, !PT ;  /* 0x000000100c0c7212 */ /* 0x000fe200078e3cff */
[----:B------:R-:W-:Y:S01]  /*32040*/  IMAD.IADD R16, R20, 0x1, R15 ;  /* 0x0000000114107824 */ /* 0x000fe200078e020f */
[----:B------:R-:W-:Y:S01]  /*32050*/  IADD3 R15, PT, PT, R9, R14, R10 ;  /* 0x0000000e090f7210 */ /* 0x000fe20007ffe00a */
[----:B------:R0:W-:Y:S01]  /*32060*/  STL.64 [R1+0x10], RZ ;  /* 0x000010ff01007387 */ /* 0x0001e20000100a00 */
[----:B------:R-:W-:Y:S02]  /*32070*/  SHF.L.W.U32.HI R14, R13, 0x1e, R13 ;  /* 0x0000001e0d0e7819 */ /* 0x000fe40000010e0d */
[----:B------:R-:W-:Y:S01]  /*32080*/  LOP3.LUT R37, R21, R28, R29, 0x96, !PT ;  /* 0x0000001c15257212 */ /* 0x000fe200078e961d */
[----:B------:R0:W-:Y:S01]  /*32090*/  STL.64 [R1+0x18], RZ ;  /* 0x000018ff01007387 */ /* 0x0001e20000100a00 */
[----:B------:R-:W-:Y:S02]  /*320a0*/  SHF.L.W.U32.HI R13, R12, 0x1, R12 ;  /* 0x000000010c0d7819 */ /* 0x000fe40000010e0c */
[C---:B------:R-:W-:Y:S01]  /*320b0*/  LEA.HI R16, R15.reuse, R16, R15, 0x5 ;  /* 0x000000100f107211 */ /* 0x040fe200078f280f */
[----:B------:R0:W-:Y:S01]  /*320c0*/  STL.64 [R1+0x20], RZ ;  /* 0x000020ff01007387 */ /* 0x0001e20000100a00 */
[----:B------:R-:W-:-:S02]  /*320d0*/  LOP3.LUT R12, R15, R14, R0, 0x96, !PT ;  /* 0x0000000e0f0c7212 */ /* 0x000fc400078e9600 */
[----:B------:R-:W-:Y:S01]  /*320e0*/  LOP3.LUT R37, R37, R18, RZ, 0x3c, !PT ;  /* 0x0000001225257212 */ /* 0x000fe200078e3cff */
[----:B------:R0:W-:Y:S01]  /*320f0*/  STL.64 [R1+0x28], RZ ;  /* 0x000028ff01007387 */ /* 0x0001e20000100a00 */
[----:B------:R-:W-:Y:S01]  /*32100*/  SHF.L.W.U32.HI R15, R15, 0x1e, R15 ;  /* 0x0000001e0f0f7819 */ /* 0x000fe20000010e0f */
[----:B------:R-:W-:Y:S01]  /*32110*/  IMAD.IADD R35, R35, 0x1, R12 ;  /* 0x0000000123237824 */ /* 0x000fe200078e020c */
[----:B------:R-:W-:Y:S01]  /*32120*/  IADD3 R18, PT, PT, R13, R16, R10 ;  /* 0x000000100d127210 */ /* 0x000fe20007ffe00a */
[----:B------:R0:W-:Y:S01]  /*32130*/  STL.64 [R1+0x30], RZ ;  /* 0x000030ff01007387 */ /* 0x0001e20000100a00 */
        /* <DEDUP_REMOVED lines=24> */
[----:B------:R-:W-:Y:S02]  /*322c0*/  LOP3.LUT R21, R24, R23, R0, 0x96, !PT ;  /* 0x0000001718157212 */ /* 0x000fe400078e9600 */
[----:B------:R-:W-:Y:S02]  /*322d0*/  SHF.L.W.U32.HI R15, R18, 0x1, R18 ;  /* 0x00000001120f7819 */ /* 0x000fe40000010e12 */
[C-C-:B------:R-:W-:Y:S02]  /*322e0*/  LEA.HI R25, R22.reuse, R25, R22.reuse, 0x5 ;  /* 0x0000001916197211 */ /* 0x140fe400078f2816 */
        /* <DEDUP_REMOVED lines=65> */
[----:B------:R-:W-:Y:S01]  /*32700*/  IADD3 R32, PT, PT, R27, R32, R10 ;  /* 0x000000201b207210 */ /* 0x000fe20007ffe00a */
[----:B------:R-:W-:Y:S01]  /*32710*/  IMAD.IADD R33, R28, 0x1, R33 ;  /* 0x000000011c217824 */ /* 0x000fe200078e0221 */
[----:B------:R-:W-:-:S02]  /*32720*/  SHF.L.W.U32.HI R30, R31, 0x1e, R31 ;  /* 0x0000001e1f1e7819 */ /* 0x000fc40000010e1f */
        /* <DEDUP_REMOVED lines=37> */
[----:B------:R-:W-:Y:S02]  /*32980*/  LEA.HI R32, R31, R32, R31, 0x5 ;  /* 0x000000201f207211 */ /* 0x000fe400078f281f */
        /* <DEDUP_REMOVED lines=29> */
[----:B------:R-:W-:Y:S01]  /*32b60*/  LOP3.LUT R15, R21, R23, R14, 0x96, !PT ;  /* 0x00000017150f7212 */ /* 0x000fe200078e960e */
        /* <DEDUP_REMOVED lines=150> */
[C-C-:B------:R-:W-:Y:S02]  /*334d0*/  LEA.HI R30, R33.reuse, R30, R33.reuse, 0x5 ;  /* 0x0000001e211e7211 */ /* 0x140fe400078f2821 */
        /* <DEDUP_REMOVED lines=72> */
[----:B------:R-:W-:Y:S02]  /*33960*/  LEA.HI R28, R31, R28, R31, 0x5 ;  /* 0x0000001c1f1c7211 */ /* 0x000fe400078f281f */
[----:B------:R-:W-:Y:S01]  /*33970*/  LOP3.LUT R9, R14, R20, R9, 0x96, !PT ;  /* 0x000000140e097212 */ /* 0x000fe200078e9609 */
[----:B------:R-:W-:Y:S01]  /*33980*/  IMAD.IADD R25, R25, 0x1, R26 ;  /* 0x0000000119197824 */ /* 0x000fe200078e021a */
[----:B------:R-:W-:Y:S02]  /*33990*/  IADD3 R28, PT, PT, R11, R28, R17 ;  /* 0x0000001c0b1c7210 */ /* 0x000fe40007ffe011 */
[----:B------:R-:W-:-:S02]  /*339a0*/  SHF.L.W.U32.HI R31, R31, 0x1e, R31 ;  /* 0x0000001e1f1f7819 */ /* 0x000fc40000010e1f */
        /* <DEDUP_REMOVED lines=13> */
[----:B------:R-:W-:Y:S02]  /*33a80*/  LOP3.LUT R0, R9, R28, R31, 0x96, !PT ;  /* 0x0000001c09007212 */ /* 0x000fe400078e961f */
[----:B------:R-:W-:Y:S01]  /*33a90*/  LOP3.LUT R11, R18, R22, R11, 0x96, !PT ;  /* 0x00000016120b7212 */ /* 0x000fe200078e960b */
[----:B------:R-:W-:Y:S01]  /*33aa0*/  IMAD.IADD R24, R17, 0x1, R24 ;  /* 0x0000000111187824 */ /* 0x000fe200078e0218 */
[----:B------:R-:W-:Y:S01]  /*33ab0*/  LEA.HI R6, R9, R6, R9, 0x1e ;  /* 0x0000000609067211 */ /* 0x000fe200078ff009 */
[----:B------:R-:W-:Y:S01]  /*33ac0*/  IMAD.IADD R15, R15, 0x1, R0 ;  /* 0x000000010f0f7824 */ /* 0x000fe200078e0200 */
[----:B------:R-:W-:Y:S02]  /*33ad0*/  LOP3.LUT R11, R11, R14, RZ, 0x3c, !PT ;  /* 0x0000000e0b0b7212 */ /* 0x000fe400078e3cff */
[----:B------:R-:W-:Y:S01]  /*33ae0*/  LEA.HI R24, R21, R24, R21, 0x1 ;  /* 0x0000001815187211 */ /* 0x000fe200078f0815 */
[----:B------:R0:W-:Y:S03]  /*33af0*/  STL.64 [R1+0x58], R6 ;  /* 0x0000580601007387 */ /* 0x0001e60000100a00 */
[--C-:B------:R-:W-:Y:S01]  /*33b00*/  LEA.HI R0, R24, R15, R24.reuse, 0x5 ;  /* 0x0000000f18007211 */ /* 0x100fe200078f2818 */
[----:B------:R-:W-:-:S04]  /*33b10*/  IMAD.IADD R3, R3, 0x1, R24 ;  /* 0x0000000103037824 */ /* 0x000fc800078e0218 */
[----:B------:R-:W-:-:S05]  /*33b20*/  IMAD.IADD R0, R17, 0x1, R0 ;  /* 0x0000000111007824 */ /* 0x000fca00078e0200 */
[----:B------:R-:W-:-:S05]  /*33b30*/  LEA.HI R11, R11, R0, R11, 0x1 ;  /* 0x000000000b0b7211 */ /* 0x000fca00078f080b */
[----:B------:R-:W-:-:S05]  /*33b40*/  IMAD.IADD R2, R2, 0x1, R11 ;  /* 0x0000000102027824 */ /* 0x000fca00078e020b */
[----:B------:R0:W-:Y:S02]  /*33b50*/  STL.64 [R1+0x50], R2 ;  /* 0x0000500201007387 */ /* 0x0001e40000100a00 */
.L_x_129:
[----:B------:R-:W-:Y:S05]  /*33b60*/  BSYNC.RECONVERGENT B0 ;  /* 0x0000000000007941 */ /* 0x000fea0003800200 */
.L_x_119:
[----:B------:R-:W2:Y:S04]  /*33b70*/  LDL.64 R32, [R1] ;  /* 0x0000000001207983 */ /* 0x000ea80000100a00 */
[----:B------:R-:W3:Y:S04]  /*33b80*/  LDL R27, [R1+0x40] ;  /* 0x00004000011b7983 */ /* 0x000ee80000100800 */
[----:B------:R-:W3:Y:S04]  /*33b90*/  LDL.64 R12, [R1+0x48] ;  /* 0x00004800010c7983 */ /* 0x000ee80000100a00 */
[----:B------:R-:W4:Y:S04]  /*33ba0*/  LDL.64 R22, [R1+0x8] ;  /* 0x0000080001167983 */ /* 0x000f280000100a00 */
[----:B------:R-:W5:Y:S04]  /*33bb0*/  LDL.64 R24, [R1+0x10] ;  /* 0x0000100001187983 */ /* 0x000f680000100a00 */
[----:B0-----:R-:W5:Y:S04]  /*33bc0*/  LDL.64 R6, [R1+0x50] ;  /* 0x0000500001067983 */ /* 0x001f680000100a00 */
[----:B-1----:R-:W5:Y:S04]  /*33bd0*/  LDL.64 R2, [R1+0x58] ;  /* 0x0000580001027983 */ /* 0x002f680000100a00 */
[----:B------:R-:W5:Y:S04]  /*33be0*/  LDL.64 R8, [R1+0x60] ;  /* 0x0000600001087983 */ /* 0x000f680000100a00 */
[----:B------:R-:W5:Y:S04]  /*33bf0*/  LDL.64 R16, [R1+0x18] ;  /* 0x0000180001107983 */ /* 0x000f680000100a00 */
[----:B------:R-:W5:Y:S04]  /*33c00*/  LDL.64 R20, [R1+0x20] ;  /* 0x0000200001147983 */ /* 0x000f680000100a00 */
[----:B------:R-:W5:Y:S04]  /*33c10*/  LDL.64 R18, [R1+0x28] ;  /* 0x0000280001127983 */ /* 0x000f680000100a00 */
[----:B------:R-:W5:Y:S04]  /*33c20*/  LDL.64 R14, [R1+0x30] ;  /* 0x00003000010e7983 */ /* 0x000f680000100a00 */
[----:B------:R-:W5:Y:S01]  /*33c30*/  LDL.64 R10, [R1+0x68] ;  /* 0x00006800010a7983 */ /* 0x000f620000100a00 */
[----:B--2---:R-:W-:-:S02]  /*33c40*/  PRMT R26, R32, 0x7771, RZ ;  /* 0x00007771201a7816 */ /* 0x004fc400000000ff */
[----:B------:R-:W-:-:S03]  /*33c50*/  PRMT R0, R33, 0x7771, RZ ;  /* 0x0000777121007816 */ /* 0x000fc600000000ff */
[----:B------:R-:W-:Y:S02]  /*33c60*/  IMAD.U32 R28, R26, 0x10000, RZ ;  /* 0x000100001a1c7824 */ /* 0x000fe400078e00ff */
[----:B------:R-:W-:Y:S01]  /*33c70*/  IMAD.U32 R30, R0, 0x10000, RZ ;  /* 0x00010000001e7824 */ /* 0x000fe200078e00ff */
[----:B------:R-:W-:Y:S02]  /*33c80*/  PRMT R26, R32, 0x7770, RZ ;  /* 0x00007770201a7816 */ /* 0x000fe400000000ff */
[----:B------:R-:W-:Y:S02]  /*33c90*/  LOP3.LUT R29, R28, 0xff0000, RZ, 0xc0, !PT ;  /* 0x00ff00001c1d7812 */ /* 0x000fe400078ec0ff */
[C---:B------:R-:W-:Y:S02]  /*33ca0*/  PRMT R0, R33.reuse, 0x7770, RZ ;  /* 0x0000777021007816 */ /* 0x040fe400000000ff */
[----:B------:R-:W-:Y:S02]  /*33cb0*/  LOP3.LUT R31, R30, 0xff0000, RZ, 0xc0, !PT ;  /* 0x00ff00001e1f7812 */ /* 0x000fe400078ec0ff */
[----:B------:R-:W-:Y:S01]  /*33cc0*/  PRMT R28, R33, 0x7772, RZ ;  /* 0x00007772211c7816 */ /* 0x000fe200000000ff */
[----:B------:R-:W-:Y:S01]  /*33cd0*/  IMAD R26, R26, 0x1000000, R29 ;  /* 0x010000001a1a7824 */ /* 0x000fe200078e021d */
[----:B------:R-:W-:Y:S01]  /*33ce0*/  PRMT R29, R32, 0x7772, RZ ;  /* 0x00007772201d7816 */ /* 0x000fe200000000ff */
[----:B------:R-:W-:Y:S01]  /*33cf0*/  IMAD R0, R0, 0x1000000, R31 ;  /* 0x0100000000007824 */ /* 0x000fe200078e021f */
[----:B---3--:R-:W-:Y:S01]  /*33d00*/  LEA R12, P0, R27, R12, 0x3 ;  /* 0x0000000c1b0c7211 */ /* 0x008fe200078018ff */
[----:B------:R-:W-:Y:S01]  /*33d10*/  IMAD.SHL.U32 R27, R28, 0x100, RZ ;  /* 0x000001001c1b7824 */ /* 0x000fe200078e00ff */
[----:B------:R-:W-:Y:S01]  /*33d20*/  PRMT R36, R33, 0x7773, RZ ;  /* 0x0000777321247816 */ /* 0x000fe200000000ff */
[----:B------:R-:W-:Y:S01]  /*33d30*/  IMAD.SHL.U32 R29, R29, 0x100, RZ ;  /* 0x000001001d1d7824 */ /* 0x000fe200078e00ff */
[----:B------:R-:W-:-:S02]  /*33d40*/  PRMT R34, R32, 0x7773, RZ ;  /* 0x0000777320227816 */ /* 0x000fc400000000ff */
[----:B------:R-:W-:Y:S02]  /*33d50*/  LOP3.LUT R36, R36, R0, R27, 0xfe, !PT ;  /* 0x0000000024247212 */ /* 0x000fe400078efe1b */
[----:B----4-:R-:W-:Y:S02]  /*33d60*/  PRMT R0, R23, 0x7771, RZ ;  /* 0x0000777117007816 */ /* 0x010fe400000000ff */
[----:B-----5:R-:W-:Y:S02]  /*33d70*/  PRMT R31, R24, 0x7771, RZ ;  /* 0x00007771181f7816 */ /* 0x020fe400000000ff */
[----:B------:R-:W-:Y:S01]  /*33d80*/  LOP3.LUT R34, R34, R26, R29, 0xfe, !PT ;  /* 0x0000001a22227212 */ /* 0x000fe200078efe1d */
[----:B------:R-:W-:Y:S01]  /*33d90*/  IMAD.U32 R0, R0, 0x10000, RZ ;  /* 0x0001000000007824 */ /* 0x000fe200078e00ff */
[----:B------:R-:W-:Y:S01]  /*33da0*/  PRMT R29, R25, 0x7771, RZ ;  /* 0x00007771191d7816 */ /* 0x000fe200000000ff */
[----:B------:R-:W-:Y:S01]  /*33db0*/  IMAD.U32 R31, R31, 0x10000, RZ ;  /* 0x000100001f1f7824 */ /* 0x000fe200078e00ff */
[----:B------:R-:W-:-:S02]  /*33dc0*/  PRMT R27, R22, 0x7771, RZ ;  /* 0x00007771161b7816 */ /* 0x000fc400000000ff */
[----:B------:R-:W-:Y:S01]  /*33dd0*/  PRMT R26, R23, 0x7770, RZ ;  /* 0x00007770171a7816 */ /* 0x000fe200000000ff */
[----:B------:R-:W-:Y:S01]  /*33de0*/  IMAD.U32 R33, R29, 0x10000, RZ ;  /* 0x000100001d217824 */ /* 0x000fe200078e00ff */
[----:B------:R-:W-:Y:S01]  /*33df0*/  PRMT R32, R24, 0x7770, RZ ;  /* 0x0000777018207816 */ /* 0x000fe200000000ff */
[----:B------:R-:W-:Y:S01]  /*33e00*/  IMAD.U32 R27, R27, 0x10000, RZ ;  /* 0x000100001b1b7824 */ /* 0x000fe200078e00ff */
[----:B------:R-:W-:Y:S02]  /*33e10*/  LOP3.LUT R29, R0, 0xff0000, RZ, 0xc0, !PT ;  /* 0x00ff0000001d7812 */ /* 0x000fe400078ec0ff */
[----:B------:R-:W-:Y:S02]  /*33e20*/  LOP3.LUT R31, R31, 0xff0000, RZ, 0xc0, !PT ;  /* 0x00ff00001f1f7812 */ /* 0x000fe400078ec0ff */
[----:B------:R-:W-:Y:S01]  /*33e30*/  PRMT R28, R22, 0x7770, RZ ;  /* 0x00007770161c7816 */ /* 0x000fe200000000ff */
[----:B------:R-:W-:Y:S01]  /*33e40*/  IMAD R29, R26, 0x1000000, R29 ;  /* 0x010000001a1d7824 */ /* 0x000fe200078e021d */
[----:B------:R-:W-:Y:S01]  /*33e50*/  LOP3.LUT R27, R27, 0xff0000, RZ, 0xc0, !PT ;  /* 0x00ff00001b1b7812 */ /* 0x000fe200078ec0ff */
[----:B------:R-:W-:Y:S01]  /*33e60*/  IMAD R32, R32, 0x1000000, R31 ;  /* 0x0100000020207824 */ /* 0x000fe200078e021f */
[----:B------:R-:W-:-:S02]  /*33e70*/  PRMT R30, R25, 0x7770, RZ ;  /* 0x00007770191e7816 */ /* 0x000fc400000000ff */
[----:B------:R-:W-:Y:S02]  /*33e80*/  LOP3.LUT R33, R33, 0xff0000, RZ, 0xc0, !PT ;  /* 0x00ff000021217812 */ /* 0x000fe400078ec0ff */
[C---:B------:R-:W-:Y:S02]  /*33e90*/  PRMT R26, R22.reuse, 0x7772, RZ ;  /* 0x00007772161a7816 */ /* 0x040fe400000000ff */
[----:B------:R-:W-:Y:S02]  /*33ea0*/  PRMT R31, R22, 0x7773, RZ ;  /* 0x00007773161f7816 */ /* 0x000fe400000000ff */
[----:B------:R-:W-:Y:S02]  /*33eb0*/  PRMT R0, R23, 0x7772, RZ ;  /* 0x0000777217007816 */ /* 0x000fe400000000ff */
[C---:B------:R-:W-:Y:S01]  /*33ec0*/  PRMT R22, R25.reuse, 0x7772, RZ ;  /* 0x0000777219167816 */ /* 0x040fe200000000ff */
[----:B------:R-:W-:Y:S01]  /*33ed0*/  IMAD R27, R28, 0x1000000, R27 ;  /* 0x010000001c1b7824 */ /* 0x000fe200078e021b */
[----:B------:R-:W-:Y:S01]  /*33ee0*/  PRMT R28, R25, 0x7773, RZ ;  /* 0x00007773191c7816 */ /* 0x000fe200000000ff */
[----:B------:R-:W-:Y:S01]  /*33ef0*/  IMAD R30, R30, 0x1000000, R33 ;  /* 0x010000001e1e7824 */ /* 0x000fe200078e0221 */
[----:B------:R-:W-:Y:S01]  /*33f00*/  PRMT R33, R23, 0x7773, RZ ;  /* 0x0000777317217816 */ /* 0x000fe200000000ff */
[----:B------:R-:W-:Y:S01]  /*33f10*/  IMAD.SHL.U32 R0, R0, 0x100, RZ ;  /* 0x0000010000007824 */ /* 0x000fe200078e00ff */
[----:B------:R-:W-:Y:S01]  /*33f20*/  PRMT R23, R24, 0x7772, RZ ;  /* 0x0000777218177816 */ /* 0x000fe200000000ff */
[----:B------:R-:W-:-:S03]  /*33f30*/  IMAD.SHL.U32 R25, R22, 0x100, RZ ;  /* 0x0000010016197824 */ /* 0x000fc600078e00ff */
[----:B------:R-:W-:Y:S01]  /*33f40*/  LOP3.LUT R33, R33, R29, R0, 0xfe, !PT ;  /* 0x0000001d21217212 */ /* 0x000fe200078efe00 */
[----:B------:R-:W-:Y:S01]  /*33f50*/  IMAD.SHL.U32 R23, R23, 0x100, RZ ;  /* 0x0000010017177824 */ /* 0x000fe200078e00ff */
[----:B------:R-:W-:Y:S02]  /*33f60*/  LOP3.LUT R0, R28, R30, R25, 0xfe, !PT ;  /* 0x0000001e1c007212 */ /* 0x000fe400078efe19 */
[----:B------:R-:W-:Y:S02]  /*33f70*/  LOP3.LUT R25, R3, R7, R2, 0xb8, !PT ;  /* 0x0000000703197212 */ /* 0x000fe400078eb802 */
[----:B------:R-:W-:Y:S01]  /*33f80*/  PRMT R24, R24, 0x7773, RZ ;  /* 0x0000777318187816 */ /* 0x000fe200000000ff */
[----:B------:R-:W-:Y:S02]  /*33f90*/  IMAD.SHL.U32 R26, R26, 0x100, RZ ;  /* 0x000001001a1a7824 */ /* 0x000fe400078e00ff */
[----:B------:R-:W-:Y:S01]  /*33fa0*/  IMAD.IADD R29, R8, 0x1, R25 ;  /* 0x00000001081d7824 */ /* 0x000fe200078e0219 */
[----:B------:R-:W-:-:S02]  /*33fb0*/  LOP3.LUT R24, R24, R32, R23, 0xfe, !PT ;  /* 0x0000002018187212 */ /* 0x000fc400078efe17 */
[----:B------:R-:W-:Y:S02]  /*33fc0*/  SHF.L.W.U32.HI R23, R7, 0x1e, R7 ;  /* 0x0000001e07177819 */ /* 0x000fe40000010e07 */
[----:B------:R-:W-:Y:S02]  /*33fd0*/  PRMT R22, R17, 0x7771, RZ ;  /* 0x0000777111167816 */ /* 0x000fe400000000ff */
[----:B------:R-:W-:Y:S02]  /*33fe0*/  LOP3.LUT R30, R2, R6, R23, 0xb8, !PT ;  /* 0x00000006021e7212 */ /* 0x000fe400078eb817 */
[----:B------:R-:W-:Y:S02]  /*33ff0*/  LEA.HI R29, R6, R29, R6, 0x5 ;  /* 0x0000001d061d7211 */ /* 0x000fe400078f2806 */
[----:B------:R-:W-:Y:S01]  /*34000*/  LOP3.LUT R31, R31, R27, R26, 0xfe, !PT ;  /* 0x0000001b1f1f7212 */ /* 0x000fe200078efe1a */
[----:B------:R-:W-:Y:S01]  /*34010*/  IMAD.U32 R28, R22, 0x10000, RZ ;  /* 0x00010000161c7824 */ /* 0x000fe200078e00ff */
[----:B------:R-:W-:Y:S01]  /*34020*/  PRMT R26, R16, 0x7771, RZ ;  /* 0x00007771101a7816 */ /* 0x000fe200000000ff */
[----:B------:R-:W-:Y:S01]  /*34030*/  IMAD.IADD R30, R3, 0x1, R30 ;  /* 0x00000001031e7824 */ /* 0x000fe200078e021e */
        /* <DEDUP_REMOVED lines=8> */
[----:B------:R-:W-:-:S02]  /*340c0*/  PRMT R25, R17, 0x7770, RZ ;  /* 0x0000777011197816 */ /* 0x000fc400000000ff */
[----:B------:R-:W-:Y:S02]  /*340d0*/  LOP3.LUT R28, R28, 0xff0000, RZ, 0xc0, !PT ;  /* 0x00ff00001c1c7812 */ /* 0x000fe400078ec0ff */
[----:B------:R-:W-:Y:S01]  /*340e0*/  IADD3 R32, PT, PT, R36, R30, R9 ;  /* 0x0000001e24207210 */ /* 0x000fe20007ffe009 */
[----:B------:R-:W-:Y:S01]  /*340f0*/  IMAD R27, R27, 0x1000000, R26 ;  /* 0x010000001b1b7824 */ /* 0x000fe200078e021a */
[----:B------:R-:W-:Y:S01]  /*34100*/  PRMT R26, R16, 0x7772, RZ ;  /* 0x00007772101a7816 */ /* 0x000fe200000000ff */
[----:B------:R-:W-:Y:S01]  /*34110*/  IMAD R28, R25, 0x1000000, R28 ;  /* 0x01000000191c7824 */ /* 0x000fe200078e021c */
[----:B------:R-:W-:Y:S02]  /*34120*/  LEA.HI R40, R32, R35, R32, 0x5 ;  /* 0x0000002320287211 */ /* 0x000fe400078f2820 */
[----:B------:R-:W-:Y:S02]  /*34130*/  PRMT R38, R16, 0x7773, RZ ;  /* 0x0000777310267816 */ /* 0x000fe400000000ff */
[----:B------:R-:W-:-:S02]  /*34140*/  SHF.L.W.U32.HI R25, R29, 0x1e, R29 ;  /* 0x0000001e1d197819 */ /* 0x000fc40000010e1d */
[C---:B------:R-:W-:Y:S02]  /*34150*/  PRMT R16, R17.reuse, 0x7772, RZ ;  /* 0x0000777211107816 */ /* 0x040fe400000000ff */
[----:B------:R-:W-:Y:S01]  /*34160*/  PRMT R30, R17, 0x7773, RZ ;  /* 0x00007773111e7816 */ /* 0x000fe200000000ff */
[----:B------:R-:W-:Y:S01]  /*34170*/  IMAD.SHL.U32 R26, R26, 0x100, RZ ;  /* 0x000001001a1a7824 */ /* 0x000fe200078e00ff */
[----:B------:R-:W-:Y:S02]  /*34180*/  SHF.L.W.U32.HI R17, R32, 0x1e, R32 ;  /* 0x0000001e20117819 */ /* 0x000fe40000010e20 */
[----:B------:R-:W-:Y:S02]  /*34190*/  IADD3 R40, PT, PT, R31, R40, R9 ;  /* 0x000000281f287210 */ /* 0x000fe40007ffe009 */
[----:B------:R-:W-:Y:S02]  /*341a0*/  LOP3.LUT R32, R22, R32, R25, 0xb8, !PT ;  /* 0x0000002016207212 */ /* 0x000fe400078eb819 */
[----:B------:R-:W-:Y:S01]  /*341b0*/  LOP3.LUT R35, R25, R40, R17, 0xb8, !PT ;  /* 0x0000002819237212 */ /* 0x000fe200078eb811 */
[----:B------:R-:W-:Y:S01]  /*341c0*/  IMAD.SHL.U32 R29, R16, 0x100, RZ ;  /* 0x00000100101d7824 */ /* 0x000fe200078e00ff */
[----:B------:R-:W-:Y:S01]  /*341d0*/  LOP3.LUT R38, R38, R27, R26, 0xfe, !PT ;  /* 0x0000001b26267212 */ /* 0x000fe200078efe1a */
[----:B------:R-:W-:-:S02]  /*341e0*/  IMAD.IADD R27, R23, 0x1, R32 ;  /* 0x00000001171b7824 */ /* 0x000fc400078e0220 */
[----:B------:R-:W-:Y:S01]  /*341f0*/  IMAD.IADD R35, R22, 0x1, R35 ;  /* 0x0000000116237824 */ /* 0x000fe200078e0223 */
[----:B------:R-:W-:Y:S02]  /*34200*/  PRMT R22, R21, 0x7771, RZ ;  /* 0x0000777115167816 */ /* 0x000fe400000000ff */
[----:B------:R-:W-:Y:S02]  /*34210*/  LOP3.LUT R16, R30, R28, R29, 0xfe, !PT ;  /* 0x0000001c1e107212 */ /* 0x000fe400078efe1d */
[--C-:B------:R-:W-:Y:S01]  /*34220*/  LEA.HI R30, R40, R27, R40.reuse, 0x5 ;  /* 0x0000001b281e7211 */ /* 0x100fe200078f2828 */
[----:B------:R-:W-:Y:S01]  /*34230*/  IMAD.U32 R28, R22, 0x10000, RZ ;  /* 0x00010000161c7824 */ /* 0x000fe200078e00ff */
[----:B------:R-:W-:Y:S02]  /*34240*/  PRMT R23, R20, 0x7771, RZ ;  /* 0x0000777114177816 */ /* 0x000fe400000000ff */
[----:B------:R-:W-:Y:S02]  /*34250*/  SHF.L.W.U32.HI R22, R40, 0x1e, R40 ;  /* 0x0000001e28167819 */ /* 0x000fe40000010e28 */
[----:B------:R-:W-:Y:S01]  /*34260*/  IADD3 R30, PT, PT, R33, R30, R9 ;  /* 0x0000001e211e7210 */ /* 0x000fe20007ffe009 */
[----:B------:R-:W-:Y:S01]  /*34270*/  IMAD.U32 R27, R23, 0x10000, RZ ;  /* 0x00010000171b7824 */ /* 0x000fe200078e00ff */
[----:B------:R-:W-:-:S02]  /*34280*/  PRMT R23, R21, 0x7770, RZ ;  /* 0x0000777015177816 */ /* 0x000fc400000000ff */
[----:B------:R-:W-:Y:S02]  /*34290*/  LOP3.LUT R32, R17, R30, R22, 0xb8, !PT ;  /* 0x0000001e11207212 */ /* 0x000fe400078eb816 */
[----:B------:R-:W-:Y:S02]  /*342a0*/  LOP3.LUT R28, R28, 0xff0000, RZ, 0xc0, !PT ;  /* 0x00ff00001c1c7812 */ /* 0x000fe400078ec0ff */
[----:B------:R-:W-:Y:S01]  /*342b0*/  LEA.HI R35, R30, R35, R30, 0x5 ;  /* 0x000000231e237211 */ /* 0x000fe200078f281e */
[----:B------:R-:W-:Y:S02]  /*342c0*/  IMAD.IADD R32, R25, 0x1, R32 ;  /* 0x0000000119207824 */ /* 0x000fe400078e0220 */
[----:B------:R-:W-:Y:S01]  /*342d0*/  IMAD R28, R23, 0x1000000, R28 ;  /* 0x01000000171c7824 */ /* 0x000fe200078e021c */
[----:B------:R-:W-:Y:S02]  /*342e0*/  IADD3 R35, PT, PT, R24, R35, R9 ;  /* 0x0000002318237210 */ /* 0x000fe40007ffe009 */
[----:B------:R-:W-:-:S02]  /*342f0*/  PRMT R23, R21, 0x7772, RZ ;  /* 0x0000777215177816 */ /* 0x000fc400000000ff */
[----:B------:R-:W-:Y:S02]  /*34300*/  PRMT R40, R21, 0x7773, RZ ;  /* 0x0000777315287816 */ /* 0x000fe400000000ff */
[----:B------:R-:W-:Y:S02]  /*34310*/  LEA.HI R32, R35, R32, R35, 0x5 ;  /* 0x0000002023207211 */ /* 0x000fe400078f2823 */
[----:B------:R-:W-:Y:S01]  /*34320*/  SHF.L.W.U32.HI R21, R30, 0x1e, R30 ;  /* 0x0000001e1e157819 */ /* 0x000fe20000010e1e */
[----:B------:R-:W-:Y:S01]  /*34330*/  IMAD.SHL.U32 R23, R23, 0x100, RZ ;  /* 0x0000010017177824 */ /* 0x000fe200078e00ff */
[C---:B------:R-:W-:Y:S02]  /*34340*/  PRMT R26, R20.reuse, 0x7770, RZ ;  /* 0x00007770141a7816 */ /* 0x040fe400000000ff */
[----:B------:R-:W-:Y:S02]  /*34350*/  LOP3.LUT R27, R27, 0xff0000, RZ, 0xc0, !PT ;  /* 0x00ff00001b1b7812 */ /* 0x000fe400078ec0ff */
[----:B------:R-:W-:-:S02]  /*34360*/  PRMT R25, R20, 0x7772, RZ ;  /* 0x0000777214197816 */ /* 0x000fc400000000ff */
[----:B------:R-:W-:Y:S02]  /*34370*/  PRMT R42, R20, 0x7773, RZ ;  /* 0x00007773142a7816 */ /* 0x000fe400000000ff */
[----:B------:R-:W-:Y:S02]  /*34380*/  SHF.L.W.U32.HI R20, R35, 0x1e, R35 ;  /* 0x0000001e23147819 */ /* 0x000fe40000010e23 */
[----:B------:R-:W-:Y:S02]  /*34390*/  IADD3 R32, PT, PT, R0, R32, R9 ;  /* 0x0000002000207210 */ /* 0x000fe40007ffe009 */
[----:B------:R-:W-:Y:S01]  /*343a0*/  LOP3.LUT R30, R22, R35, R21, 0xb8, !PT ;  /* 0x00000023161e7212 */ /* 0x000fe200078eb815 */
[----:B------:R-:W-:Y:S01]  /*343b0*/  IMAD R26, R26, 0x1000000, R27 ;  /* 0x010000001a1a7824 */ /* 0x000fe200078e021b */
[----:B------:R-:W-:Y:S02]  /*343c0*/  LOP3.LUT R27, R21, R32, R20, 0xb8, !PT ;  /* 0x00000020151b7212 */ /* 0x000fe400078eb814 */
[----:B------:R-:W-:Y:S01]  /*343d0*/  LOP3.LUT R40, R40, R28, R23, 0xfe, !PT ;  /* 0x0000001c28287212 */ /* 0x000fe200078efe17 */
[----:B------:R-:W-:-:S02]  /*343e0*/  IMAD.IADD R23, R17, 0x1, R30 ;  /* 0x0000000111177824 */ /* 0x000fc400078e021e */
[----:B------:R-:W-:Y:S01]  /*343f0*/  IMAD.IADD R29, R22, 0x1, R27 ;  /* 0x00000001161d7824 */ /* 0x000fe200078e021b */
[----:B------:R-:W-:Y:S01]  /*34400*/  PRMT R22, R18, 0x7771, RZ ;  /* 0x0000777112167816 */ /* 0x000fe200000000ff */
[----:B------:R-:W-:Y:S01]  /*34410*/  IMAD.SHL.U32 R25, R25, 0x100, RZ ;  /* 0x0000010019197824 */ /* 0x000fe200078e00ff */
[--C-:B------:R-:W-:Y:S02]  /*34420*/  LEA.HI R27, R32, R23, R32.reuse, 0x5 ;  /* 0x00000017201b7211 */ /* 0x100fe400078f2820 */
[----:B------:R-:W-:Y:S01]  /*34430*/  PRMT R17, R19, 0x7771, RZ ;  /* 0x0000777113117816 */ /* 0x000fe200000000ff */
[----:B------:R-:W-:Y:S01]  /*34440*/  IMAD.U32 R22, R22, 0x10000, RZ ;  /* 0x0001000016167824 */ /* 0x000fe200078e00ff */
[----:B------:R-:W-:Y:S02]  /*34450*/  SHF.L.W.U32.HI R23, R32, 0x1e, R32 ;  /* 0x0000001e20177819 */ /* 0x000fe40000010e20 */
[----:B------:R-:W-:Y:S02]  /*34460*/  IADD3 R28, PT, PT, R38, R27, R9 ;  /* 0x0000001b261c7210 */ /* 0x000fe40007ffe009 */
[----:B------:R-:W-:Y:S01]  /*34470*/  LOP3.LUT R42, R42, R26, R25, 0xfe, !PT ;  /* 0x0000001a2a2a7212 */ /* 0x000fe200078efe19 */
[----:B------:R-:W-:Y:S01]  /*34480*/  IMAD.U32 R26, R17, 0x10000, RZ ;  /* 0x00010000111a7824 */ /* 0x000fe200078e00ff */
[----:B------:R-:W-:-:S02]  /*34490*/  LOP3.LUT R30, R20, R28, R23, 0xb8, !PT ;  /* 0x0000001c141e7212 */ /* 0x000fc400078eb817 */
[----:B------:R-:W-:Y:S02]  /*344a0*/  PRMT R25, R18, 0x7770, RZ ;  /* 0x0000777012197816 */ /* 0x000fe400000000ff */
[----:B------:R-:W-:Y:S01]  /*344b0*/  LOP3.LUT R22, R22, 0xff0000, RZ, 0xc0, !PT ;  /* 0x00ff000016167812 */ /* 0x000fe200078ec0ff */
[----:B------:R-:W-:Y:S01]  /*344c0*/  IMAD.IADD R35, R21, 0x1, R30 ;  /* 0x0000000115237824 */ /* 0x000fe200078e021e */
[----:B------:R-:W-:Y:S02]  /*344d0*/  PRMT R17, R19, 0x7770, RZ ;  /* 0x0000777013117816 */ /* 0x000fe400000000ff */
[----:B------:R-:W-:Y:S02]  /*344e0*/  LOP3.LUT R26, R26, 0xff0000, RZ, 0xc0, !PT ;  /* 0x00ff00001a1a7812 */ /* 0x000fe400078ec0ff */
[----:B------:R-:W-:Y:S01]  /*344f0*/  LEA.HI R29, R28, R29, R28, 0x5 ;  /* 0x0000001d1c1d7211 */ /* 0x000fe200078f281c */
[----:B------:R-:W-:Y:S01]  /*34500*/  IMAD R25, R25, 0x1000000, R22 ;  /* 0x0100000019197824 */ /* 0x000fe200078e0216 */
[----:B------:R-:W-:Y:S01]  /*34510*/  PRMT R21, R18, 0x7772, RZ ;  /* 0x0000777212157816 */ /* 0x000fe200000000ff */
[----:B------:R-:W-:Y:S01]  /*34520*/  IMAD R27, R17, 0x1000000, R26 ;  /* 0x01000000111b7824 */ /* 0x000fe200078e021a */
[----:B------:R-:W-:-:S02]  /*34530*/  IADD3 R30, PT, PT, R16, R29, R9 ;  /* 0x0000001d101e7210 */ /* 0x000fc40007ffe009 */
[----:B------:R-:W-:Y:S02]  /*34540*/  SHF.L.W.U32.HI R22, R28, 0x1e, R28 ;  /* 0x0000001e1c167819 */ /* 0x000fe40000010e1c */
[----:B------:R-:W-:Y:S01]  /*34550*/  PRMT R26, R18, 0x7773, RZ ;  /* 0x00007773121a7816 */ /* 0x000fe200000000ff */
[----:B------:R-:W-:Y:S01]  /*34560*/  IMAD.SHL.U32 R18, R21, 0x100, RZ ;  /* 0x0000010015127824 */ /* 0x000fe200078e00ff */
[----:B------:R-:W-:Y:S02]  /*34570*/  PRMT R17, R19, 0x7772, RZ ;  /* 0x0000777213117816 */ /* 0x000fe400000000ff */
[----:B------:R-:W-:Y:S02]  /*34580*/  LEA.HI R35, R30, R35, R30, 0x5 ;  /* 0x000000231e237211 */ /* 0x000fe400078f281e */
[----:B------:R-:W-:Y:S01]  /*34590*/  LOP3.LUT R21, R23, R30, R22, 0xb8, !PT ;  /* 0x0000001e17157212 */ /* 0x000fe200078eb816 */
[----:B------:R-:W-:Y:S01]  /*345a0*/  IMAD.SHL.U32 R28, R17, 0x100, RZ ;  /* 0x00000100111c7824 */ /* 0x000fe200078e00ff */
[----:B------:R-:W-:-:S02]  /*345b0*/  PRMT R29, R19, 0x7773, RZ ;  /* 0x00007773131d7816 */ /* 0x000fc400000000ff */
[----:B------:R-:W-:Y:S02]  /*345c0*/  SHF.L.W.U32.HI R19, R30, 0x1e, R30 ;  /* 0x0000001e1e137819 */ /* 0x000fe40000010e1e */
[----:B------:R-:W-:Y:S02]  /*345d0*/  IADD3 R35, PT, PT, R42, R35, R9 ;  /* 0x000000232a237210 */ /* 0x000fe40007ffe009 */
[----:B------:R-:W-:Y:S01]  /*345e0*/  LOP3.LUT R17, R26, R25, R18, 0xfe, !PT ;  /* 0x000000191a117212 */ /* 0x000fe200078efe12 */
[----:B------:R-:W-:Y:S01]  /*345f0*/  IMAD.IADD R26, R20, 0x1, R21 ;  /* 0x00000001141a7824 */ /* 0x000fe200078e0215 */
[----:B------:R-:W-:Y:S02]  /*34600*/  PRMT R21, R14, 0x7771, RZ ;  /* 0x000077710e157816 */ /* 0x000fe400000000ff */
[----:B------:R-:W-:Y:S02]  /*34610*/  LOP3.LUT R30, R22, R35, R19, 0xb8, !PT ;  /* 0x00000023161e7212 */ /* 0x000fe400078eb813 */
[----:B------:R-:W-:-:S02]  /*34620*/  PRMT R20, R15, 0x7771, RZ ;  /* 0x000077710f147816 */ /* 0x000fc400000000ff */
[----:B------:R-:W-:Y:S01]  /*34630*/  LEA.HI R26, R35, R26, R35, 0x5 ;  /* 0x0000001a231a7211 */ /* 0x000fe200078f2823 */
[----:B------:R-:W-:Y:S01]  /*34640*/  IMAD.U32 R25, R21, 0x10000, RZ ;  /* 0x0001000015197824 */ /* 0x000fe200078e00ff */
[----:B------:R-:W-:Y:S01]  /*34650*/  LOP3.LUT R18, R29, R27, R28, 0xfe, !PT ;  /* 0x0000001b1d127212 */ /* 0x000fe200078efe1c */
[----:B------:R-:W-:Y:S01]  /*34660*/  IMAD.IADD R29, R23, 0x1, R30 ;  /* 0x00000001171d7824 */ /* 0x000fe200078e021e */
[----:B------:R-:W-:Y:S01]  /*34670*/  IADD3 R30, PT, PT, R40, R26, R9 ;  /* 0x0000001a281e7210 */ /* 0x000fe20007ffe009 */
[----:B------:R-:W-:Y:S01]  /*34680*/  IMAD.U32 R27, R20, 0x10000, RZ ;  /* 0x00010000141b7824 */ /* 0x000fe200078e00ff */
[----:B------:R-:W-:Y:S02]  /*34690*/  SHF.L.W.U32.HI R20, R35, 0x1e, R35 ;  /* 0x0000001e23147819 */ /* 0x000fe40000010e23 */
[----:B------:R-:W-:Y:S02]  /*346a0*/  PRMT R23, R14, 0x7770, RZ ;  /* 0x000077700e177816 */ /* 0x000fe400000000ff */
[----:B------:R-:W-:-:S02]  /*346b0*/  LOP3.LUT R26, R25, 0xff0000, RZ, 0xc0, !PT ;  /* 0x00ff0000191a7812 */ /* 0x000fc400078ec0ff */
[----:B------:R-:W-:Y:S02]  /*346c0*/  LOP3.LUT R25, R19, R30, R20, 0xb8, !PT ;  /* 0x0000001e13197212 */ /* 0x000fe400078eb814 */
[----:B------:R-:W-:Y:S02]  /*346d0*/  PRMT R21, R15, 0x7770, RZ ;  /* 0x000077700f157816 */ /* 0x000fe400000000ff */
[----:B------:R-:W-:Y:S02]  /*346e0*/  LOP3.LUT R28, R27, 0xff0000, RZ, 0xc0, !PT ;  /* 0x00ff00001b1c7812 */ /* 0x000fe400078ec0ff */
[----:B------:R-:W-:Y:S01]  /*346f0*/  LEA.HI R32, R30, R29, R30, 0x5 ;  /* 0x0000001d1e207211 */ /* 0x000fe200078f281e */
[----:B------:R-:W-:Y:S02]  /*34700*/  IMAD R26, R23, 0x1000000, R26 ;  /* 0x01000000171a7824 */ /* 0x000fe400078e021a */
[----:B------:R-:W-:Y:S01]  /*34710*/  IMAD.IADD R23, R22, 0x1, R25 ;  /* 0x0000000116177824 */ /* 0x000fe200078e0219 */
[----:B------:R-:W-:Y:S01]  /*34720*/  IADD3 R32, PT, PT, R17, R32, R9 ;  /* 0x0000002011207210 */ /* 0x000fe20007ffe009 */
[----:B------:R-:W-:Y:S01]  /*34730*/  IMAD R28, R21, 0x1000000, R28 ;  /* 0x01000000151c7824 */ /* 0x000fe200078e021c */
[----:B------:R-:W-:-:S02]  /*34740*/  PRMT R21, R15, 0x7772, RZ ;  /* 0x000077720f157816 */ /* 0x000fc400000000ff */
[----:B------:R-:W-:Y:S02]  /*34750*/  LEA.HI R27, R32, R23, R32, 0x5 ;  /* 0x00000017201b7211 */ /* 0x000fe400078f2820 */
[----:B------:R-:W-:Y:S01]  /*34760*/  SHF.L.W.U32.HI R23, R30, 0x1e, R30 ;  /* 0x0000001e1e177819 */ /* 0x000fe20000010e1e */
[----:B------:R-:W-:Y:S01]  /*34770*/  IMAD.SHL.U32 R21, R21, 0x100, RZ ;  /* 0x0000010015157824 */ /* 0x000fe200078e00ff */
[C---:B------:R-:W-:Y:S01]  /*34780*/  PRMT R22, R14.reuse, 0x7772, RZ ;  /* 0x000077720e167816 */ /* 0x040fe200000000ff */
[----:B------:R-:W-:Y:S01]  /*34790*/  IMAD.X R13, RZ, RZ, R13, P0 ;  /* 0x000000ffff0d7224 */ /* 0x000fe200000e060d */
[----:B------:R-:W-:Y:S02]  /*347a0*/  PRMT R25, R14, 0x7773, RZ ;  /* 0x000077730e197816 */ /* 0x000fe400000000ff */
[----:B------:R-:W-:Y:S02]  /*347b0*/  PRMT R29, R15, 0x7773, RZ ;  /* 0x000077730f1d7816 */ /* 0x000fe400000000ff */
[----:B------:R-:W-:-:S02]  /*347c0*/  SHF.L.W.U32.HI R14, R32, 0x1e, R32 ;  /* 0x0000001e200e7819 */ /* 0x000fc40000010e20 */
[----:B------:R-:W-:Y:S01]  /*347d0*/  LOP3.LUT R32, R20, R32, R23, 0xb8, !PT ;  /* 0x0000002014207212 */ /* 0x000fe200078eb817 */
[----:B------:R-:W-:Y:S01]  /*347e0*/  IMAD.SHL.U32 R15, R22, 0x100, RZ ;  /* 0x00000100160f7824 */ /* 0x000fe200078e00ff */
[----:B------:R-:W-:Y:S02]  /*347f0*/  LOP3.LUT R28, R29, R28, R21, 0xfe, !PT ;  /* 0x0000001c1d1c7212 */ /* 0x000fe400078efe15 */
[----:B------:R-:W-:Y:S01]  /*34800*/  IADD3 R27, PT, PT, R18, R27, R9 ;  /* 0x0000001b121b7210 */ /* 0x000fe20007ffe009 */
[----:B------:R-:W-:Y:S01]  /*34810*/  IMAD.IADD R32, R19, 0x1, R32 ;  /* 0x0000000113207824 */ /* 0x000fe200078e0220 */
[----:B------:R-:W-:Y:S02]  /*34820*/  SHF.R.U32.HI R21, RZ, 0x10, R13 ;  /* 0x00000010ff157819 */ /* 0x000fe4000001160d */
[----:B------:R-:W-:Y:S02]  /*34830*/  LOP3.LUT R35, R23, R27, R14, 0xb8, !PT ;  /* 0x0000001b17237212 */ /* 0x000fe400078eb80e */
[----:B------:R-:W-:Y:S01]  /*34840*/  LOP3.LUT R26, R25, R26, R15, 0xfe, !PT ;  /* 0x0000001a191a7212 */ /* 0x000fe200078efe0f */
[----:B------:R-:W-:Y:S01]  /*34850*/  IMAD.U32 R15, R21, 0x10000, RZ ;  /* 0x00010000150f7824 */ /* 0x000fe200078e00ff */
[----:B------:R-:W-:-:S02]  /*34860*/  SHF.R.U32.HI R25, RZ, 0x8, R13 ;  /* 0x00000008ff197819 */ /* 0x000fc4000001160d */
[----:B------:R-:W-:Y:S01]  /*34870*/  LEA.HI R32, R27, R32, R27, 0x5 ;  /* 0x000000201b207211 */ /* 0x000fe200078f281b */
[----:B------:R-:W-:Y:S01]  /*34880*/  IMAD.IADD R30, R20, 0x1, R35 ;  /* 0x00000001141e7824 */ /* 0x000fe200078e0223 */
[----:B------:R-:W-:Y:S01]  /*34890*/  SHF.R.U32.HI R22, RZ, 0x18, R13 ;  /* 0x00000018ff167819 */ /* 0x000fe2000001160d */
[----:B------:R-:W-:Y:S01]  /*348a0*/  IMAD.SHL.U32 R19, R25, 0x100, RZ ;  /* 0x0000010019137824 */ /* 0x000fe200078e00ff */
[----:B------:R-:W-:Y:S02]  /*348b0*/  IADD3 R29, PT, PT, R26, R32, R9 ;  /* 0x000000201a1d7210 */ /* 0x000fe40007ffe009 */
[----:B------:R-:W-:Y:S02]  /*348c0*/  LOP3.LUT R15, R15, 0xff0000, RZ, 0xc0, !PT ;  /* 0x00ff00000f0f7812 */ /* 0x000fe400078ec0ff */
[----:B------:R-:W-:Y:S02]  /*348d0*/  LEA.HI R32, R29, R30, R29, 0x5 ;  /* 0x0000001e1d207211 */ /* 0x000fe400078f281d */
[----:B------:R-:W-:Y:S01]  /*348e0*/  LOP3.LUT R20, R13, 0xff, RZ, 0xc0, !PT ;  /* 0x000000ff0d147812 */ /* 0x000fe200078ec0ff */
[----:B------:R-:W-:Y:S01]  /*348f0*/  IMAD R30, R22, 0x1000000, R15 ;  /* 0x01000000161e7824 */ /* 0x000fe200078e020f */
[----:B------:R-:W-:-:S02]  /*34900*/  LOP3.LUT R19, R19, 0xff00, RZ, 0xc0, !PT ;  /* 0x0000ff0013137812 */ /* 0x000fc400078ec0ff */
[----:B------:R-:W-:Y:S02]  /*34910*/  SHF.L.W.U32.HI R27, R27, 0x1e, R27 ;  /* 0x0000001e1b1b7819 */ /* 0x000fe40000010e1b */
[----:B------:R-:W-:Y:S02]  /*34920*/  IADD3 R30, PT, PT, R20, R30, R19 ;  /* 0x0000001e141e7210 */ /* 0x000fe40007ffe013 */
[----:B------:R-:W-:Y:S02]  /*34930*/  SHF.L.W.U32.HI R15, R29, 0x1e, R29 ;  /* 0x0000001e1d0f7819 */ /* 0x000fe40000010e1d */
[----:B------:R-:W-:Y:S02]  /*34940*/  IADD3 R32, PT, PT, R28, R32, R9 ;  /* 0x000000201c207210 */ /* 0x000fe40007ffe009 */
[----:B------:R-:W-:Y:S02]  /*34950*/  LOP3.LUT R44, R14, R29, R27, 0xb8, !PT ;  /* 0x0000001d0e2c7212 */ /* 0x000fe400078eb81b */
[----:B------:R-:W-:-:S02]  /*34960*/  SHF.R.U64 R20, R12, 0x10, R13 ;  /* 0x000000100c147819 */ /* 0x000fc4000000120d */
[----:B------:R-:W-:Y:S01]  /*34970*/  LOP3.LUT R19, R27, R32, R15, 0xb8, !PT ;  /* 0x000000201b137212 */ /* 0x000fe200078eb80f */
[----:B------:R-:W-:Y:S01]  /*34980*/  IMAD.IADD R37, R23, 0x1, R44 ;  /* 0x0000000117257824 */ /* 0x000fe200078e022c */
[----:B------:R-:W-:Y:S01]  /*34990*/  SHF.R.U64 R23, R12, 0x8, R13 ;  /* 0x000000080c177819 */ /* 0x000fe2000000120d */
[----:B------:R-:W-:Y:S02]  /*349a0*/  IMAD.U32 R29, R20, 0x10000, RZ ;  /* 0x00010000141d7824 */ /* 0x000fe400078e00ff */
[----:B------:R-:W-:Y:S01]  /*349b0*/  IMAD.IADD R46, R14, 0x1, R19 ;  /* 0x000000010e2e7824 */ /* 0x000fe200078e0213 */
[----:B------:R-:W-:Y:S01]  /*349c0*/  SHF.R.U64 R19, R12, 0x18, R13 ;  /* 0x000000180c137819 */ /* 0x000fe2000000120d */
[----:B------:R-:W-:Y:S01]  /*349d0*/  IMAD.SHL.U32 R35, R23, 0x100, RZ ;  /* 0x0000010017237824 */ /* 0x000fe200078e00ff */
[----:B------:R-:W-:Y:S02]  /*349e0*/  LOP3.LUT R14, R29, 0xff0000, RZ, 0xc0, !PT ;  /* 0x00ff00001d0e7812 */ /* 0x000fe400078ec0ff */
[----:B------:R-:W-:-:S02]  /*349f0*/  LEA.HI R39, R32, R37, R32, 0x5 ;  /* 0x0000002520277211 */ /* 0x000fc400078f2820 */
[----:B------:R-:W-:Y:S01]  /*34a00*/  LOP3.LUT R37, R12, 0xff, RZ, 0xc0, !PT ;  /* 0x000000ff0c257812 */ /* 0x000fe200078ec0ff */
[----:B------:R-:W-:Y:S01]  /*34a10*/  IMAD R29, R19, 0x1000000, R14 ;  /* 0x01000000131d7824 */ /* 0x000fe200078e020e */
[----:B------:R-:W-:Y:S02]  /*34a20*/  LOP3.LUT R44, R35, 0xff00, RZ, 0xc0, !PT ;  /* 0x0000ff00232c7812 */ /* 0x000fe400078ec0ff */
[----:B------:R-:W-:Y:S02]  /*34a30*/  IADD3 R39, PT, PT, R30, R39, R9 ;  /* 0x000000271e277210 */ /* 0x000fe40007ffe009 */
[----:B------:R-:W-:Y:S02]  /*34a40*/  SHF.L.W.U32.HI R14, R32, 0x1e, R32 ;  /* 0x0000001e200e7819 */ /* 0x000fe40000010e20 */
[----:B------:R-:W-:Y:S02]  /*34a50*/  LOP3.LUT R35, R31, R42, R28, 0x96, !PT ;  /* 0x0000002a1f237212 */ /* 0x000fe400078e961c */
[----:B------:R-:W-:-:S02]  /*34a60*/  IADD3 R32, PT, PT, R37, R29, R44 ;  /* 0x0000001d25207210 */ /* 0x000fc40007ffe02c */
[--C-:B------:R-:W-:Y:S02]  /*34a70*/  LEA.HI R46, R39, R46, R39.reuse, 0x5 ;  /* 0x0000002e272e7211 */ /* 0x100fe400078f2827 */
[----:B------:R-:W-:Y:S02]  /*34a80*/  LOP3.LUT R44, R15, R39, R14, 0xb8, !PT ;  /* 0x000000270f2c7212 */ /* 0x000fe400078eb80e */
[----:B------:R-:W-:Y:S02]  /*34a90*/  LOP3.LUT R34, R35, R34, RZ, 0x3c, !PT ;  /* 0x0000002223227212 */ /* 0x000fe400078e3cff */
[----:B------:R-:W-:Y:S01]  /*34aa0*/  SHF.L.W.U32.HI R35, R39, 0x1e, R39 ;  /* 0x0000001e27237819 */ /* 0x000fe20000010e27 */
[----:B------:R-:W-:Y:S01]  /*34ab0*/  IMAD.IADD R37, R27, 0x1, R44 ;  /* 0x000000011b257824 */ /* 0x000fe200078e022c */
[----:B------:R-:W-:Y:S02]  /*34ac0*/  IADD3 R46, PT, PT, R32, R46, R9 ;  /* 0x0000002e202e7210 */ /* 0x000fe40007ffe009 */
[----:B------:R-:W-:-:S02]  /*34ad0*/  SHF.L.W.U32.HI R27, R34, 0x1, R34 ;  /* 0x00000001221b7819 */ /* 0x000fc40000010e22 */
[----:B------:R-:W-:Y:S02]  /*34ae0*/  LOP3.LUT R44, R14, R46, R35, 0xb8, !PT ;  /* 0x0000002e0e2c7212 */ /* 0x000fe400078eb823 */
[C---:B------:R-:W-:Y:S02]  /*34af0*/  LEA.HI R34, R46.reuse, R37, R46, 0x5 ;  /* 0x000000252e227211 */ /* 0x040fe400078f282e */
[----:B------:R-:W-:Y:S01]  /*34b00*/  LOP3.LUT R29, R33, R40, R30, 0x96, !PT ;  /* 0x00000028211d7212 */ /* 0x000fe200078e961e */
[----:B------:R-:W-:Y:S01]  /*34b10*/  IMAD.IADD R44, R15, 0x1, R44 ;  /* 0x000000010f2c7824 */ /* 0x000fe200078e022c */
[----:B------:R-:W-:Y:S02]  /*34b20*/  IADD3 R15, PT, PT, R27, R34, R9 ;  /* 0x000000221b0f7210 */ /* 0x000fe40007ffe009 */
[----:B------:R-:W-:Y:S02]  /*34b30*/  LOP3.LUT R29, R29, R36, RZ, 0x3c, !PT ;  /* 0x000000241d1d7212 */ /* 0x000fe400078e3cff */
        /* <DEDUP_REMOVED lines=17> */
[----:B------:R-:W-:Y:S02]  /*34c50*/  SHF.L.W.U32.HI R14, R44, 0x1e, R44 ;  /* 0x0000001e2c0e7819 */ /* 0x000fe40000010e2c */
[C-C-:B------:R-:W-:Y:S02]  /*34c60*/  LEA.HI R44, R36.reuse, R37, R36.reuse, 0x5 ;  /* 0x00000025242c7211 */ /* 0x140fe400078f2824 */
        /* <DEDUP_REMOVED lines=44> */
[----:B------:R-:W-:Y:S02]  /*34f30*/  LOP3.LUT R0, R26, R31, R37, 0x96, !PT ;  /* 0x0000001f1a007212 */ /* 0x000fe400078e9625 */
[----:B------:R-:W-:-:S02]  /*34f40*/  IADD3 R43, PT, PT, R38, R43, R10 ;  /* 0x0000002b262b7210 */ /* 0x000fc40007ffe00a */
[----:B------:R-:W-:Y:S02]  /*34f50*/  SHF.L.W.U32.HI R40, R14, 0x1e, R14 ;  /* 0x0000001e0e287819 */ /* 0x000fe40000010e0e */
[----:B------:R-:W-:Y:S02]  /*34f60*/  LOP3.LUT R9, R0, R17, RZ, 0x3c, !PT ;  /* 0x0000001100097212 */ /* 0x000fe400078e3cff */
[----:B------:R-:W-:Y:S02]  /*34f70*/  SHF.L.W.U32.HI R39, R39, 0x1, R39 ;  /* 0x0000000127277819 */ /* 0x000fe40000010e27 */
[C---:B------:R-:W-:Y:S02]  /*34f80*/  LEA.HI R15, R43.reuse, R24, R43, 0x5 ;  /* 0x000000182b0f7211 */ /* 0x040fe400078f282b */
[C---:B------:R-:W-:Y:S01]  /*34f90*/  LOP3.LUT R17, R43.reuse, R40, R41, 0x96, !PT ;  /* 0x000000282b117212 */ /* 0x040fe200078e9629 */
[----:B------:R-:W2:Y:S01]  /*34fa0*/  LDL R24, [R1+0x70] ;  /* 0x0000700001187983 */ /* 0x000ea20000100800 */
[----:B------:R-:W-:-:S02]  /*34fb0*/  SHF.L.W.U32.HI R0, R43, 0x1e, R43 ;  /* 0x0000001e2b007819 */ /* 0x000fc40000010e2b */
[----:B------:R-:W-:Y:S01]  /*34fc0*/  IADD3 R15, PT, PT, R39, R15, R10 ;  /* 0x0000000f270f7210 */ /* 0x000fe20007ffe00a */
[----:B------:R-:W-:Y:S01]  /*34fd0*/  IMAD.IADD R16, R16, 0x1, R17 ;  /* 0x0000000110107824 */ /* 0x000fe200078e0211 */
        /* <DEDUP_REMOVED lines=90> */
[C---:B------:R-:W-:Y:S02]  /*35580*/  LOP3.LUT R47, R45.reuse, R32, R35, 0x96, !PT ;  /* 0x000000202d2f7212 */ /* 0x040fe400078e9623 */
[----:B------:R-:W-:-:S02]  /*35590*/  LEA.HI R43, R45, R30, R45, 0x5 ;  /* 0x0000001e2d2b7211 */ /* 0x000fc400078f282d */
[----:B------:R-:W-:Y:S01]  /*355a0*/  LOP3.LUT R36, R41, R36, RZ, 0x3c, !PT ;  /* 0x0000002429247212 */ /* 0x000fe200078e3cff */
[----:B------:R-:W-:Y:S01]  /*355b0*/  IMAD.IADD R34, R28, 0x1, R47 ;  /* 0x000000011c227824 */ /* 0x000fe200078e022f */
[----:B------:R-:W-:Y:S02]  /*355c0*/  SHF.L.W.U32.HI R41, R45, 0x1e, R45 ;  /* 0x0000001e2d297819 */ /* 0x000fe40000010e2d */
[----:B------:R-:W-:Y:S02]  /*355d0*/  IADD3 R43, PT, PT, R26, R43, R10 ;  /* 0x0000002b1a2b7210 */ /* 0x000fe40007ffe00a */
[----:B------:R-:W-:Y:S02]  /*355e0*/  SHF.L.W.U32.HI R28, R36, 0x1, R36 ;  /* 0x00000001241c7819 */ /* 0x000fe40000010e24 */
[C---:B------:R-:W-:Y:S02]  /*355f0*/  LOP3.LUT R36, R43.reuse, R41, R32, 0x96, !PT ;  /* 0x000000292b247212 */ /* 0x040fe400078e9620 */
        /* <DEDUP_REMOVED lines=14> */
[----:B------:R-:W-:-:S02]  /*356e0*/  SHF.L.W.U32.HI R10, R38, 0x1, R38 ;  /* 0x00000001260a7819 */ /* 0x000fc40000010e26 */
[----:B------:R-:W-:Y:S02]  /*356f0*/  LOP3.LUT R32, R15, R27, R28, 0x96, !PT ;  /* 0x0000001b0f207212 */ /* 0x000fe400078e961c */
[--C-:B------:R-:W-:Y:S02]  /*35700*/  LOP3.LUT R38, R35, R34, R37.reuse, 0xe8, !PT ;  /* 0x0000002223267212 */ /* 0x100fe400078ee825 */
[----:B------:R-:W-:Y:S02]  /*35710*/  LEA.HI R36, R37, R36, R37, 0x5 ;  /* 0x0000002425247211 */ /* 0x000fe400078f2825 */
[----:B------:R-:W-:Y:S01]  /*35720*/  LOP3.LUT R32, R32, R39, RZ, 0x3c, !PT ;  /* 0x0000002720207212 */ /* 0x000fe200078e3cff */
[----:B------:R-:W-:Y:S01]  /*35730*/  IMAD.IADD R40, R41, 0x1, R38 ;  /* 0x0000000129287824 */ /* 0x000fe200078e0226 */
[----:B------:R-:W-:Y:S02]  /*35740*/  IADD3 R39, PT, PT, R10, R36, R11 ;  /* 0x000000240a277210 */ /* 0x000fe40007ffe00b */
[----:B------:R-:W-:-:S02]  /*35750*/  SHF.L.W.U32.HI R36, R37, 0x1e, R37 ;  /* 0x0000001e25247819 */ /* 0x000fc40000010e25 */
        /* <DEDUP_REMOVED lines=155> */
[C---:B------:R-:W-:Y:S01]  /*36110*/  LEA.HI R43, R42.reuse, R43, R42, 0x5 ;  /* 0x0000002b2a2b7211 */ /* 0x040fe200078f282a */
[----:B------:R-:W-:Y:S01]  /*36120*/  IMAD.IADD R14, R9, 0x1, R10 ;  /* 0x00000001090e7824 */ /* 0x000fe200078e020a */
[----:B------:R-:W-:Y:S02]  /*36130*/  LOP3.LUT R39, R39, R0, RZ, 0x3c, !PT ;  /* 0x0000000027277212 */ /* 0x000fe400078e3cff */
[----:B------:R-:W-:Y:S02]  /*36140*/  SHF.L.W.U32.HI R0, R42, 0x1e, R42 ;  /* 0x0000001e2a007819 */ /* 0x000fe40000010e2a */
[----:B--2---:R-:W-:Y:S02]  /*36150*/  IADD3 R43, PT, PT, R27, R43, R24 ;  /* 0x0000002b1b2b7210 */ /* 0x004fe40007ffe018 */
[----:B------:R-:W-:Y:S02]  /*36160*/  SHF.L.W.U32.HI R32, R39, 0x1, R39 ;  /* 0x0000000127207819 */ /* 0x000fe40000010e27 */
[----:B------:R-:W-:-:S02]  /*36170*/  LOP3.LUT R15, R43, R0, R11, 0x96, !PT ;  /* 0x000000002b0f7212 */ /* 0x000fc400078e960b */
[C---:B------:R-:W-:Y:S02]  /*36180*/  LEA.HI R9, R43.reuse, R14, R43, 0x5 ;  /* 0x0000000e2b097211 */ /* 0x040fe400078f282b */
        /* <DEDUP_REMOVED lines=43> */
[----:B------:R-:W-:Y:S02]  /*36440*/  SHF.L.W.U32.HI R10, R15, 0x1e, R15 ;  /* 0x0000001e0f0a7819 */ /* 0x000fe40000010e0f */
        /* <DEDUP_REMOVED lines=9> */
[----:B------:R-:W-:Y:S02]  /*364e0*/  SHF.L.W.U32.HI R33, R14, 0x1, R14 ;  /* 0x000000010e217819 */ /* 0x000fe40000010e0e */
[C---:B------:R-:W-:Y:S02]  /*364f0*/  LOP3.LUT R16, R45.reuse, R11, R10, 0x96, !PT ;  /* 0x0000000b2d107212 */ /* 0x040fe400078e960a */
[----:B------:R-:W-:Y:S02]  /*36500*/  LEA.HI R14, R45, R0, R45, 0x5 ;  /* 0x000000002d0e7211 */ /* 0x000fe400078f282d */
        /* <DEDUP_REMOVED lines=40> */
[----:B------:R-:W-:Y:S01]  /*36790*/  LOP3.LUT R16, R45, R11, R10, 0x96, !PT ;  /* 0x0000000b2d107212 */ /* 0x000fe200078e960a */
[----:B------:R0:W-:Y:S01]  /*367a0*/  STL.64 [R1+0x48], R12 ;  /* 0x0000480c01007387 */ /* 0x0001e20000100a00 */
[----:B------:R-:W-:Y:S02]  /*367b0*/  PRMT R23, R23, 0x3340, R12 ;  /* 0x0000334017177816 */ /* 0x000fe4000000000c */
[----:B------:R-:W-:Y:S01]  /*367c0*/  LOP3.LUT R29, R29, R26, RZ, 0x3c, !PT ;  /* 0x0000001a1d1d7212 */ /* 0x000fe200078e3cff */
[----:B------:R-:W-:Y:S01]  /*367d0*/  IMAD.IADD R16, R9, 0x1, R16 ;  /* 0x0000000109107824 */ /* 0x000fe200078e0210 */
[----:B------:R-:W-:-:S02]  /*367e0*/  IADD3 R17, PT, PT, R14, R17, R24 ;  /* 0x000000110e117210 */ /* 0x000fc40007ffe018 */
[----:B------:R-:W-:Y:S02]  /*367f0*/  SHF.L.W.U32.HI R9, R29, 0x1, R29 ;  /* 0x000000011d097819 */ /* 0x000fe40000010e1d */
[----:B0-----:R-:W-:Y:S02]  /*36800*/  SHF.L.W.U32.HI R12, R45, 0x1e, R45 ;  /* 0x0000001e2d0c7819 */ /* 0x001fe40000010e2d */
[----:B------:R-:W-:Y:S02]  /*36810*/  LOP3.LUT R15, R32, R31, R15, 0x96, !PT ;  /* 0x0000001f200f7212 */ /* 0x000fe400078e960f */
[C---:B------:R-:W-:Y:S02]  /*36820*/  LOP3.LUT R29, R17.reuse, R12, R11, 0x96, !PT ;  /* 0x0000000c111d7212 */ /* 0x040fe400078e960b */
[----:B------:R-:W-:Y:S02]  /*36830*/  LEA.HI R16, R17, R16, R17, 0x5 ;  /* 0x0000001011107211 */ /* 0x000fe400078f2811 */
[----:B------:R-:W-:Y:S01]  /*36840*/  LOP3.LUT R28, R15, R28, RZ, 0x3c, !PT ;  /* 0x0000001c0f1c7212 */ /* 0x000fe200078e3cff */
[----:B------:R-:W-:Y:S01]  /*36850*/  IMAD.IADD R29, R10, 0x1, R29 ;  /* 0x000000010a1d7824 */ /* 0x000fe200078e021d */
[----:B------:R-:W-:-:S02]  /*36860*/  IADD3 R16, PT, PT, R9, R16, R24 ;  /* 0x0000001009107210 */ /* 0x000fc40007ffe018 */
[----:B------:R-:W-:Y:S02]  /*36870*/  SHF.L.W.U32.HI R15, R17, 0x1e, R17 ;  /* 0x0000001e110f7819 */ /* 0x000fe40000010e11 */
        /* <DEDUP_REMOVED lines=8> */
[----:B------:R-:W-:Y:S02]  /*36900*/  PRMT R20, R19, 0x3340, R20 ;  /* 0x0000334013147816 */ /* 0x000fe40000000014 */
[C---:B------:R-:W-:Y:S02]  /*36910*/  LOP3.LUT R19, R29.reuse, R10, R15, 0x96, !PT ;  /* 0x0000000a1d137212 */ /* 0x040fe400078e960f */
[----:B------:R-:W-:Y:S02]  /*36920*/  SHF.L.W.U32.HI R11, R14, 0x1, R14 ;  /* 0x000000010e0b7819 */ /* 0x000fe40000010e0e */
[----:B------:R-:W-:Y:S01]  /*36930*/  LEA.HI R18, R29, R18, R29, 0x5 ;  /* 0x000000121d127211 */ /* 0x000fe200078f281d */
[----:B------:R-:W-:Y:S01]  /*36940*/  IMAD.IADD R12, R12, 0x1, R19 ;  /* 0x000000010c0c7824 */ /* 0x000fe200078e0213 */
[----:B------:R-:W-:-:S02]  /*36950*/  LOP3.LUT R36, R41, R36, R17, 0x96, !PT ;  /* 0x0000002429247212 */ /* 0x000fc400078e9611 */
[----:B------:R-:W-:Y:S02]  /*36960*/  IADD3 R17, PT, PT, R11, R18, R24 ;  /* 0x000000120b117210 */ /* 0x000fe40007ffe018 */
[----:B------:R-:W-:Y:S02]  /*36970*/  LOP3.LUT R0, R43, R0, R11, 0x96, !PT ;  /* 0x000000002b007212 */ /* 0x000fe400078e960b */
[----:B------:R-:W-:Y:S02]  /*36980*/  SHF.L.W.U32.HI R29, R29, 0x1e, R29 ;  /* 0x0000001e1d1d7819 */ /* 0x000fe40000010e1d */
[----:B------:R-:W-:Y:S02]  /*36990*/  LEA.HI R11, R17, R12, R17, 0x5 ;  /* 0x0000000c110b7211 */ /* 0x000fe400078f2811 */
[----:B------:R-:W-:Y:S02]  /*369a0*/  LOP3.LUT R9, R39, R34, R9, 0x96, !PT ;  /* 0x0000002227097212 */ /* 0x000fe400078e9609 */
[----:B------:R-:W-:Y:S01]  /*369b0*/  LOP3.LUT R14, R17, R29, R10, 0x96, !PT ;  /* 0x0000001d110e7212 */ /* 0x000fe200078e960a */
[----:B------:R-:W-:Y:S01]  /*369c0*/  IMAD.IADD R12, R24, 0x1, R11 ;  /* 0x00000001180c7824 */ /* 0x000fe200078e020b */
[----:B------:R-:W-:-:S03]  /*369d0*/  LOP3.LUT R9, R9, R32, RZ, 0x3c, !PT ;  /* 0x0000002009097212 */ /* 0x000fc600078e3cff */
[----:B------:R-:W-:Y:S01]  /*369e0*/  IMAD.IADD R14, R15, 0x1, R14 ;  /* 0x000000010f0e7824 */ /* 0x000fe200078e020e */
[----:B------:R-:W-:Y:S02]  /*369f0*/  LEA.HI R9, R9, R12, R9, 0x1 ;  /* 0x0000000c09097211 */ /* 0x000fe400078f0809 */
[----:B------:R-:W-:Y:S02]  /*36a00*/  LOP3.LUT R39, R0, R39, RZ, 0x3c, !PT ;  /* 0x0000002700277212 */ /* 0x000fe400078e3cff */
[----:B------:R-:W-:Y:S02]  /*36a10*/  SHF.L.W.U32.HI R0, R17, 0x1e, R17 ;  /* 0x0000001e11007819 */ /* 0x000fe40000010e11 */
[C---:B------:R-:W-:Y:S01]  /*36a20*/  LEA.HI R11, R9.reuse, R14, R9, 0x5 ;  /* 0x0000000e090b7211 */ /* 0x040fe200078f2809 */
[--C-:B------:R-:W-:Y:S01]  /*36a30*/  IMAD.IADD R8, R8, 0x1, R29.reuse ;  /* 0x0000000108087824 */ /* 0x100fe200078e021d */
[----:B------:R-:W-:Y:S02]  /*36a40*/  LOP3.LUT R29, R9, R0, R29, 0x96, !PT ;  /* 0x00000000091d7212 */ /* 0x000fe400078e961d */
[----:B------:R-:W-:Y:S01]  /*36a50*/  LOP3.LUT R36, R36, R35, RZ, 0x3c, !PT ;  /* 0x0000002324247212 */ /* 0x000fe200078e3cff */
[----:B------:R-:W-:-:S02]  /*36a60*/  IMAD.IADD R11, R24, 0x1, R11 ;  /* 0x00000001180b7824 */ /* 0x000fc400078e020b */
[----:B------:R-:W-:-:S03]  /*36a70*/  IMAD.IADD R29, R10, 0x1, R29 ;  /* 0x000000010a1d7824 */ /* 0x000fc600078e021d */
[----:B------:R-:W-:-:S04]  /*36a80*/  LEA.HI R36, R36, R11, R36, 0x1 ;  /* 0x0000000b24247211 */ /* 0x000fc800078f0824 */
[----:B------:R-:W-:Y:S01]  /*36a90*/  LEA.HI R29, R36, R29, R36, 0x5 ;  /* 0x0000001d241d7211 */ /* 0x000fe200078f2824 */
[----:B------:R-:W-:Y:S01]  /*36aa0*/  IMAD.IADD R3, R3, 0x1, R0 ;  /* 0x0000000103037824 */ /* 0x000fe200078e0200 */
[----:B------:R-:W-:-:S03]  /*36ab0*/  SHF.R.U32.HI R19, RZ, 0x8, R8 ;  /* 0x00000008ff137819 */ /* 0x000fc60000011608 */
[----:B------:R-:W-:Y:S01]  /*36ac0*/  IMAD.IADD R24, R24, 0x1, R29 ;  /* 0x0000000118187824 */ /* 0x000fe200078e021d */
[--C-:B------:R-:W-:Y:S02]  /*36ad0*/  SHF.R.U32.HI R12, RZ, 0x18, R8.reuse ;  /* 0x00000018ff0c7819 */ /* 0x100fe40000011608 */
[--C-:B------:R-:W-:Y:S02]  /*36ae0*/  SHF.R.U32.HI R15, RZ, 0x10, R8.reuse ;  /* 0x00000010ff0f7819 */ /* 0x100fe40000011608 */
[----:B------:R-:W-:Y:S02]  /*36af0*/  PRMT R19, R19, 0x3340, R8 ;  /* 0x0000334013137816 */ /* 0x000fe40000000008 */
[--C-:B------:R-:W-:Y:S02]  /*36b00*/  SHF.R.U32.HI R8, RZ, 0x18, R3.reuse ;  /* 0x00000018ff087819 */ /* 0x100fe40000011603 */
[--C-:B------:R-:W-:Y:S02]  /*36b10*/  SHF.R.U32.HI R11, RZ, 0x10, R3.reuse ;  /* 0x00000010ff0b7819 */ /* 0x100fe40000011603 */
[----:B------:R-:W-:-:S02]  /*36b20*/  SHF.R.U32.HI R10, RZ, 0x8, R3 ;  /* 0x00000008ff0a7819 */ /* 0x000fc40000011603 */
[----:B------:R-:W-:Y:S02]  /*36b30*/  LEA.HI R2, R9, R2, R9, 0x1e ;  /* 0x0000000209027211 */ /* 0x000fe400078ff009 */
[----:B------:R-:W-:Y:S01]  /*36b40*/  LEA.HI R39, R39, R24, R39, 0x1 ;  /* 0x0000001827277211 */ /* 0x000fe200078f0827 */
[----:B------:R-:W-:Y:S01]  /*36b50*/  IMAD.IADD R7, R7, 0x1, R36 ;  /* 0x0000000107077824 */ /* 0x000fe200078e0224 */
[----:B------:R-:W-:Y:S02]  /*36b60*/  PRMT R17, R8, 0x3340, R11 ;  /* 0x0000334008117816 */ /* 0x000fe4000000000b */
[----:B------:R-:W-:Y:S01]  /*36b70*/  PRMT R16, R10, 0x3340, R3 ;  /* 0x000033400a107816 */ /* 0x000fe20000000003 */
[----:B------:R-:W-:Y:S01]  /*36b80*/  IMAD.IADD R39, R6, 0x1, R39 ;  /* 0x0000000106277824 */ /* 0x000fe200078e0227 */
[--C-:B------:R-:W-:Y:S02]  /*36b90*/  SHF.R.U32.HI R3, RZ, 0x18, R2.reuse ;  /* 0x00000018ff037819 */ /* 0x100fe40000011602 */
[----:B------:R-:W-:-:S02]  /*36ba0*/  SHF.R.U32.HI R8, RZ, 0x10, R2 ;  /* 0x00000010ff087819 */ /* 0x000fc40000011602 */
[----:B------:R-:W-:Y:S02]  /*36bb0*/  SHF.R.U32.HI R9, RZ, 0x8, R2 ;  /* 0x00000008ff097819 */ /* 0x000fe40000011602 */
[----:B------:R-:W-:Y:S02]  /*36bc0*/  PRMT R12, R12, 0x3340, R15 ;  /* 0x000033400c0c7816 */ /* 0x000fe4000000000f */
[----:B------:R-:W-:Y:S02]  /*36bd0*/  PRMT R15, R3, 0x3340, R8 ;  /* 0x00003340030f7816 */ /* 0x000fe40000000008 */
[----:B------:R-:W-:Y:S02]  /*36be0*/  PRMT R14, R9, 0x3340, R2 ;  /* 0x00003340090e7816 */ /* 0x000fe40000000002 */
[--C-:B------:R-:W-:Y:S02]  /*36bf0*/  SHF.R.U32.HI R3, RZ, 0x18, R7.reuse ;  /* 0x00000018ff037819 */ /* 0x100fe40000011607 */
[----:B------:R-:W-:-:S02]  /*36c00*/  SHF.R.U32.HI R6, RZ, 0x10, R7 ;  /* 0x00000010ff067819 */ /* 0x000fc40000011607 */
[----:B------:R-:W-:Y:S02]  /*36c10*/  SHF.R.U32.HI R10, RZ, 0x8, R7 ;  /* 0x00000008ff0a7819 */ /* 0x000fe40000011607 */
[--C-:B------:R-:W-:Y:S02]  /*36c20*/  SHF.R.U32.HI R2, RZ, 0x18, R39.reuse ;  /* 0x00000018ff027819 */ /* 0x100fe40000011627 */
[--C-:B------:R-:W-:Y:S02]  /*36c30*/  SHF.R.U32.HI R9, RZ, 0x10, R39.reuse ;  /* 0x00000010ff097819 */ /* 0x100fe40000011627 */
[----:B------:R-:W-:Y:S02]  /*36c40*/  SHF.R.U32.HI R8, RZ, 0x8, R39 ;  /* 0x00000008ff087819 */ /* 0x000fe40000011627 */
[----:B------:R-:W-:Y:S02]  /*36c50*/  PRMT R0, R12, 0x5410, R19 ;  /* 0x000054100c007816 */ /* 0x000fe40000000013 */
[----:B------:R-:W-:-:S02]  /*36c60*/  PRMT R12, R3, 0x3340, R6 ;  /* 0x00003340030c7816 */ /* 0x000fc40000000006 */
[----:B------:R-:W-:Y:S02]  /*36c70*/  PRMT R13, R25, 0x3340, R13 ;  /* 0x00003340190d7816 */ /* 0x000fe4000000000d */
[----:B------:R-:W-:Y:S02]  /*36c80*/  PRMT R22, R22, 0x3340, R21 ;  /* 0x0000334016167816 */ /* 0x000fe40000000015 */
[----:B------:R-:W-:Y:S02]  /*36c90*/  PRMT R7, R10, 0x3340, R7 ;  /* 0x000033400a077816 */ /* 0x000fe40000000007 */
[----:B------:R-:W-:Y:S02]  /*36ca0*/  PRMT R11, R2, 0x3340, R9 ;  /* 0x00003340020b7816 */ /* 0x000fe40000000009 */
[----:B------:R-:W-:Y:S02]  /*36cb0*/  PRMT R6, R8, 0x3340, R39 ;  /* 0x0000334008067816 */ /* 0x000fe40000000027 */
[----:B------:R-:W-:-:S02]  /*36cc0*/  MOV R10, 0x8 ;  /* 0x00000008000a7802 */ /* 0x000fc40000000f00 */
[----:B------:R-:W-:Y:S02]  /*36cd0*/  PRMT R3, R20, 0x5410, R23 ;  /* 0x0000541014037816 */ /* 0x000fe40000000017 */
[----:B------:R-:W-:Y:S02]  /*36ce0*/  PRMT R2, R22, 0x5410, R13 ;  /* 0x0000541016027816 */ /* 0x000fe4000000000d */
[----:B------:R-:W-:Y:S02]  /*36cf0*/  PRMT R9, R17, 0x5410, R16 ;  /* 0x0000541011097816 */ /* 0x000fe40000000010 */
[----:B------:R-:W-:Y:S02]  /*36d00*/  PRMT R8, R15, 0x5410, R14 ;  /* 0x000054100f087816 */ /* 0x000fe4000000000e */
[----:B------:R-:W-:Y:S02]  /*36d10*/  PRMT R7, R12, 0x5410, R7 ;  /* 0x000054100c077816 */ /* 0x000fe40000000007 */
[----:B------:R-:W-:Y:S01]  /*36d20*/  PRMT R6, R11, 0x5410, R6 ;  /* 0x000054100b067816 */ /* 0x000fe20000000006 */
[----:B------:R0:W-:Y:S01]  /*36d30*/  STL.64 [R1+0x38], R2 ;  /* 0x0000380201007387 */ /* 0x0001e20000100a00 */
[----:B------:R-:W1:Y:S03]  /*36d40*/  LDC.64 R10, c[0x4][R10] ;  /* 0x010000000a0a7b82 */ /* 0x000e660000000a00 */
[----:B------:R0:W-:Y:S04]  /*36d50*/  STL [R1+0xc8], R0 ;  /* 0x0000c80001007387 */ /* 0x0001e80000100800 */
[----:B------:R0:W-:Y:S04]  /*36d60*/  STL.64 [R1+0xc0], R8 ;  /* 0x0000c00801007387 */ /* 0x0001e80000100a00 */
[----:B------:R0:W-:Y:S02]  /*36d70*/  STL.64 [R1+0xb8], R6 ;  /* 0x0000b80601007387 */ /* 0x0001e40000100a00 */
[----:B------:R-:W-:-:S07]  /*36d80*/  LEPC R20, `(.L_x_141) ;  /* 0x000000001014794e */ /* 0x000fce0000000000 */
[----:B01----:R-:W-:Y:S05]  /*36d90*/  CALL.ABS.NOINC R10 ;  /* 0x000000000a007343 */ /* 0x003fea0003c00000 */
.L_x_141:
        /* <DEDUP_REMOVED lines=20> */
.L_x_145:
        /* <DEDUP_REMOVED lines=14> */
[----:B------:R-:W2:Y:S04]  /*36fc0*/  LDL.64 R24, [R1+0x8] ;  /* 0x0000080001187983 */ /* 0x000ea80000100a00 */
[----:B------:R-:W3:Y:S04]  /*36fd0*/  LDL.64 R32, [R1] ;  /* 0x0000000001207983 */ /* 0x000ee80000100a00 */
        /* <DEDUP_REMOVED lines=11> */
[----:B---3--:R-:W-:Y:S02]  /*37090*/  PRMT R27, R32, 0x7771, RZ ;  /* 0x00007771201b7816 */ /* 0x008fe400000000ff */
[----:B------:R-:W-:Y:S01]  /*370a0*/  PRMT R11, R33, 0x7771, RZ ;  /* 0x00007771210b7816 */ /* 0x000fe200000000ff */
[----:B------:R-:W-:Y:S02]  /*370b0*/  IMAD.U32 R30, R29, 0x10000, RZ ;  /* 0x000100001d1e7824 */ /* 0x000fe400078e00ff */
[----:B------:R-:W-:Y:S02]  /*370c0*/  IMAD.U32 R27, R27, 0x10000, RZ ;  /* 0x000100001b1b7824 */ /* 0x000fe400078e00ff */
[----:B------:R-:W-:Y:S01]  /*370d0*/  IMAD.U32 R11, R11, 0x10000, RZ ;  /* 0x000100000b0b7824 */ /* 0x000fe200078e00ff */
[----:B------:R-:W-:Y:S02]  /*370e0*/  PRMT R29, R24, 0x7770, RZ ;  /* 0x00007770181d7816 */ /* 0x000fe400000000ff */
[----:B------:R-:W-:-:S02]  /*370f0*/  LOP3.LUT R30, R30, 0xff0000, RZ, 0xc0, !PT ;  /* 0x00ff00001e1e7812 */ /* 0x000fc400078ec0ff */
[----:B------:R-:W-:Y:S02]  /*37100*/  PRMT R28, R32, 0x7770, RZ ;  /* 0x00007770201c7816 */ /* 0x000fe400000000ff */
[----:B------:R-:W-:Y:S02]  /*37110*/  LOP3.LUT R27, R27, 0xff0000, RZ, 0xc0, !PT ;  /* 0x00ff00001b1b7812 */ /* 0x000fe400078ec0ff */
[----:B------:R-:W-:Y:S02]  /*37120*/  PRMT R26, R33, 0x7770, RZ ;  /* 0x00007770211a7816 */ /* 0x000fe400000000ff */
[----:B------:R-:W-:Y:S01]  /*37130*/  LOP3.LUT R11, R11, 0xff0000, RZ, 0xc0, !PT ;  /* 0x00ff00000b0b7812 */ /* 0x000fe200078ec0ff */
[----:B------:R-:W-:Y:S01]  /*37140*/  IMAD R31, R29, 0x1000000, R30 ;  /* 0x010000001d1f7824 */ /* 0x000fe200078e021e */
[----:B------:R-:W-:Y:S01]  /*37150*/  PRMT R29, R25, 0x7771, RZ ;  /* 0x00007771191d7816 */ /* 0x000fe200000000ff */
[----:B------:R-:W-:Y:S02]  /*37160*/  IMAD R27, R28, 0x1000000, R27 ;  /* 0x010000001c1b7824 */ /* 0x000fe400078e021b */
[----:B------:R-:W-:Y:S01]  /*37170*/  IMAD R28, R26, 0x1000000, R11 ;  /* 0x010000001a1c7824 */ /* 0x000fe200078e020b */
[----:B------:R-:W-:Y:S01]  /*37180*/  PRMT R26, R32, 0x7772, RZ ;  /* 0x00007772201a7816 */ /* 0x000fe200000000ff */
[----:B------:R-:W-:Y:S01]  /*37190*/  IMAD.U32 R29, R29, 0x10000, RZ ;  /* 0x000100001d1d7824 */ /* 0x000fe200078e00ff */
[----:B------:R-:W-:-:S02]  /*371a0*/  PRMT R30, R24, 0x7772, RZ ;  /* 0x00007772181e7816 */ /* 0x000fc400000000ff */
[----:B------:R-:W-:Y:S01]  /*371b0*/  PRMT R11, R33, 0x7772, RZ ;  /* 0x00007772210b7816 */ /* 0x000fe200000000ff */
[----:B------:R-:W-:Y:S01]  /*371c0*/  IMAD.SHL.U32 R26, R26, 0x100, RZ ;  /* 0x000001001a1a7824 */ /* 0x000fe200078e00ff */
[----:B------:R-:W-:Y:S02]  /*371d0*/  PRMT R36, R32, 0x7773, RZ ;  /* 0x0000777320247816 */ /* 0x000fe400000000ff */
[----:B------:R-:W-:Y:S01]  /*371e0*/  PRMT R32, R24, 0x7773, RZ ;  /* 0x0000777318207816 */ /* 0x000fe200000000ff */
[----:B------:R-:W-:Y:S01]  /*371f0*/  IMAD.SHL.U32 R30, R30, 0x100, RZ ;  /* 0x000001001e1e7824 */ /* 0x000fe200078e00ff */
[----:B------:R-:W-:Y:S02]  /*37200*/  PRMT R24, R25, 0x7770, RZ ;  /* 0x0000777019187816 */ /* 0x000fe400000000ff */
[----:B------:R-:W-:Y:S01]  /*37210*/  LOP3.LUT R29, R29, 0xff0000, RZ, 0xc0, !PT ;  /* 0x00ff00001d1d7812 */ /* 0x000fe200078ec0ff */
[----:B------:R-:W-:Y:S01]  /*37220*/  IMAD.SHL.U32 R11, R11, 0x100, RZ ;  /* 0x000001000b0b7824 */ /* 0x000fe200078e00ff */
[----:B------:R-:W-:-:S02]  /*37230*/  LOP3.LUT R36, R36, R27, R26, 0xfe, !PT ;  /* 0x0000001b24247212 */ /* 0x000fc400078efe1a */
[----:B------:R-:W-:Y:S02]  /*37240*/  PRMT R33, R33, 0x7773, RZ ;  /* 0x0000777321217816 */ /* 0x000fe400000000ff */
[----:B----4-:R-:W-:Y:S01]  /*37250*/  PRMT R27, R23, 0x7771, RZ ;  /* 0x00007771171b7816 */ /* 0x010fe200000000ff */
[----:B------:R-:W-:Y:S01]  /*37260*/  IMAD R26, R24, 0x1000000, R29 ;  /* 0x01000000181a7824 */ /* 0x000fe200078e021d */
[----:B------:R-:W-:Y:S02]  /*37270*/  LOP3.LUT R24, R32, R31, R30, 0xfe, !PT ;  /* 0x0000001f20187212 */ /* 0x000fe400078efe1e */
[----:B------:R-:W-:Y:S01]  /*37280*/  LOP3.LUT R28, R33, R28, R11, 0xfe, !PT ;  /* 0x0000001c211c7212 */ /* 0x000fe200078efe0b */
[----:B------:R-:W-:Y:S01]  /*37290*/  IMAD.U32 R27, R27, 0x10000, RZ ;  /* 0x000100001b1b7824 */ /* 0x000fe200078e00ff */
[----:B-----5:R-:W-:Y:S02]  /*372a0*/  PRMT R32, R20, 0x7771, RZ ;  /* 0x0000777114207816 */ /* 0x020fe400000000ff */
[----:B------:R-:W-:-:S02]  /*372b0*/  PRMT R11, R25, 0x7772, RZ ;  /* 0x00007772190b7816 */ /* 0x000fc400000000ff */
[----:B------:R-:W-:Y:S01]  /*372c0*/  PRMT R30, R22, 0x7771, RZ ;  /* 0x00007771161e7816 */ /* 0x000fe200000000ff */
[----:B------:R-:W-:Y:S01]  /*372d0*/  IMAD.U32 R34, R32, 0x10000, RZ ;  /* 0x0001000020227824 */ /* 0x000fe200078e00ff */
[----:B------:R-:W-:Y:S01]  /*372e0*/  PRMT R29, R23, 0x7770, RZ ;  /* 0x00007770171d7816 */ /* 0x000fe200000000ff */
[----:B------:R-:W-:Y:S01]  /*372f0*/  IMAD.SHL.U32 R11, R11, 0x100, RZ ;  /* 0x000001000b0b7824 */ /* 0x000fe200078e00ff */
[----:B------:R-:W-:Y:S02]  /*37300*/  LOP3.LUT R32, R27, 0xff0000, RZ, 0xc0, !PT ;  /* 0x00ff00001b207812 */ /* 0x000fe400078ec0ff */
[----:B------:R-:W-:Y:S01]  /*37310*/  PRMT R25, R25, 0x7773, RZ ;  /* 0x0000777319197816 */ /* 0x000fe200000000ff */
[----:B------:R-:W-:Y:S01]  /*37320*/  IMAD.U32 R30, R30, 0x10000, RZ ;  /* 0x000100001e1e7824 */ /* 0x000fe200078e00ff */
[----:B------:R-:W-:Y:S01]  /*37330*/  PRMT R31, R22, 0x7770, RZ ;  /* 0x00007770161f7816 */ /* 0x000fe200000000ff */
[----:B------:R-:W-:Y:S01]  /*37340*/  IMAD R29, R29, 0x1000000, R32 ;  /* 0x010000001d1d7824 */ /* 0x000fe200078e0220 */
[----:B------:R-:W-:-:S02]  /*37350*/  LOP3.LUT R26, R25, R26, R11, 0xfe, !PT ;  /* 0x0000001a191a7212 */ /* 0x000fc400078efe0b */
[----:B------:R-:W-:Y:S02]  /*37360*/  PRMT R33, R20, 0x7770, RZ ;  /* 0x0000777014217816 */ /* 0x000fe400000000ff */
[----:B------:R-:W-:Y:S02]  /*37370*/  LOP3.LUT R34, R34, 0xff0000, RZ, 0xc0, !PT ;  /* 0x00ff000022227812 */ /* 0x000fe400078ec0ff */
[C---:B------:R-:W-:Y:S02]  /*37380*/  PRMT R25, R22.reuse, 0x7772, RZ ;  /* 0x0000777216197816 */ /* 0x040fe400000000ff */
[----:B------:R-:W-:Y:S02]  /*37390*/  PRMT R32, R22, 0x7773, RZ ;  /* 0x0000777316207816 */ /* 0x000fe400000000ff */
[----:B------:R-:W-:Y:S02]  /*373a0*/  PRMT R22, R21, 0x7771, RZ ;  /* 0x0000777115167816 */ /* 0x000fe400000000ff */
[----:B------:R-:W-:Y:S01]  /*373b0*/  PRMT R11, R23, 0x7772, RZ ;  /* 0x00007772170b7816 */ /* 0x000fe200000000ff */
[----:B------:R-:W-:Y:S01]  /*373c0*/  IMAD R33, R33, 0x1000000, R34 ;  /* 0x0100000021217824 */ /* 0x000fe200078e0222 */
[----:B------:R-:W-:Y:S01]  /*373d0*/  LOP3.LUT R30, R30, 0xff0000, RZ, 0xc0, !PT ;  /* 0x00ff00001e1e7812 */ /* 0x000fe200078ec0ff */
[----:B------:R-:W-:Y:S01]  /*373e0*/  IMAD.U32 R34, R22, 0x10000, RZ ;  /* 0x0001000016227824 */ /* 0x000fe200078e00ff */
[C---:B------:R-:W-:Y:S01]  /*373f0*/  PRMT R27, R20.reuse, 0x7772, RZ ;  /* 0x00007772141b7816 */ /* 0x040fe200000000ff */
[----:B------:R-:W-:Y:S01]  /*37400*/  IMAD.SHL.U32 R22, R11, 0x100, RZ ;  /* 0x000001000b167824 */ /* 0x000fe200078e00ff */
[----:B------:R-:W-:Y:S01]  /*37410*/  PRMT R23, R23, 0x7773, RZ ;  /* 0x0000777317177816 */ /* 0x000fe200000000ff */
[----:B------:R-:W-:Y:S01]  /*37420*/  IMAD R30, R31, 0x1000000, R30 ;  /* 0x010000001f1e7824 */ /* 0x000fe200078e021e */
[----:B------:R-:W-:Y:S01]  /*37430*/  PRMT R31, R20, 0x7773, RZ ;  /* 0x00007773141f7816 */ /* 0x000fe200000000ff */
[----:B------:R-:W-:Y:S01]  /*37440*/  IMAD.SHL.U32 R25, R25, 0x100, RZ ;  /* 0x0000010019197824 */ /* 0x000fe200078e00ff */
[----:B------:R-:W-:-:S02]  /*37450*/  PRMT R20, R21, 0x7770, RZ ;  /* 0x0000777015147816 */ /* 0x000fc400000000ff */
[----:B------:R-:W-:Y:S01]  /*37460*/  LOP3.LUT R11, R34, 0xff0000, RZ, 0xc0, !PT ;  /* 0x00ff0000220b7812 */ /* 0x000fe200078ec0ff */
[----:B------:R-:W-:Y:S01]  /*37470*/  IMAD.SHL.U32 R34, R27, 0x100, RZ ;  /* 0x000001001b227824 */ /* 0x000fe200078e00ff */
[----:B------:R-:W-:Y:S02]  /*37480*/  LOP3.LUT R22, R23, R29, R22, 0xfe, !PT ;  /* 0x0000001d17167212 */ /* 0x000fe400078efe16 */
[----:B------:R-:W-:Y:S01]  /*37490*/  LOP3.LUT R29, R5, R3, R4, 0xb8, !PT ;  /* 0x00000003051d7212 */ /* 0x000fe200078eb804 */
[----:B------:R-:W-:Y:S01]  /*374a0*/  IMAD R23, R20, 0x1000000, R11 ;  /* 0x0100000014177824 */ /* 0x000fe200078e020b */
[----:B------:R-:W-:Y:S02]  /*374b0*/  LOP3.LUT R32, R32, R30, R25, 0xfe, !PT ;  /* 0x0000001e20207212 */ /* 0x000fe400078efe19 */
[C---:B------:R-:W-:Y:S02]  /*374c0*/  PRMT R20, R21.reuse, 0x7772, RZ ;  /* 0x0000777215147816 */ /* 0x040fe400000000ff */
[----:B------:R-:W-:-:S02]  /*374d0*/  PRMT R25, R21, 0x7773, RZ ;  /* 0x0000777315197816 */ /* 0x000fc400000000ff */
[----:B------:R-:W-:Y:S01]  /*374e0*/  LOP3.LUT R11, R31, R33, R34, 0xfe, !PT ;  /* 0x000000211f0b7212 */ /* 0x000fe200078efe22 */
[----:B------:R-:W-:Y:S01]  /*374f0*/  IMAD.IADD R31, R6, 0x1, R29 ;  /* 0x00000001061f7824 */ /* 0x000fe200078e021d */
[----:B------:R-:W-:Y:S02]  /*37500*/  SHF.L.W.U32.HI R21, R3, 0x1e, R3 ;  /* 0x0000001e03157819 */ /* 0x000fe40000010e03 */
[----:B------:R-:W-:Y:S02]  /*37510*/  PRMT R27, R18, 0x7771, RZ ;  /* 0x00007771121b7816 */ /* 0x000fe400000000ff */
[----:B------:R-:W-:Y:S02]  /*37520*/  LOP3.LUT R34, R4, R2, R21, 0xb8, !PT ;  /* 0x0000000204227212 */ /* 0x000fe400078eb815 */
[----:B------:R-:W-:Y:S01]  /*37530*/  LEA.HI R31, R2, R31, R2, 0x5 ;  /* 0x0000001f021f7211 */ /* 0x000fe200078f2802 */
[----:B------:R-:W-:Y:S02]  /*37540*/  IMAD.SHL.U32 R20, R20, 0x100, RZ ;  /* 0x0000010014147824 */ /* 0x000fe400078e00ff */
[----:B------:R-:W-:Y:S01]  /*37550*/  IMAD.IADD R38, R5, 0x1, R34 ;  /* 0x0000000105267824 */ /* 0x000fe200078e0222 */
[----:B------:R-:W-:Y:S01]  /*37560*/  IADD3 R31, PT, PT, R36, R31, R7 ;  /* 0x0000001f241f7210 */ /* 0x000fe20007ffe007 */
[----:B------:R-:W-:Y:S01]  /*37570*/  IMAD.U32 R27, R27, 0x10000, RZ ;  /* 0x000100001b1b7824 */ /* 0x000fe200078e00ff */
[----:B------:R-:W-:-:S02]  /*37580*/  SHF.L.W.U32.HI R34, R2, 0x1e, R2 ;  /* 0x0000001e02227819 */ /* 0x000fc40000010e02 */
[----:B------:R-:W-:Y:S02]  /*37590*/  LOP3.LUT R20, R25, R23, R20, 0xfe, !PT ;  /* 0x0000001719147212 */ /* 0x000fe400078efe14 */
[----:B------:R-:W-:Y:S02]  /*375a0*/  LOP3.LUT R23, R21, R31, R34, 0xb8, !PT ;  /* 0x0000001f15177212 */ /* 0x000fe400078eb822 */
[----:B------:R-:W-:Y:S02]  /*375b0*/  PRMT R29, R18, 0x7770, RZ ;  /* 0x00007770121d7816 */ /* 0x000fe400000000ff */
[----:B------:R-:W-:Y:S02]  /*375c0*/  LOP3.LUT R30, R27, 0xff0000, RZ, 0xc0, !PT ;  /* 0x00ff00001b1e7812 */ /* 0x000fe400078ec0ff */
[----:B------:R-:W-:Y:S01]  /*375d0*/  LEA.HI R38, R31, R38, R31, 0x5 ;  /* 0x000000261f267211 */ /* 0x000fe200078f281f */
[----:B------:R-:W-:Y:S01]  /*375e0*/  IMAD.IADD R33, R4, 0x1, R23 ;  /* 0x0000000104217824 */ /* 0x000fe200078e0217 */
[----:B------:R-:W-:Y:S01]  /*375f0*/  PRMT R27, R18, 0x7772, RZ ;  /* 0x00007772121b7816 */ /* 0x000fe200000000ff */
[----:B------:R-:W-:Y:S01]  /*37600*/  IMAD R30, R29, 0x1000000, R30 ;  /* 0x010000001d1e7824 */ /* 0x000fe200078e021e */
[----:B------:R-:W-:-:S02]  /*37610*/  IADD3 R38, PT, PT, R28, R38, R7 ;  /* 0x000000261c267210 */ /* 0x000fc40007ffe007 */
[----:B------:R-:W-:Y:S02]  /*37620*/  PRMT R29, R18, 0x7773, RZ ;  /* 0x00007773121d7816 */ /* 0x000fe400000000ff */
        /* <DEDUP_REMOVED lines=8> */
[----:B------:R-:W-:Y:S02]  /*376b0*/  PRMT R25, R19, 0x7770, RZ ;  /* 0x0000777013197816 */ /* 0x000fe400000000ff */
[----:B------:R-:W-:Y:S02]  /*376c0*/  LOP3.LUT R38, R31, 0xff0000, RZ, 0xc0, !PT ;  /* 0x00ff00001f267812 */ /* 0x000fe400078ec0ff */
[----:B------:R-:W-:Y:S02]  /*376d0*/  LOP3.LUT R21, R23, R33, R18, 0xb8, !PT ;  /* 0x0000002117157212 */ /* 0x000fe400078eb812 */
[----:B------:R-:W-:Y:S01]  /*376e0*/  LEA.HI R40, R33, R40, R33, 0x5 ;  /* 0x0000002821287211 */ /* 0x000fe200078f2821 */
[----:B------:R-:W-:Y:S01]  /*376f0*/  IMAD R38, R25, 0x1000000, R38 ;  /* 0x0100000019267824 */ /* 0x000fe200078e0226 */
[C---:B------:R-:W-:Y:S01]  /*37700*/  PRMT R25, R19.reuse, 0x7773, RZ ;  /* 0x0000777313197816 */ /* 0x040fe200000000ff */
[----:B------:R-:W-:Y:S01]  /*37710*/  IMAD.IADD R31, R34, 0x1, R21 ;  /* 0x00000001221f7824 */ /* 0x000fe200078e0215 */
[----:B------:R-:W-:Y:S01]  /*37720*/  PRMT R21, R19, 0x7772, RZ ;  /* 0x0000777213157816 */ /* 0x000fe200000000ff */
[----:B------:R-:W-:Y:S01]  /*37730*/  IMAD.SHL.U32 R27, R27, 0x100, RZ ;  /* 0x000001001b1b7824 */ /* 0x000fe200078e00ff */
[----:B------:R-:W-:-:S02]  /*37740*/  IADD3 R40, PT, PT, R26, R40, R7 ;  /* 0x000000281a287210 */ /* 0x000fc40007ffe007 */
[----:B------:R-:W-:Y:S02]  /*37750*/  SHF.L.W.U32.HI R19, R33, 0x1e, R33 ;  /* 0x0000001e21137819 */ /* 0x000fe40000010e21 */
[----:B------:R-:W-:Y:S02]  /*37760*/  LEA.HI R31, R40, R31, R40, 0x5 ;  /* 0x0000001f281f7211 */ /* 0x000fe400078f2828 */
[----:B------:R-:W-:Y:S02]  /*37770*/  LOP3.LUT R42, R18, R40, R19, 0xb8, !PT ;  /* 0x00000028122a7212 */ /* 0x000fe400078eb813 */
[----:B------:R-:W-:Y:S02]  /*37780*/  LOP3.LUT R30, R29, R30, R27, 0xfe, !PT ;  /* 0x0000001e1d1e7212 */ /* 0x000fe400078efe1b */
[----:B------:R-:W-:Y:S01]  /*37790*/  PRMT R27, R16, 0x7771, RZ ;  /* 0x00007771101b7816 */ /* 0x000fe200000000ff */
[----:B------:R-:W-:Y:S01]  /*377a0*/  IMAD.IADD R42, R23, 0x1, R42 ;  /* 0x00000001172a7824 */ /* 0x000fe200078e022a */
[----:B------:R-:W-:-:S02]  /*377b0*/  SHF.L.W.U32.HI R34, R40, 0x1e, R40 ;  /* 0x0000001e28227819 */ /* 0x000fc40000010e28 */
[----:B------:R-:W-:Y:S01]  /*377c0*/  IADD3 R31, PT, PT, R32, R31, R7 ;  /* 0x0000001f201f7210 */ /* 0x000fe20007ffe007 */
[----:B------:R-:W-:Y:S02]  /*377d0*/  IMAD.U32 R27, R27, 0x10000, RZ ;  /* 0x000100001b1b7824 */ /* 0x000fe400078e00ff */
[----:B------:R-:W-:Y:S01]  /*377e0*/  IMAD.SHL.U32 R21, R21, 0x100, RZ ;  /* 0x0000010015157824 */ /* 0x000fe200078e00ff */
[----:B------:R-:W-:Y:S02]  /*377f0*/  LOP3.LUT R23, R19, R31, R34, 0xb8, !PT ;  /* 0x0000001f13177212 */ /* 0x000fe400078eb822 */
[----:B------:R-:W-:Y:S02]  /*37800*/  LEA.HI R42, R31, R42, R31, 0x5 ;  /* 0x0000002a1f2a7211 */ /* 0x000fe400078f281f */
[----:B------:R-:W-:Y:S01]  /*37810*/  PRMT R29, R16, 0x7770, RZ ;  /* 0x00007770101d7816 */ /* 0x000fe200000000ff */
[----:B------:R-:W-:Y:S01]  /*37820*/  IMAD.IADD R33, R18, 0x1, R23 ;  /* 0x0000000112217824 */ /* 0x000fe200078e0217 */
[----:B------:R-:W-:-:S02]  /*37830*/  LOP3.LUT R40, R27, 0xff0000, RZ, 0xc0, !PT ;  /* 0x00ff00001b287812 */ /* 0x000fc400078ec0ff */
[----:B------:R-:W-:Y:S02]  /*37840*/  LOP3.LUT R38, R25, R38, R21, 0xfe, !PT ;  /* 0x0000002619267212 */ /* 0x000fe400078efe15 */
[C---:B------:R-:W-:Y:S02]  /*37850*/  PRMT R25, R16.reuse, 0x7772, RZ ;  /* 0x0000777210197816 */ /* 0x040fe400000000ff */
[----:B------:R-:W-:Y:S02]  /*37860*/  PRMT R27, R16, 0x7773, RZ ;  /* 0x00007773101b7816 */ /* 0x000fe400000000ff */
[----:B------:R-:W-:Y:S02]  /*37870*/  IADD3 R42, PT, PT, R22, R42, R7 ;  /* 0x0000002a162a7210 */ /* 0x000fe40007ffe007 */
[----:B------:R-:W-:Y:S01]  /*37880*/  PRMT R16, R17, 0x7771, RZ ;  /* 0x0000777111107816 */ /* 0x000fe200000000ff */
[----:B------:R-:W-:Y:S01]  /*37890*/  IMAD R29, R29, 0x1000000, R40 ;  /* 0x010000001d1d7824 */ /* 0x000fe200078e0228 */
[----:B------:R-:W-:-:S02]  /*378a0*/  SHF.L.W.U32.HI R21, R31, 0x1e, R31 ;  /* 0x0000001e1f157819 */ /* 0x000fc40000010e1f */
        /* <DEDUP_REMOVED lines=8> */
[----:B------:R-:W-:-:S02]  /*37930*/  LOP3.LUT R19, R21, R31, R18, 0xb8, !PT ;  /* 0x0000001f15137212 */ /* 0x000fc400078eb812 */
[----:B------:R-:W-:Y:S02]  /*37940*/  LEA.HI R44, R31, R44, R31, 0x5 ;  /* 0x0000002c1f2c7211 */ /* 0x000fe400078f281f */
[----:B------:R-:W-:Y:S01]  /*37950*/  LOP3.LUT R16, R27, R29, R16, 0xfe, !PT ;  /* 0x0000001d1b107212 */ /* 0x000fe200078efe10 */
[----:B------:R-:W-:Y:S01]  /*37960*/  IMAD.IADD R29, R34, 0x1, R19 ;  /* 0x00000001221d7824 */ /* 0x000fe200078e0213 */
[C---:B------:R-:W-:Y:S02]  /*37970*/  PRMT R19, R17.reuse, 0x7772, RZ ;  /* 0x0000777211137816 */ /* 0x040fe400000000ff */
[C---:B------:R-:W-:Y:S02]  /*37980*/  PRMT R23, R17.reuse, 0x7770, RZ ;  /* 0x0000777011177816 */ /* 0x040fe400000000ff */
[----:B------:R-:W-:Y:S02]  /*37990*/  PRMT R25, R17, 0x7773, RZ ;  /* 0x0000777311197816 */ /* 0x000fe400000000ff */
[----:B------:R-:W-:-:S02]  /*379a0*/  IADD3 R44, PT, PT, R20, R44, R7 ;  /* 0x0000002c142c7210 */ /* 0x000fc40007ffe007 */
[----:B------:R-:W-:Y:S01]  /*379b0*/  PRMT R17, R14, 0x7771, RZ ;  /* 0x000077710e117816 */ /* 0x000fe200000000ff */
[----:B------:R-:W-:Y:S01]  /*379c0*/  IMAD.SHL.U32 R34, R19, 0x100, RZ ;  /* 0x0000010013227824 */ /* 0x000fe200078e00ff */
[----:B------:R-:W-:Y:S02]  /*379d0*/  SHF.L.W.U32.HI R19, R31, 0x1e, R31 ;  /* 0x0000001e1f137819 */ /* 0x000fe40000010e1f */
[C-C-:B------:R-:W-:Y:S01]  /*379e0*/  LEA.HI R33, R44.reuse, R29, R44.reuse, 0x5 ;  /* 0x0000001d2c217211 */ /* 0x140fe200078f282c */
[----:B------:R-:W-:Y:S01]  /*379f0*/  IMAD.U32 R29, R17, 0x10000, RZ ;  /* 0x00010000111d7824 */ /* 0x000fe200078e00ff */
[----:B------:R-:W-:Y:S01]  /*37a00*/  SHF.L.W.U32.HI R17, R44, 0x1e, R44 ;  /* 0x0000001e2c117819 */ /* 0x000fe20000010e2c */
[----:B------:R-:W-:Y:S01]  /*37a10*/  IMAD R23, R23, 0x1000000, R40 ;  /* 0x0100000017177824 */ /* 0x000fe200078e0228 */
[----:B------:R-:W-:Y:S02]  /*37a20*/  LOP3.LUT R44, R18, R44, R19, 0xb8, !PT ;  /* 0x0000002c122c7212 */ /* 0x000fe400078eb813 */
[----:B------:R-:W-:-:S02]  /*37a30*/  IADD3 R42, PT, PT, R30, R33, R7 ;  /* 0x000000211e2a7210 */ /* 0x000fc40007ffe007 */
[----:B------:R-:W-:Y:S01]  /*37a40*/  LOP3.LUT R34, R25, R23, R34, 0xfe, !PT ;  /* 0x0000001719227212 */ /* 0x000fe200078efe22 */
[----:B------:R-:W-:Y:S01]  /*37a50*/  IMAD.IADD R25, R21, 0x1, R44 ;  /* 0x0000000115197824 */ /* 0x000fe200078e022c */
[----:B------:R-:W-:Y:S02]  /*37a60*/  PRMT R21, R15, 0x7771, RZ ;  /* 0x000077710f157816 */ /* 0x000fe400000000ff */
[----:B------:R-:W-:Y:S02]  /*37a70*/  LOP3.LUT R23, R19, R42, R17, 0xb8, !PT ;  /* 0x0000002a13177212 */ /* 0x000fe400078eb811 */
[----:B------:R-:W-:Y:S02]  /*37a80*/  PRMT R27, R14, 0x7770, RZ ;  /* 0x000077700e1b7816 */ /* 0x000fe400000000ff */
[----:B------:R-:W-:Y:S01]  /*37a90*/  LOP3.LUT R40, R29, 0xff0000, RZ, 0xc0, !PT ;  /* 0x00ff00001d287812 */ /* 0x000fe200078ec0ff */
[----:B------:R-:W-:Y:S01]  /*37aa0*/  IMAD.U32 R21, R21, 0x10000, RZ ;  /* 0x0001000015157824 */ /* 0x000fe200078e00ff */
[----:B------:R-:W-:Y:S01]  /*37ab0*/  LEA.HI R25, R42, R25, R42, 0x5 ;  /* 0x000000192a197211 */ /* 0x000fe200078f282a */
[----:B------:R-:W-:Y:S01]  /*37ac0*/  IMAD.IADD R44, R18, 0x1, R23 ;  /* 0x00000001122c7824 */ /* 0x000fe200078e0217 */
[----:B------:R-:W-:Y:S01]  /*37ad0*/  PRMT R23, R14, 0x7772, RZ ;  /* 0x000077720e177816 */ /* 0x000fe200000000ff */
[----:B------:R-:W-:Y:S01]  /*37ae0*/  IMAD R27, R27, 0x1000000, R40 ;  /* 0x010000001b1b7824 */ /* 0x000fe200078e0228 */
[----:B------:R-:W-:-:S02]  /*37af0*/  SHF.L.W.U32.HI R40, R42, 0x1e, R42 ;  /* 0x0000001e2a287819 */ /* 0x000fc40000010e2a */
        /* <DEDUP_REMOVED lines=10> */
[----:B------:R-:W-:Y:S02]  /*37ba0*/  IADD3 R44, PT, PT, R16, R44, R7 ;  /* 0x0000002c102c7210 */ /* 0x000fe40007ffe007 */
[C---:B------:R-:W-:Y:S02]  /*37bb0*/  PRMT R19, R15.reuse, 0x7772, RZ ;  /* 0x000077720f137816 */ /* 0x040fe400000000ff */
[----:B------:R-:W-:Y:S02]  /*37bc0*/  PRMT R21, R15, 0x7773, RZ ;  /* 0x000077730f157816 */ /* 0x000fe400000000ff */
[----:B------:R-:W-:Y:S02]  /*37bd0*/  PRMT R14, R12, 0x7771, RZ ;  /* 0x000077710c0e7816 */ /* 0x000fe400000000ff */
[----:B------:R-:W-:-:S02]  /*37be0*/  SHF.L.W.U32.HI R15, R29, 0x1e, R29 ;  /* 0x0000001e1d0f7819 */ /* 0x000fc40000010e1d */
[--C-:B------:R-:W-:Y:S01]  /*37bf0*/  LEA.HI R31, R44, R27, R44.reuse, 0x5 ;  /* 0x0000001b2c1f7211 */ /* 0x100fe200078f282c */
[----:B------:R-:W-:Y:S01]  /*37c00*/  IMAD.U32 R27, R14, 0x10000, RZ ;  /* 0x000100000e1b7824 */ /* 0x000fe200078e00ff */
[----:B------:R-:W-:Y:S02]  /*37c10*/  LOP3.LUT R46, R40, R44, R15, 0xb8, !PT ;  /* 0x0000002c282e7212 */ /* 0x000fe400078eb80f */
[----:B------:R-:W-:Y:S02]  /*37c20*/  SHF.L.W.U32.HI R14, R44, 0x1e, R44 ;  /* 0x0000001e2c0e7819 */ /* 0x000fe40000010e2c */
[----:B------:R-:W-:Y:S01]  /*37c30*/  IADD3 R31, PT, PT, R34, R31, R7 ;  /* 0x0000001f221f7210 */ /* 0x000fe20007ffe007 */
[----:B------:R-:W-:Y:S02]  /*37c40*/  IMAD.SHL.U32 R42, R19, 0x100, RZ ;  /* 0x00000100132a7824 */ /* 0x000fe400078e00ff */
[----:B------:R-:W-:Y:S01]  /*37c50*/  IMAD.IADD R46, R17, 0x1, R46 ;  /* 0x00000001112e7824 */ /* 0x000fe200078e022e */
[----:B------:R-:W-:-:S02]  /*37c60*/  LOP3.LUT R19, R15, R31, R14, 0xb8, !PT ;  /* 0x0000001f0f137212 */ /* 0x000fc400078eb80e */
[----:B------:R-:W-:Y:S02]  /*37c70*/  PRMT R23, R12, 0x7770, RZ ;  /* 0x000077700c177816 */ /* 0x000fe400000000ff */
[----:B------:R-:W-:Y:S01]  /*37c80*/  LOP3.LUT R44, R27, 0xff0000, RZ, 0xc0, !PT ;  /* 0x00ff00001b2c7812 */ /* 0x000fe200078ec0ff */
[----:B------:R-:W-:Y:S01]  /*37c90*/  IMAD.IADD R27, R40, 0x1, R19 ;  /* 0x00000001281b7824 */ /* 0x000fe200078e0213 */
[----:B------:R-:W-:Y:S02]  /*37ca0*/  LEA.HI R46, R31, R46, R31, 0x5 ;  /* 0x0000002e1f2e7211 */ /* 0x000fe400078f281f */
[----:B------:R-:W-:Y:S01]  /*37cb0*/  PRMT R19, R13, 0x7771, RZ ;  /* 0x000077710d137816 */ /* 0x000fe200000000ff */
[----:B------:R-:W-:Y:S01]  /*37cc0*/  IMAD R44, R23, 0x1000000, R44 ;  /* 0x01000000172c7824 */ /* 0x000fe200078e022c */
[----:B------:R-:W-:Y:S02]  /*37cd0*/  LOP3.LUT R17, R21, R25, R42, 0xfe, !PT ;  /* 0x0000001915117212 */ /* 0x000fe400078efe2a */
[----:B------:R-:W-:-:S02]  /*37ce0*/  IADD3 R46, PT, PT, R18, R46, R7 ;  /* 0x0000002e122e7210 */ /* 0x000fc40007ffe007 */
[----:B------:R-:W-:Y:S02]  /*37cf0*/  SHF.L.W.U32.HI R23, R31, 0x1e, R31 ;  /* 0x0000001e1f177819 */ /* 0x000fe40000010e1f */
[C---:B------:R-:W-:Y:S02]  /*37d00*/  PRMT R21, R12.reuse, 0x7772, RZ ;  /* 0x000077720c157816 */ /* 0x040fe400000000ff */
[----:B------:R-:W-:Y:S01]  /*37d10*/  PRMT R25, R12, 0x7773, RZ ;  /* 0x000077730c197816 */ /* 0x000fe200000000ff */
[----:B------:R-:W-:Y:S01]  /*37d20*/  IMAD.U32 R12, R19, 0x10000, RZ ;  /* 0x00010000130c7824 */ /* 0x000fe200078e00ff */
[----:B------:R-:W-:Y:S02]  /*37d30*/  LEA.HI R42, R46, R27, R46, 0x5 ;  /* 0x0000001b2e2a7211 */ /* 0x000fe400078f282e */
[----:B------:R-:W-:Y:S01]  /*37d40*/  LOP3.LUT R48, R14, R46, R23, 0xb8, !PT ;  /* 0x0000002e0e307212 */ /* 0x000fe200078eb817 */
[----:B------:R-:W-:Y:S01]  /*37d50*/  IMAD.SHL.U32 R21, R21, 0x100, RZ ;  /* 0x0000010015157824 */ /* 0x000fe200078e00ff */
[----:B------:R-:W-:-:S02]  /*37d60*/  PRMT R19, R13, 0x7770, RZ ;  /* 0x000077700d137816 */ /* 0x000fc400000000ff */
[----:B------:R-:W-:Y:S01]  /*37d70*/  LOP3.LUT R40, R12, 0xff0000, RZ, 0xc0, !PT ;  /* 0x00ff00000c287812 */ /* 0x000fe200078ec0ff */
[----:B------:R-:W-:Y:S01]  /*37d80*/  IMAD.IADD R27, R15, 0x1, R48 ;  /* 0x000000010f1b7824 */ /* 0x000fe200078e0230 */
[----:B------:R-:W-:Y:S02]  /*37d90*/  SHF.L.W.U32.HI R12, R46, 0x1e, R46 ;  /* 0x0000001e2e0c7819 */ /* 0x000fe40000010e2e */
[----:B------:R-:W-:Y:S01]  /*37da0*/  IADD3 R42, PT, PT, R17, R42, R7 ;  /* 0x0000002a112a7210 */ /* 0x000fe20007ffe007 */
[----:B------:R-:W-:Y:S01]  /*37db0*/  IMAD R40, R19, 0x1000000, R40 ;  /* 0x0100000013287824 */ /* 0x000fe200078e0228 */
[----:B------:R-:W-:Y:S02]  /*37dc0*/  PRMT R15, R13, 0x7772, RZ ;  /* 0x000077720d0f7816 */ /* 0x000fe400000000ff */
[----:B------:R-:W-:Y:S02]  /*37dd0*/  LOP3.LUT R29, R23, R42, R12, 0xb8, !PT ;  /* 0x0000002a171d7212 */ /* 0x000fe400078eb80c */
[----:B------:R-:W-:-:S02]  /*37de0*/  LOP3.LUT R19, R25, R44, R21, 0xfe, !PT ;  /* 0x0000002c19137212 */ /* 0x000fc400078efe15 */
[--C-:B------:R-:W-:Y:S01]  /*37df0*/  LEA.HI R44, R42, R27, R42.reuse, 0x5 ;  /* 0x0000001b2a2c7211 */ /* 0x100fe200078f282a */
[----:B------:R-:W-:Y:S01]  /*37e00*/  IMAD.SHL.U32 R15, R15, 0x100, RZ ;  /* 0x000001000f0f7824 */ /* 0x000fe200078e00ff */
[----:B------:R-:W-:Y:S01]  /*37e10*/  PRMT R21, R13, 0x7773, RZ ;  /* 0x000077730d157816 */ /* 0x000fe200000000ff */
[----:B------:R-:W-:Y:S01]  /*37e20*/  IMAD.IADD R29, R14, 0x1, R29 ;  /* 0x000000010e1d7824 */ /* 0x000fe200078e021d */
[----:B------:R-:W-:Y:S02]  /*37e30*/  IADD3 R44, PT, PT, R19, R44, R7 ;  /* 0x0000002c132c7210 */ /* 0x000fe40007ffe007 */
[----:B------:R-:W-:Y:S02]  /*37e40*/  SHF.L.W.U32.HI R13, R42, 0x1e, R42 ;  /* 0x0000001e2a0d7819 */ /* 0x000fe40000010e2a */
[----:B------:R-:W-:Y:S02]  /*37e50*/  LOP3.LUT R25, R24, R30, R17, 0x96, !PT ;  /* 0x0000001e18197212 */ /* 0x000fe400078e9611 */
[----:B------:R-:W-:-:S02]  /*37e60*/  LOP3.LUT R21, R21, R40, R15, 0xfe, !PT ;  /* 0x0000002815157212 */ /* 0x000fc400078efe0f */
        /* <DEDUP_REMOVED lines=9> */
[--C-:B------:R-:W-:Y:S01]  /*37f00*/  LEA.HI R36, R40, R27, R40.reuse, 0x5 ;  /* 0x0000001b28247211 */ /* 0x100fe200078f2828 */
[----:B------:R-:W-:Y:S01]  /*37f10*/  IMAD.IADD R12, R12, 0x1, R25 ;  /* 0x000000010c0c7824 */ /* 0x000fe200078e0219 */
[----:B------:R-:W-:Y:S02]  /*37f20*/  LOP3.LUT R15, R15, R28, RZ, 0x3c, !PT ;  /* 0x0000001c0f0f7212 */ /* 0x000fe400078e3cff */
        /* <DEDUP_REMOVED lines=53> */
[C---:B------:R-:W-:Y:S01]  /*38280*/  LEA.HI R15, R12.reuse, R15, R12, 0x5 ;  /* 0x0000000f0c0f7211 */ /* 0x040fe200078f280c */
[----:B------:R-:W-:Y:S01]  /*38290*/  IMAD.IADD R7, R7, 0x1, R20 ;  /* 0x0000000107077824 */ /* 0x000fe200078e0214 */
[----:B------:R-:W-:Y:S02]  /*382a0*/  LOP3.LUT R13, R13, R30, RZ, 0x3c, !PT ;  /* 0x0000001e0d0d7212 */ /* 0x000fe400078e3cff */
[----:B------:R-:W-:Y:S02]  /*382b0*/  IADD3 R20, PT, PT, R27, R15, R8 ;  /* 0x0000000f1b147210 */ /* 0x000fe40007ffe008 */
[----:B------:R-:W-:-:S02]  /*382c0*/  SHF.L.W.U32.HI R30, R12, 0x1e, R12 ;  /* 0x0000001e0c1e7819 */ /* 0x000fc40000010e0c */
[----:B------:R-:W-:Y:S02]  /*382d0*/  SHF.L.W.U32.HI R31, R13, 0x1, R13 ;  /* 0x000000010d1f7819 */ /* 0x000fe40000010e0d */
[C---:B------:R-:W-:Y:S02]  /*382e0*/  LOP3.LUT R13, R20.reuse, R30, R11, 0x96, !PT ;  /* 0x0000001e140d7212 */ /* 0x040fe400078e960b */
        /* <DEDUP_REMOVED lines=12> */
[----:B------:R-:W-:Y:S01]  /*383b0*/  SHF.L.W.U32.HI R35, R15, 0x1e, R15 ;  /* 0x0000001e0f237819 */ /* 0x000fe20000010e0f */
[----:B------:R-:W2:Y:S01]  /*383c0*/  LDL R16, [R1+0x70] ;  /* 0x0000700001107983 */ /* 0x000ea20000100800 */
        /* <DEDUP_REMOVED lines=84> */
[C---:B------:R-:W-:Y:S01]  /*38910*/  LEA.HI R33, R26.reuse, R33, R26, 0x5 ;  /* 0x000000211a217211 */ /* 0x040fe200078f281a */
[----:B------:R-:W-:Y:S01]  /*38920*/  IMAD.IADD R35, R13, 0x1, R28 ;  /* 0x000000010d237824 */ /* 0x000fe200078e021c */
        /* <DEDUP_REMOVED lines=52> */
[----:B------:R-:W-:Y:S02]  /*38c70*/  SHF.L.W.U32.HI R27, R32, 0x1, R32 ;  /* 0x00000001201b7819 */ /* 0x000fe40000010e20 */
[--C-:B------:R-:W-:Y:S02]  /*38c80*/  LEA.HI R32, R34, R13, R34.reuse, 0x5 ;  /* 0x0000000d22207211 */ /* 0x100fe400078f2822 */
[----:B------:R-:W-:Y:S01]  /*38c90*/  LOP3.LUT R11, R30, R23, R29, 0x96, !PT ;  /* 0x000000171e0b7212 */ /* 0x000fe200078e961d */
[----:B------:R-:W-:Y:S01]  /*38ca0*/  IMAD.IADD R31, R8, 0x1, R31 ;  /* 0x00000001081f7824 */ /* 0x000fe200078e021f */
[----:B------:R-:W-:Y:S02]  /*38cb0*/  IADD3 R8, PT, PT, R27, R32, R9 ;  /* 0x000000201b087210 */ /* 0x000fe40007ffe009 */
[----:B------:R-:W-:Y:S02]  /*38cc0*/  SHF.L.W.U32.HI R34, R34, 0x1e, R34 ;  /* 0x0000001e22227819 */ /* 0x000fe40000010e22 */
[----:B------:R-:W-:-:S02]  /*38cd0*/  LOP3.LUT R11, R11, R20, RZ, 0x3c, !PT ;  /* 0x000000140b0b7212 */ /* 0x000fc400078e3cff */
[--C-:B------:R-:W-:Y:S02]  /*38ce0*/  LOP3.LUT R20, R34, R7, R8.reuse, 0xe8, !PT ;  /* 0x0000000722147212 */ /* 0x100fe400078ee808 */
[----:B------:R-:W-:Y:S02]  /*38cf0*/  SHF.L.W.U32.HI R32, R11, 0x1, R11 ;  /* 0x000000010b207819 */ /* 0x000fe40000010e0b */
[----:B------:R-:W-:Y:S02]  /*38d00*/  LEA.HI R31, R8, R31, R8, 0x5 ;  /* 0x0000001f081f7211 */ /* 0x000fe400078f2808 */
[----:B------:R-:W-:Y:S01]  /*38d10*/  LOP3.LUT R11, R12, R25, R28, 0x96, !PT ;  /* 0x000000190c0b7212 */ /* 0x000fe200078e961c */
[----:B------:R-:W-:Y:S01]  /*38d20*/  IMAD.IADD R21, R21, 0x1, R20 ;  /* 0x0000000115157824 */ /* 0x000fe200078e0214 */
[----:B------:R-:W-:Y:S02]  /*38d30*/  SHF.L.W.U32.HI R33, R8, 0x1e, R8 ;  /* 0x0000001e08217819 */ /* 0x000fe40000010e08 */
[----:B------:R-:W-:-:S02]  /*38d40*/  IADD3 R8, PT, PT, R32, R31, R9 ;  /* 0x0000001f20087210 */ /* 0x000fc40007ffe009 */
[----:B------:R-:W-:Y:S02]  /*38d50*/  LOP3.LUT R11, R11, R14, RZ, 0x3c, !PT ;  /* 0x0000000e0b0b7212 */ /* 0x000fe400078e3cff */
[----:B------:R-:W-:Y:S02]  /*38d60*/  LOP3.LUT R13, R18, R22, R27, 0x96, !PT ;  /* 0x00000016120d7212 */ /* 0x000fe400078e961b */
[--C-:B------:R-:W-:Y:S02]  /*38d70*/  LOP3.LUT R20, R33, R34, R8.reuse, 0xe8, !PT ;  /* 0x0000002221147212 */ /* 0x100fe400078ee808 */
[----:B------:R-:W-:Y:S02]  /*38d80*/  SHF.L.W.U32.HI R31, R11, 0x1, R11 ;  /* 0x000000010b1f7819 */ /* 0x000fe40000010e0b */
[C---:B------:R-:W-:Y:S02]  /*38d90*/  LEA.HI R14, R8.reuse, R21, R8, 0x5 ;  /* 0x00000015080e7211 */ /* 0x040fe400078f2808 */
[----:B------:R-:W-:Y:S01]  /*38da0*/  LOP3.LUT R13, R13, R30, RZ, 0x3c, !PT ;  /* 0x0000001e0d0d7212 */ /* 0x000fe200078e3cff */
[----:B------:R-:W-:Y:S01]  /*38db0*/  IMAD.IADD R36, R7, 0x1, R20 ;  /* 0x0000000107247824 */ /* 0x000fe200078e0214 */
[----:B------:R-:W-:Y:S01]  /*38dc0*/  SHF.L.W.U32.HI R30, R8, 0x1e, R8 ;  /* 0x0000001e081e7819 */ /* 0x000fe20000010e08 */
[----:B------:R-:W3:Y:S01]  /*38dd0*/  LDL.64 R20, [R1+0x48] ;  /* 0x0000480001147983 */ /* 0x000ee20000100a00 */
        /* <DEDUP_REMOVED lines=116> */
[----:B------:R-:W-:Y:S02]  /*39520*/  LEA.HI R36, R29, R36, R29, 0x5 ;  /* 0x000000241d247211 */ /* 0x000fe400078f281d */
[----:B------:R-:W-:Y:S01]  /*39530*/  LOP3.LUT R34, R34, R31, RZ, 0x3c, !PT ;  /* 0x0000001f22227212 */ /* 0x000fe200078e3cff */
[----:B------:R-:W-:Y:S01]  /*39540*/  IMAD.IADD R31, R30, 0x1, R23 ;  /* 0x000000011e1f7824 */ /* 0x000fe200078e0217 */
[----:B--2---:R-:W-:Y:S02]  /*39550*/  IADD3 R36, PT, PT, R9, R36, R16 ;  /* 0x0000002409247210 */ /* 0x004fe40007ffe010 */
        /* <DEDUP_REMOVED lines=49> */
[C---:B------:R-:W-:Y:S02]  /*39870*/  LEA.HI R33, R13.reuse, R34, R13, 0x5 ;  /* 0x000000220d217211 */ /* 0x040fe400078f280d */
[----:B------:R-:W-:Y:S02]  /*39880*/  LOP3.LUT R34, R13, R31, R14, 0x96, !PT ;  /* 0x0000001f0d227212 */ /* 0x000fe400078e960e */
[----:B------:R-:W-:Y:S02]  /*39890*/  SHF.L.W.U32.HI R12, R30, 0x1, R30 ;  /* 0x000000011e0c7819 */ /* 0x000fe40000010e1e */
[----:B------:R-:W-:Y:S01]  /*398a0*/  LOP3.LUT R32, R18, R9, R11, 0x96, !PT ;  /* 0x0000000912207212 */ /* 0x000fe200078e960b */
[----:B------:R-:W-:Y:S01]  /*398b0*/  IMAD.IADD R36, R29, 0x1, R34 ;  /* 0x000000011d247824 */ /* 0x000fe200078e0222 */
[----:B------:R-:W-:-:S02]  /*398c0*/  SHF.L.W.U32.HI R30, R13, 0x1e, R13 ;  /* 0x0000001e0d1e7819 */ /* 0x000fc40000010e0d */
[----:B------:R-:W-:Y:S02]  /*398d0*/  IADD3 R33, PT, PT, R12, R33, R16 ;  /* 0x000000210c217210 */ /* 0x000fe40007ffe010 */
[----:B------:R-:W-:Y:S02]  /*398e0*/  LOP3.LUT R32, R32, R15, RZ, 0x3c, !PT ;  /* 0x0000000f20207212 */ /* 0x000fe400078e3cff */
        /* <DEDUP_REMOVED lines=16> */
[----:B------:R-:W-:Y:S02]  /*399f0*/  LOP3.LUT R31, R26, R27, R13, 0x96, !PT ;  /* 0x0000001b1a1f7212 */ /* 0x000fe400078e960d */
[----:B------:R-:W-:Y:S02]  /*39a00*/  SHF.L.W.U32.HI R14, R29, 0x1, R29 ;  /* 0x000000011d0e7819 */ /* 0x000fe40000010e1d */
        /* <DEDUP_REMOVED lines=48> */
[----:B------:R-:W-:Y:S01]  /*39d10*/  LEA.HI R17, R22, R17, R22, 0x5 ;  /* 0x0000001116117211 */ /* 0x000fe200078f2816 */
[----:B------:R-:W-:-:S03]  /*39d20*/  IMAD.IADD R30, R30, 0x1, R13 ;  /* 0x000000011e1e7824 */ /* 0x000fc600078e020d */
[----:B------:R-:W-:Y:S02]  /*39d30*/  IADD3 R17, PT, PT, R9, R17, R16 ;  /* 0x0000001109117210 */ /* 0x000fe40007ffe010 */
        /* <DEDUP_REMOVED lines=20> */
[----:B------:R-:W-:Y:S01]  /*39e80*/  IMAD.IADD R7, R5, 0x1, R12 ;  /* 0x0000000105077824 */ /* 0x000fe200078e020c */
[----:B---3--:R-:W-:Y:S02]  /*39e90*/  IADD3 R12, P1, PT, R20, 0x200, RZ ;  /* 0x00000200140c7810 */ /* 0x008fe40007f3e0ff */
[----:B------:R-:W-:Y:S01]  /*39ea0*/  LEA.HI R15, R18, R15, R18, 0x1 ;  /* 0x0000000f120f7211 */ /* 0x000fe200078f0812 */
[----:B------:R-:W-:Y:S01]  /*39eb0*/  IMAD.IADD R8, R6, 0x1, R22 ;  /* 0x0000000106087824 */ /* 0x000fe200078e0216 */
[----:B------:R-:W-:Y:S01]  /*39ec0*/  LEA.HI R6, R13, R4, R13, 0x1e ;  /* 0x000000040d067211 */ /* 0x000fe200078ff00d */
[----:B------:R-:W-:Y:S02]  /*39ed0*/  IMAD.IADD R5, R3, 0x1, R14 ;  /* 0x0000000103057824 */ /* 0x000fe400078e020e */
[----:B------:R-:W-:-:S02]  /*39ee0*/  IMAD.IADD R4, R2, 0x1, R15 ;  /* 0x0000000102047824 */ /* 0x000fc400078e020f */
[----:B------:R-:W-:Y:S01]  /*39ef0*/  IMAD.X R13, RZ, RZ, R21, P1 ;  /* 0x000000ffff0d7224 */ /* 0x000fe200008e0615 */
[----:B------:R0:W-:Y:S04]  /*39f00*/  STL [R1+0x60], R8 ;  /* 0x0000600801007387 */ /* 0x0001e80000100800 */
[----:B------:R0:W-:Y:S04]  /*39f10*/  STL.64 [R1+0x58], R6 ;  /* 0x0000580601007387 */ /* 0x0001e80000100a00 */
[----:B------:R0:W-:Y:S04]  /*39f20*/  STL.64 [R1+0x50], R4 ;  /* 0x0000500401007387 */ /* 0x0001e80000100a00 */
[----:B------:R0:W-:Y:S04]  /*39f30*/  STL.64 [R1+0x48], R12 ;  /* 0x0000480c01007387 */ /* 0x0001e80000100a00 */
[----:B------:R0:W-:Y:S01]  /*39f40*/  STL [R1+0x40], RZ ;  /* 0x000040ff01007387 */ /* 0x0001e20000100800 */
[----:B------:R-:W-:-:S07]  /*39f50*/  IMAD.MOV.U32 R2, RZ, RZ, RZ ;  /* 0x000000ffff027224 */ /* 0x000fce00078e00ff */
.L_x_144:
[----:B------:R-:W-:Y:S05]  /*39f60*/  BSYNC.RECONVERGENT B1 ;  /* 0x0000000000017941 */ /* 0x000fea0003800200 */
.L_x_143:
[----:B------:R-:W-:Y:S05]  /*39f70*/  @P0 BRA `(.L_x_145) ;  /* 0xffffffcc00d80947 */ /* 0x000fea000383ffff */
[----:B------:R-:W-:Y:S05]  /*39f80*/  BSYNC.RECONVERGENT B0 ;  /* 0x0000000000007941 */ /* 0x000fea0003800200 */
.L_x_142:
[----:B------:R-:W-:Y:S01]  /*39f90*/  ISETP.GT.U32.AND P0, PT, R2, 0x37, PT ;  /* 0x000000370200780c */ /* 0x000fe20003f04070 */
[----:B------:R-:W-:-:S12]  /*39fa0*/  BSSY.RECONVERGENT B0, `(.L_x_146) ;  /* 0x00003b4000007945 */ /* 0x000fd80003800200 */
[----:B------:R-:W-:Y:S05]  /*39fb0*/  @P0 BRA `(.L_x_147) ;  /* 0x0000000400340947 */ /* 0x000fea0003800000 */
[----:B------:R-:W-:Y:S01]  /*39fc0*/  IMAD.MOV.U32 R0, RZ, RZ, 0x80 ;  /* 0x00000080ff007424 */ /* 0x000fe200078e00ff */
[----:B------:R-:W-:Y:S01]  /*39fd0*/  ISETP.NE.AND P0, PT, R2, 0x37, PT ;  /* 0x000000370200780c */ /* 0x000fe20003f05270 */
[----:B------:R-:W-:Y:S01]  /*39fe0*/  IMAD.IADD R3, R1, 0x1, R2 ;  /* 0x0000000101037824 */ /* 0x000fe200078e0202 */
[----:B------:R-:W-:Y:S04]  /*39ff0*/  BSSY.RECONVERGENT B1, `(.L_x_148) ;  /* 0x0000048000017945 */ /* 0x000fe80003800200 */
        /* <DEDUP_REMOVED lines=8> */
[----:B-1----:R-:W-:Y:S01]  /*3a080*/  LOP3.LUT R0, R4, 0xffff, RZ, 0xc0, !PT ;  /* 0x0000ffff04007812 */ /* 0x002fe200078ec0ff */
[----:B------:R-:W-:-:S03]  /*3a090*/  VIADD R3, R3, 0x8 ;  /* 0x0000000803037836 */ /* 0x000fc60000000000 */
[----:B------:R-:W-:-:S05]  /*3a0a0*/  SHF.R.U32.HI R0, RZ, 0x4, R0 ;  /* 0x00000004ff007819 */ /* 0x000fca0000011600 */
[----:B------:R-:W-:-:S05]  /*3a0b0*/  IMAD.SHL.U32 R0, R0, 0x10, RZ ;  /* 0x0000001000007824 */ /* 0x000fca00078e00ff */
[----:B------:R-:W-:-:S05]  /*3a0c0*/  LOP3.LUT R0, R0, 0x30, RZ, 0xe2, !PT ;  /* 0x0000003000007812 */ /* 0x000fca00078ee2ff */
[----:B------:R-:W-:-:S07]  /*3a0d0*/  IMAD.MOV R0, RZ, RZ, -R0 ;  /* 0x000000ffff007224 */ /* 0x000fce00078e0a00 */
.L_x_152:
        /* <DEDUP_REMOVED lines=21> */
.L_x_151:
[----:B------:R-:W-:Y:S05]  /*3a230*/  BSYNC.RECONVERGENT B2 ;  /* 0x0000000000027941 */ /* 0x000fea0003800200 */
.L_x_150:
        /* <DEDUP_REMOVED lines=16> */
.L_x_154:
[----:B------:R-:W-:Y:S05]  /*3a340*/  BSYNC.RECONVERGENT B2 ;  /* 0x0000000000027941 */ /* 0x000fea0003800200 */
.L_x_153:
[----:B------:R-:W-:Y:S05]  /*3a350*/  @!P1 BRA `(.L_x_149) ;  /* 0x0000000000449947 */ /* 0x000fea0003800000 */
[----:B------:R-:W-:Y:S02]  /*3a360*/  ISETP.GE.U32.AND P0, PT, R3, 0x4, PT ;  /* 0x000000040300780c */ /* 0x000fe40003f06070 */
[----:B0-----:R-:W-:-:S04]  /*3a370*/  LOP3.LUT R0, R4, 0x3, RZ, 0xc0, !PT ;  /* 0x0000000304007812 */ /* 0x001fc800078ec0ff */
[----:B------:R-:W-:-:S07]  /*3a380*/  ISETP.NE.AND P1, PT, R0, RZ, PT ;  /* 0x000000ff0000720c */ /* 0x000fce0003f25270 */
[----:B------:R-:W-:Y:S02]  /*3a390*/  @P0 IMAD.IADD R3, R1, 0x1, R2 ;  /* 0x0000000101030824 */ /* 0x000fe400078e0202 */
[----:B------:R-:W-:-:S03]  /*3a3a0*/  @P0 VIADD R2, R2, 0x4 ;  /* 0x0000000402020836 */ /* 0x000fc60000000000 */
[----:B------:R2:W-:Y:S04]  /*3a3b0*/  @P0 STL.U8 [R3+0x1], RZ ;  /* 0x000001ff03000387 */ /* 0x0005e80000100000 */
[----:B------:R2:W-:Y:S04]  /*3a3c0*/  @P0 STL.U8 [R3+0x2], RZ ;  /* 0x000002ff03000387 */ /* 0x0005e80000100000 */
[----:B------:R2:W-:Y:S04]  /*3a3d0*/  @P0 STL.U8 [R3+0x3], RZ ;  /* 0x000003ff03000387 */ /* 0x0005e80000100000 */
[----:B------:R2:W-:Y:S01]  /*3a3e0*/  @P0 STL.U8 [R3+0x4], RZ ;  /* 0x000004ff03000387 */ /* 0x0005e20000100000 */
[----:B------:R-:W-:Y:S05]  /*3a3f0*/  @!P1 BRA `(.L_x_149) ;  /* 0x00000000001c9947 */ /* 0x000fea0003800000 */
[----:B------:R-:W-:Y:S01]  /*3a400*/  IADD3 R2, PT, PT, R2, 0x1, R1 ;  /* 0x0000000102027810 */ /* 0x000fe20007ffe001 */
[----:B------:R-:W-:-:S07]  /*3a410*/  IMAD.MOV R0, RZ, RZ, -R0 ;  /* 0x000000ffff007224 */ /* 0x000fce00078e0a00 */
.L_x_155:
[----:B------:R-:W-:Y:S01]  /*3a420*/  VIADD R0, R0, 0x1 ;  /* 0x0000000100007836 */ /* 0x000fe20000000000 */
[----:B------:R0:W-:Y:S04]  /*3a430*/  STL.U8 [R2], RZ ;  /* 0x000000ff02007387 */ /* 0x0001e80000100000 */
[----:B------:R-:W-:Y:S01]  /*3a440*/  ISETP.NE.AND P0, PT, R0, RZ, PT ;  /* 0x000000ff0000720c */ /* 0x000fe20003f05270 */
[----:B0-----:R-:W-:-:S12]  /*3a450*/  VIADD R2, R2, 0x1 ;  /* 0x0000000102027836 */ /* 0x001fd80000000000 */
[----:B------:R-:W-:Y:S05]  /*3a460*/  @P0 BRA `(.L_x_155) ;  /* 0xfffffffc00ec0947 */ /* 0x000fea000383ffff */
.L_x_149:
[----:B------:R-:W-:Y:S05]  /*3a470*/  BSYNC.RECONVERGENT B1 ;  /* 0x0000000000017941 */ /* 0x000fea0003800200 */
.L_x_148:
[----:B------:R-:W-:Y:S05]  /*3a480*/  BRA `(.L_x_156) ;  /* 0x0000003400947947 */ /* 0x000fea0003800000 */
.L_x_147:
        /* <DEDUP_REMOVED lines=17> */
.L_x_162:
[C-C-:B-1----:R-:W-:Y:S01]  /*3a5a0*/  IADD3 R9, PT, PT, R1.reuse, -0x7, R0.reuse ;  /* 0xfffffff901097810 */ /* 0x142fe20007ffe000 */
[C-C-:B------:R-:W-:Y:S01]  /*3a5b0*/  IMAD.IADD R11, R1.reuse, 0x1, R0.reuse ;  /* 0x00000001010b7824 */ /* 0x140fe200078e0200 */
[--C-:B------:R-:W-:Y:S01]  /*3a5c0*/  IADD3 R8, PT, PT, R1, -0x6, R0.reuse ;  /* 0xfffffffa01087810 */ /* 0x100fe20007ffe000 */
        /* <DEDUP_REMOVED lines=12> */
[--C-:B-1----:R-:W-:Y:S02]  /*3a690*/  IADD3 R8, PT, PT, R1, 0x3, R0.reuse ;  /* 0x0000000301087810 */ /* 0x102fe40007ffe000 */
        /* <DEDUP_REMOVED lines=21> */
.L_x_161:
[----:B------:R-:W-:-:S07]  /*3a7f0*/  VIADD R0, R0, 0xfffffff9 ;  /* 0xfffffff900007836 */ /* 0x000fce0000000000 */
.L_x_160:
[----:B------:R-:W-:Y:S05]  /*3a800*/  BSYNC.RECONVERGENT B2 ;  /* 0x0000000000027941 */ /* 0x000fea0003800200 */
.L_x_159:
        /* <DEDUP_REMOVED lines=24> */
.L_x_164:
[----:B------:R-:W-:Y:S05]  /*3a990*/  BSYNC.RECONVERGENT B2 ;  /* 0x0000000000027941 */ /* 0x000fea0003800200 */
.L_x_163:
        /* <DEDUP_REMOVED lines=15> */
.L_x_166:
[----:B------:R-:W-:Y:S05]  /*3aa90*/  BSYNC.RECONVERGENT B2 ;  /* 0x0000000000027941 */ /* 0x000fea0003800200 */
.L_x_165:
[----:B------:R-:W-:Y:S05]  /*3aaa0*/  @!P1 BRA `(.L_x_158) ;  /* 0x00000000001c9947 */ /* 0x000fea0003800000 */
[----:B------:R-:W-:-:S07]  /*3aab0*/  IMAD.MOV R2, RZ, RZ, -R2 ;  /* 0x000000ffff027224 */ /* 0x000fce00078e0a02 */
.L_x_167:
[----:B0-----:R-:W-:Y:S02]  /*3aac0*/  IMAD.IADD R3, R1, 0x1, R0 ;  /* 0x0000000101037824 */ /* 0x001fe400078e0200 */
[----:B------:R-:W-:Y:S02]  /*3aad0*/  VIADD R2, R2, 0x1 ;  /* 0x0000000102027836 */ /* 0x000fe40000000000 */
[----:B------:R-:W-:Y:S01]  /*3aae0*/  VIADD R0, R0, 0x1 ;  /* 0x0000000100007836 */ /* 0x000fe20000000000 */
[----:B------:R2:W-:Y:S02]  /*3aaf0*/  STL.U8 [R3], RZ ;  /* 0x000000ff03007387 */ /* 0x0005e40000100000 */
[----:B------:R-:W-:-:S13]  /*3ab00*/  ISETP.NE.AND P0, PT, R2, RZ, PT ;  /* 0x000000ff0200720c */ /* 0x000fda0003f05270 */
[----:B--2---:R-:W-:Y:S05]  /*3ab10*/  @P0 BRA `(.L_x_167) ;  /* 0xfffffffc00e80947 */ /* 0x004fea000383ffff */
.L_x_158:
[----:B------:R-:W-:Y:S05]  /*3ab20*/  BSYNC.RECONVERGENT B1 ;  /* 0x0000000000017941 */ /* 0x000fea0003800200 */
.L_x_157:
        /* <DEDUP_REMOVED lines=58> */
[----:B------:R-:W-:-:S02]  /*3aed0*/  LOP3.LUT R29, R29, 0xff0000, RZ, 0xc0, !PT ;  /* 0x00ff00001d1d7812 */ /* 0x000fc400078ec0ff */
[----:B------:R-:W-:Y:S02]  /*3aee0*/  PRMT R23, R20, 0x7772, RZ ;  /* 0x0000777214177816 */ /* 0x000fe400000000ff */
[----:B------:R-:W-:Y:S01]  /*3aef0*/  PRMT R0, R21, 0x7772, RZ ;  /* 0x0000777215007816 */ /* 0x000fe200000000ff */
[----:B------:R-:W-:Y:S01]  /*3af00*/  IMAD R30, R30, 0x1000000, R29 ;  /* 0x010000001e1e7824 */ /* 0x000fe200078e021d */
[----:B------:R-:W-:Y:S01]  /*3af10*/  PRMT R25, R19, 0x7771, RZ ;  /* 0x0000777113197816 */ /* 0x000fe200000000ff */
[----:B------:R-:W-:Y:S01]  /*3af20*/  IMAD.SHL.U32 R23, R23, 0x100, RZ ;  /* 0x0000010017177824 */ /* 0x000fe200078e00ff */
[----:B------:R-:W-:Y:S01]  /*3af30*/  PRMT R33, R18, 0x7770, RZ ;  /* 0x0000777012217816 */ /* 0x000fe200000000ff */
[----:B------:R-:W-:Y:S01]  /*3af40*/  IMAD.SHL.U32 R0, R0, 0x100, RZ ;  /* 0x0000010000007824 */ /* 0x000fe200078e00ff */
[----:B------:R-:W-:Y:S01]  /*3af50*/  LOP3.LUT R32, R32, 0xff0000, RZ, 0xc0, !PT ;  /* 0x00ff000020207812 */ /* 0x000fe200078ec0ff */
[----:B------:R-:W-:Y:S01]  /*3af60*/  IMAD.U32 R25, R25, 0x10000, RZ ;  /* 0x0001000019197824 */ /* 0x000fe200078e00ff */
[----:B------:R-:W-:-:S02]  /*3af70*/  PRMT R20, R20, 0x7773, RZ ;  /* 0x0000777314147816 */ /* 0x000fc400000000ff */
[----:B------:R-:W-:Y:S01]  /*3af80*/  PRMT R29, R18, 0x7772, RZ ;  /* 0x00007772121d7816 */ /* 0x000fe200000000ff */
[----:B------:R-:W-:Y:S01]  /*3af90*/  IMAD R32, R33, 0x1000000, R32 ;  /* 0x0100000021207824 */ /* 0x000fe200078e0220 */
[----:B------:R-:W-:Y:S02]  /*3afa0*/  PRMT R21, R21, 0x7773, RZ ;  /* 0x0000777315157816 */ /* 0x000fe400000000ff */
[----:B------:R-:W-:Y:S01]  /*3afb0*/  LOP3.LUT R30, R20, R30, R23, 0xfe, !PT ;  /* 0x0000001e141e7212 */ /* 0x000fe200078efe17 */
[----:B------:R-:W-:Y:S01]  /*3afc0*/  IMAD.SHL.U32 R29, R29, 0x100, RZ ;  /* 0x000001001d1d7824 */ /* 0x000fe200078e00ff */
[----:B------:R-:W-:Y:S02]  /*3afd0*/  LOP3.LUT R20, R21, R27, R0, 0xfe, !PT ;  /* 0x0000001b15147212 */ /* 0x000fe400078efe00 */
[----:B------:R-:W-:Y:S02]  /*3afe0*/  PRMT R31, R18, 0x7773, RZ ;  /* 0x00007773121f7816 */ /* 0x000fe400000000ff */
[----:B------:R-:W-:-:S02]  /*3aff0*/  LOP3.LUT R27, R5, R3, R4, 0xb8, !PT ;  /* 0x00000003051b7212 */ /* 0x000fc400078eb804 */
[----:B------:R-:W-:Y:S02]  /*3b000*/  PRMT R18, R19, 0x7770, RZ ;  /* 0x0000777013127816 */ /* 0x000fe400000000ff */
[----:B------:R-:W-:Y:S02]  /*3b010*/  LOP3.LUT R25, R25, 0xff0000, RZ, 0xc0, !PT ;  /* 0x00ff000019197812 */ /* 0x000fe400078ec0ff */
[----:B------:R-:W-:Y:S02]  /*3b020*/  PRMT R23, R16, 0x7771, RZ ;  /* 0x0000777110177816 */ /* 0x000fe400000000ff */
[----:B------:R-:W-:Y:S01]  /*3b030*/  LOP3.LUT R0, R31, R32, R29, 0xfe, !PT ;  /* 0x000000201f007212 */ /* 0x000fe200078efe1d */
[----:B------:R-:W-:Y:S01]  /*3b040*/  IMAD.IADD R29, R6, 0x1, R27 ;  /* 0x00000001061d7824 */ /* 0x000fe200078e021b */
[----:B------:R-:W-:Y:S01]  /*3b050*/  SHF.L.W.U32.HI R21, R3, 0x1e, R3 ;  /* 0x0000001e03157819 */ /* 0x000fe20000010e03 */
[----:B------:R-:W-:Y:S01]  /*3b060*/  IMAD R25, R18, 0x1000000, R25 ;  /* 0x0100000012197824 */ /* 0x000fe200078e0219 */
[----:B------:R-:W-:Y:S01]  /*3b070*/  PRMT R18, R19, 0x7772, RZ ;  /* 0x0000777213127816 */ /* 0x000fe200000000ff */
[----:B------:R-:W-:Y:S01]  /*3b080*/  IMAD.U32 R23, R23, 0x10000, RZ ;  /* 0x0001000017177824 */ /* 0x000fe200078e00ff */
[----:B------:R-:W-:-:S02]  /*3b090*/  LOP3.LUT R36, R4, R2, R21, 0xb8, !PT ;  /* 0x0000000204247212 */ /* 0x000fc400078eb815 */
[----:B------:R-:W-:Y:S01]  /*3b0a0*/  LEA.HI R29, R2, R29, R2, 0x5 ;  /* 0x0000001d021d7211 */ /* 0x000fe200078f2802 */
[----:B------:R-:W-:Y:S01]  /*3b0b0*/  IMAD.SHL.U32 R32, R18, 0x100, RZ ;  /* 0x0000010012207824 */ /* 0x000fe200078e00ff */
[----:B------:R-:W-:Y:S01]  /*3b0c0*/  PRMT R19, R19, 0x7773, RZ ;  /* 0x0000777313137816 */ /* 0x000fe200000000ff */
[----:B------:R-:W-:Y:S01]  /*3b0d0*/  IMAD.IADD R36, R5, 0x1, R36 ;  /* 0x0000000105247824 */ /* 0x000fe200078e0224 */
[----:B------:R-:W-:Y:S02]  /*3b0e0*/  LOP3.LUT R34, R23, 0xff0000, RZ, 0xc0, !PT ;  /* 0x00ff000017227812 */ /* 0x000fe400078ec0ff */
[----:B------:R-:W-:Y:S02]  /*3b0f0*/  IADD3 R23, PT, PT, R28, R29, R7 ;  /* 0x0000001d1c177210 */ /* 0x000fe40007ffe007 */
[----:B------:R-:W-:Y:S02]  /*3b100*/  SHF.L.W.U32.HI R18, R2, 0x1e, R2 ;  /* 0x0000001e02127819 */ /* 0x000fe40000010e02 */
[----:B------:R-:W-:-:S02]  /*3b110*/  LOP3.LUT R19, R19, R25, R32, 0xfe, !PT ;  /* 0x0000001913137212 */ /* 0x000fc400078efe20 */
[C---:B------:R-:W-:Y:S02]  /*3b120*/  PRMT R27, R16.reuse, 0x7770, RZ ;  /* 0x00007770101b7816 */ /* 0x040fe400000000ff */
[----:B------:R-:W-:Y:S02]  /*3b130*/  LOP3.LUT R25, R21, R23, R18, 0xb8, !PT ;  /* 0x0000001715197212 */ /* 0x000fe400078eb812 */
[----:B------:R-:W-:Y:S01]  /*3b140*/  LEA.HI R36, R23, R36, R23, 0x5 ;  /* 0x0000002417247211 */ /* 0x000fe200078f2817 */
[----:B------:R-:W-:Y:S01]  /*3b150*/  IMAD R34, R27, 0x1000000, R34 ;  /* 0x010000001b227824 */ /* 0x000fe200078e0222 */
[----:B------:R-:W-:Y:S01]  /*3b160*/  PRMT R27, R16, 0x7772, RZ ;  /* 0x00007772101b7816 */ /* 0x000fe200000000ff */
[----:B------:R-:W-:Y:S01]  /*3b170*/  IMAD.IADD R31, R4, 0x1, R25 ;  /* 0x00000001041f7824 */ /* 0x000fe200078e0219 */
[----:B------:R-:W-:Y:S02]  /*3b180*/  PRMT R29, R16, 0x7773, RZ ;  /* 0x00007773101d7816 */ /* 0x000fe400000000ff */
[----:B------:R-:W-:Y:S01]  /*3b190*/  IADD3 R36, PT, PT, R26, R36, R7 ;  /* 0x000000241a247210 */ /* 0x000fe20007ffe007 */
[----:B------:R-:W-:Y:S01]  /*3b1a0*/  IMAD.SHL.U32 R27, R27, 0x100, RZ ;  /* 0x000001001b1b7824 */ /* 0x000fe200078e00ff */
[----:B------:R-:W-:-:S02]  /*3b1b0*/  SHF.L.W.U32.HI R23, R23, 0x1e, R23 ;  /* 0x0000001e17177819 */ /* 0x000fc40000010e17 */
[----:B------:R-:W-:Y:S02]  /*3b1c0*/  PRMT R16, R17, 0x7771, RZ ;  /* 0x0000777111107816 */ /* 0x000fe400000000ff */
[--C-:B------:R-:W-:Y:S02]  /*3b1d0*/  LEA.HI R32, R36, R31, R36.reuse, 0x5 ;  /* 0x0000001f24207211 */ /* 0x100fe400078f2824 */
[----:B------:R-:W-:Y:S01]  /*3b1e0*/  LOP3.LUT R38, R18, R36, R23, 0xb8, !PT ;  /* 0x0000002412267212 */ /* 0x000fe200078eb817 */
[----:B------:R-:W-:Y:S01]  /*3b1f0*/  IMAD.U32 R31, R16, 0x10000, RZ ;  /* 0x00010000101f7824 */ /* 0x000fe200078e00ff */
[----:B------:R-:W-:Y:S02]  /*3b200*/  SHF.L.W.U32.HI R16, R36, 0x1e, R36 ;  /* 0x0000001e24107819 */ /* 0x000fe40000010e24 */
[----:B------:R-:W-:Y:S01]  /*3b210*/  IADD3 R33, PT, PT, R22, R32, R7 ;  /* 0x0000002016217210 */ /* 0x000fe20007ffe007 */
[----:B------:R-:W-:Y:S01]  /*3b220*/  IMAD.IADD R38, R21, 0x1, R38 ;  /* 0x0000000115267824 */ /* 0x000fe200078e0226 */
[----:B------:R-:W-:-:S02]  /*3b230*/  LOP3.LUT R32, R31, 0xff0000, RZ, 0xc0, !PT ;  /* 0x00ff00001f207812 */ /* 0x000fc400078ec0ff */
[----:B------:R-:W-:Y:S02]  /*3b240*/  PRMT R25, R17, 0x7770, RZ ;  /* 0x0000777011197816 */ /* 0x000fe400000000ff */
[----:B------:R-:W-:Y:S02]  /*3b250*/  LOP3.LUT R31, R23, R33, R16, 0xb8, !PT ;  /* 0x00000021171f7212 */ /* 0x000fe400078eb810 */
[--C-:B------:R-:W-:Y:S01]  /*3b260*/  LEA.HI R38, R33, R38, R33.reuse, 0x5 ;  /* 0x0000002621267211 */ /* 0x100fe200078f2821 */
[----:B------:R-:W-:Y:S01]  /*3b270*/  IMAD R32, R25, 0x1000000, R32 ;  /* 0x0100000019207824 */ /* 0x000fe200078e0220 */
[----:B------:R-:W-:Y:S01]  /*3b280*/  SHF.L.W.U32.HI R25, R33, 0x1e, R33 ;  /* 0x0000001e21197819 */ /* 0x000fe20000010e21 */
[----:B------:R-:W-:Y:S01]  /*3b290*/  IMAD.IADD R35, R18, 0x1, R31 ;  /* 0x0000000112237824 */ /* 0x000fe200078e021f */
[----:B------:R-:W-:Y:S02]  /*3b2a0*/  IADD3 R38, PT, PT, R24, R38, R7 ;  /* 0x0000002618267210 */ /* 0x000fe40007ffe007 */
[----:B------:R-:W-:-:S02]  /*3b2b0*/  LOP3.LUT R21, R29, R34, R27, 0xfe, !PT ;  /* 0x000000221d157212 */ /* 0x000fc400078efe1b */
[----:B------:R-:W-:Y:S02]  /*3b2c0*/  LEA.HI R35, R38, R35, R38, 0x5 ;  /* 0x0000002326237211 */ /* 0x000fe400078f2826 */
[----:B------:R-:W-:Y:S02]  /*3b2d0*/  LOP3.LUT R36, R16, R38, R25, 0xb8, !PT ;  /* 0x0000002610247212 */ /* 0x000fe400078eb819 */
[C---:B------:R-:W-:Y:S02]  /*3b2e0*/  PRMT R27, R17.reuse, 0x7772, RZ ;  /* 0x00007772111b7816 */ /* 0x040fe400000000ff */
[----:B------:R-:W-:Y:S01]  /*3b2f0*/  PRMT R29, R17, 0x7773, RZ ;  /* 0x00007773111d7816 */ /* 0x000fe200000000ff */
[----:B------:R-:W-:Y:S01]  /*3b300*/  IMAD.IADD R36, R23, 0x1, R36 ;  /* 0x0000000117247824 */ /* 0x000fe200078e0224 */
[----:B------:R-:W-:Y:S02]  /*3b310*/  PRMT R17, R14, 0x7771, RZ ;  /* 0x000077710e117816 */ /* 0x000fe400000000ff */
[----:B------:R-:W-:-:S02]  /*3b320*/  SHF.L.W.U32.HI R18, R38, 0x1e, R38 ;  /* 0x0000001e26127819 */ /* 0x000fc40000010e26 */
[----:B------:R-:W-:Y:S01]  /*3b330*/  IADD3 R35, PT, PT, R30, R35, R7 ;  /* 0x000000231e237210 */ /* 0x000fe20007ffe007 */
[----:B------:R-:W-:Y:S01]  /*3b340*/  IMAD.U32 R33, R17, 0x10000, RZ ;  /* 0x0001000011217824 */ /* 0x000fe200078e00ff */
[----:B------:R-:W-:Y:S01]  /*3b350*/  PRMT R31, R14, 0x7770, RZ ;  /* 0x000077700e1f7816 */ /* 0x000fe200000000ff */
[----:B------:R-:W-:Y:S01]  /*3b360*/  IMAD.SHL.U32 R17, R27, 0x100, RZ ;  /* 0x000001001b117824 */ /* 0x000fe200078e00ff */
[----:B------:R-:W-:Y:S02]  /*3b370*/  LOP3.LUT R23, R25, R35, R18, 0xb8, !PT ;  /* 0x0000002319177212 */ /* 0x000fe400078eb812 */
[----:B------:R-:W-:Y:S02]  /*3b380*/  LEA.HI R36, R35, R36, R35, 0x5 ;  /* 0x0000002423247211 */ /* 0x000fe400078f2823 */
[----:B------:R-:W-:Y:S01]  /*3b390*/  LOP3.LUT R34, R33, 0xff0000, RZ, 0xc0, !PT ;  /* 0x00ff000021227812 */ /* 0x000fe200078ec0ff */
[----:B------:R-:W-:Y:S01]  /*3b3a0*/  IMAD.IADD R33, R16, 0x1, R23 ;  /* 0x0000000110217824 */ /* 0x000fe200078e0217 */
[----:B------:R-:W-:-:S02]  /*3b3b0*/  LOP3.LUT R17, R29, R32, R17, 0xfe, !PT ;  /* 0x000000201d117212 */ /* 0x000fc400078efe11 */
[----:B------:R-:W-:Y:S01]  /*3b3c0*/  IADD3 R36, PT, PT, R20, R36, R7 ;  /* 0x0000002414247210 */ /* 0x000fe20007ffe007 */
[----:B------:R-:W-:Y:S01]  /*3b3d0*/  IMAD R31, R31, 0x1000000, R34 ;  /* 0x010000001f1f7824 */ /* 0x000fe200078e0222 */
[----:B------:R-:W-:Y:S02]  /*3b3e0*/  SHF.L.W.U32.HI R27, R35, 0x1e, R35 ;  /* 0x0000001e231b7819 */ /* 0x000fe40000010e23 */
[C---:B------:R-:W-:Y:S02]  /*3b3f0*/  PRMT R29, R14.reuse, 0x7772, RZ ;  /* 0x000077720e1d7816 */ /* 0x040fe400000000ff */
[----:B------:R-:W-:Y:S02]  /*3b400*/  PRMT R32, R14, 0x7773, RZ ;  /* 0x000077730e207816 */ /* 0x000fe400000000ff */
[----:B------:R-:W-:Y:S02]  /*3b410*/  PRMT R14, R15, 0x7771, RZ ;  /* 0x000077710f0e7816 */ /* 0x000fe400000000ff */
[----:B------:R-:W-:-:S02]  /*3b420*/  LEA.HI R33, R36, R33, R36, 0x5 ;  /* 0x0000002124217211 */ /* 0x000fc400078f2824 */
[----:B------:R-:W-:Y:S01]  /*3b430*/  LOP3.LUT R38, R18, R36, R27, 0xb8, !PT ;  /* 0x0000002412267212 */ /* 0x000fe200078eb81b */
[----:B------:R-:W-:Y:S01]  /*3b440*/  IMAD.U32 R14, R14, 0x10000, RZ ;  /* 0x000100000e0e7824 */ /* 0x000fe200078e00ff */
[----:B------:R-:W-:Y:S02]  /*3b450*/  SHF.L.W.U32.HI R16, R36, 0x1e, R36 ;  /* 0x0000001e24107819 */ /* 0x000fe40000010e24 */
[----:B------:R-:W-:Y:S01]  /*3b460*/  IADD3 R33, PT, PT, R0, R33, R7 ;  /* 0x0000002100217210 */ /* 0x000fe20007ffe007 */
[----:B------:R-:W-:Y:S01]  /*3b470*/  IMAD.IADD R38, R25, 0x1, R38 ;  /* 0x0000000119267824 */ /* 0x000fe200078e0226 */
[----:B------:R-:W-:Y:S02]  /*3b480*/  PRMT R23, R15, 0x7770, RZ ;  /* 0x000077700f177816 */ /* 0x000fe400000000ff */
[----:B------:R-:W-:Y:S01]  /*3b490*/  LOP3.LUT R34, R14, 0xff0000, RZ, 0xc0, !PT ;  /* 0x00ff00000e227812 */ /* 0x000fe200078ec0ff */
[----:B------:R-:W-:Y:S01]  /*3b4a0*/  IMAD.SHL.U32 R14, R29, 0x100, RZ ;  /* 0x000001001d0e7824 */ /* 0x000fe200078e00ff */
[----:B------:R-:W-:-:S02]  /*3b4b0*/  LOP3.LUT R25, R27, R33, R16, 0xb8, !PT ;  /* 0x000000211b197212 */ /* 0x000fc400078eb810 */
[----:B------:R-:W-:Y:S01]  /*3b4c0*/  LEA.HI R38, R33, R38, R33, 0x5 ;  /* 0x0000002621267211 */ /* 0x000fe200078f2821 */
[----:B------:R-:W-:Y:S01]  /*3b4d0*/  IMAD R34, R23, 0x1000000, R34 ;  /* 0x0100000017227824 */ /* 0x000fe200078e0222 */
[----:B------:R-:W-:Y:S01]  /*3b4e0*/  LOP3.LUT R23, R32, R31, R14, 0xfe, !PT ;  /* 0x0000001f20177212 */ /* 0x000fe200078efe0e */
[----:B------:R-:W-:Y:S01]  /*3b4f0*/  IMAD.IADD R18, R18, 0x1, R25 ;  /* 0x0000000112127824 */ /* 0x000fe200078e0219 */
[----:B------:R-:W-:Y:S02]  /*3b500*/  IADD3 R35, PT, PT, R19, R38, R7 ;  /* 0x0000002613237210 */ /* 0x000fe40007ffe007 */
[C---:B------:R-:W-:Y:S02]  /*3b510*/  PRMT R14, R15.reuse, 0x7772, RZ ;  /* 0x000077720f0e7816 */ /* 0x040fe400000000ff */
[----:B------:R-:W-:Y:S02]  /*3b520*/  PRMT R29, R15, 0x7773, RZ ;  /* 0x000077730f1d7816 */ /* 0x000fe400000000ff */
[----:B------:R-:W-:Y:S01]  /*3b530*/  PRMT R15, R12, 0x7771, RZ ;  /* 0x000077710c0f7816 */ /* 0x000fe200000000ff */
[----:B------:R-:W-:Y:S01]  /*3b540*/  IMAD.SHL.U32 R25, R14, 0x100, RZ ;  /* 0x000001000e197824 */ /* 0x000fe200078e00ff */
[----:B------:R-:W-:-:S02]  /*3b550*/  LEA.HI R32, R35, R18, R35, 0x5 ;  /* 0x0000001223207211 */ /* 0x000fc400078f2823 */
[----:B------:R-:W-:Y:S01]  /*3b560*/  SHF.L.W.U32.HI R18, R33, 0x1e, R33 ;  /* 0x0000001e21127819 */ /* 0x000fe20000010e21 */
[----:B------:R-:W-:Y:S01]  /*3b570*/  IMAD.U32 R14, R15, 0x10000, RZ ;  /* 0x000100000f0e7824 */ /* 0x000fe200078e00ff */
[----:B------:R-:W-:Y:S02]  /*3b580*/  IADD3 R33, PT, PT, R21, R32, R7 ;  /* 0x0000002015217210 */ /* 0x000fe40007ffe007 */
[----:B------:R-:W-:Y:S02]  /*3b590*/  LOP3.LUT R36, R16, R35, R18, 0xb8, !PT ;  /* 0x0000002310247212 */ /* 0x000fe400078eb812 */
[----:B------:R-:W-:Y:S02]  /*3b5a0*/  LOP3.LUT R32, R14, 0xff0000, RZ, 0xc0, !PT ;  /* 0x00ff00000e207812 */ /* 0x000fe400078ec0ff */
[----:B------:R-:W-:Y:S01]  /*3b5b0*/  LOP3.LUT R14, R29, R34, R25, 0xfe, !PT ;  /* 0x000000221d0e7212 */ /* 0x000fe200078efe19 */
[----:B------:R-:W-:Y:S01]  /*3b5c0*/  IMAD.IADD R36, R27, 0x1, R36 ;  /* 0x000000011b247824 */ /* 0x000fe200078e0224 */
[----:B------:R-:W-:-:S02]  /*3b5d0*/  SHF.L.W.U32.HI R15, R35, 0x1e, R35 ;  /* 0x0000001e230f7819 */ /* 0x000fc40000010e23 */
[----:B------:R-:W-:Y:S02]  /*3b5e0*/  PRMT R25, R13, 0x7771, RZ ;  /* 0x000077710d197816 */ /* 0x000fe400000000ff */
[----:B------:R-:W-:Y:S02]  /*3b5f0*/  PRMT R31, R12, 0x7770, RZ ;  /* 0x000077700c1f7816 */ /* 0x000fe400000000ff */
[----:B------:R-:W-:Y:S01]  /*3b600*/  LOP3.LUT R29, R18, R33, R15, 0xb8, !PT ;  /* 0x00000021121d7212 */ /* 0x000fe200078eb80f */
[----:B------:R-:W-:Y:S01]  /*3b610*/  IMAD.U32 R25, R25, 0x10000, RZ ;  /* 0x0001000019197824 */ /* 0x000fe200078e00ff */
[----:B------:R-:W-:Y:S01]  /*3b620*/  LEA.HI R36, R33, R36, R33, 0x5 ;  /* 0x0000002421247211 */ /* 0x000fe200078f2821 */
[----:B------:R-:W-:Y:S01]  /*3b630*/  IMAD R31, R31, 0x1000000, R32 ;  /* 0x010000001f1f7824 */ /* 0x000fe200078e0220 */
[----:B------:R-:W-:Y:S01]  /*3b640*/  PRMT R27, R12, 0x7772, RZ ;  /* 0x000077720c1b7816 */ /* 0x000fe200000000ff */
[----:B------:R-:W-:Y:S01]  /*3b650*/  IMAD.IADD R35, R16, 0x1, R29 ;  /* 0x0000000110237824 */ /* 0x000fe200078e021d */
        /* <DEDUP_REMOVED lines=11> */
[----:B------:R-:W-:Y:S02]  /*3b710*/  PRMT R18, R13, 0x7772, RZ ;  /* 0x000077720d127816 */ /* 0x000fe400000000ff */
[----:B------:R-:W-:Y:S02]  /*3b720*/  IADD3 R34, PT, PT, R23, R34, R7 ;  /* 0x0000002217227210 */ /* 0x000fe40007ffe007 */
[----:B------:R-:W-:Y:S01]  /*3b730*/  PRMT R25, R13, 0x7773, RZ ;  /* 0x000077730d197816 */ /* 0x000fe200000000ff */
        /* <DEDUP_REMOVED lines=9> */
[----:B------:R-:W-:Y:S02]  /*3b7d0*/  LOP3.LUT R34, R31, 0xff0000, RZ, 0xc0, !PT ;  /* 0x00ff00001f227812 */ /* 0x000fe400078ec0ff */
[----:B------:R-:W-:-:S02]  /*3b7e0*/  PRMT R27, R10, 0x7770, RZ ;  /* 0x000077700a1b7816 */ /* 0x000fc400000000ff */
        /* <DEDUP_REMOVED lines=12> */
[C---:B------:R-:W-:Y:S02]  /*3b8b0*/  LEA.HI R38, R29.reuse, R38, R29, 0x5 ;  /* 0x000000261d267211 */ /* 0x040fe400078f281d */
[----:B------:R-:W-:Y:S02]  /*3b8c0*/  LOP3.LUT R40, R12, R29, R15, 0xb8, !PT ;  /* 0x0000001d0c287212 */ /* 0x000fe400078eb80f */
[----:B------:R-:W-:Y:S02]  /*3b8d0*/  LOP3.LUT R36, R10, 0xff0000, RZ, 0xc0, !PT ;  /* 0x00ff00000a247812 */ /* 0x000fe400078ec0ff */
[----:B------:R-:W-:Y:S01]  /*3b8e0*/  SHF.L.W.U32.HI R10, R29, 0x1e, R29 ;  /* 0x0000001e1d0a7819 */ /* 0x000fe20000010e1d */
[----:B------:R-:W-:Y:S01]  /*3b8f0*/  IMAD.IADD R29, R13, 0x1, R40 ;  /* 0x000000010d1d7824 */ /* 0x000fe200078e0228 */
[----:B------:R-:W-:Y:S02]  /*3b900*/  IADD3 R38, PT, PT, R18, R38, R7 ;  /* 0x0000002612267210 */ /* 0x000fe40007ffe007 */
[----:B------:R-:W-:-:S02]  /*3b910*/  PRMT R25, R11, 0x7770, RZ ;  /* 0x000077700b197816 */ /* 0x000fc400000000ff */
[----:B------:R-:W-:Y:S02]  /*3b920*/  LOP3.LUT R31, R15, R38, R10, 0xb8, !PT ;  /* 0x000000260f1f7212 */ /* 0x000fe400078eb80a */
[----:B------:R-:W-:Y:S01]  /*3b930*/  PRMT R13, R11, 0x7772, RZ ;  /* 0x000077720b0d7816 */ /* 0x000fe200000000ff */
[----:B------:R-:W-:Y:S01]  /*3b940*/  IMAD R25, R25, 0x1000000, R36 ;  /* 0x0100000019197824 */ /* 0x000fe200078e0224 */
[----:B------:R-:W-:Y:S01]  /*3b950*/  LOP3.LUT R32, R32, R34, R27, 0xfe, !PT ;  /* 0x0000002220207212 */ /* 0x000fe200078efe1b */
[----:B------:R-:W-:Y:S01]  /*3b960*/  IMAD.IADD R36, R12, 0x1, R31 ;  /* 0x000000010c247824 */ /* 0x000fe200078e021f */
[----:B------:R-:W-:Y:S01]  /*3b970*/  LEA.HI R29, R38, R29, R38, 0x5 ;  /* 0x0000001d261d7211 */ /* 0x000fe200078f2826 */
[----:B------:R-:W-:Y:S01]  /*3b980*/  IMAD.SHL.U32 R34, R13, 0x100, RZ ;  /* 0x000001000d227824 */ /* 0x000fe200078e00ff */
[----:B------:R-:W-:Y:S02]  /*3b990*/  PRMT R12, R11, 0x7773, RZ ;  /* 0x000077730b0c7816 */ /* 0x000fe400000000ff */
        /* <DEDUP_REMOVED lines=38> */
[----:B------:R-:W-:Y:S01]  /*3bc00*/  IADD3 R26, PT, PT, R24, R26, R7 ;  /* 0x0000001a181a7210 */ /* 0x000fe20007ffe007 */
[----:B------:R-:W-:Y:S01]  /*3bc10*/  IMAD.IADD R33, R33, 0x1, R10 ;  /* 0x0000000121217824 */ /* 0x000fe200078e020a */
[----:B------:R-:W-:Y:S02]  /*3bc20*/  SHF.L.W.U32.HI R28, R15, 0x1e, R15 ;  /* 0x0000001e0f1c7819 */ /* 0x000fe40000010e0f */
[----:B------:R-:W-:Y:S01]  /*3bc30*/  LOP3.LUT R13, R13, R30, RZ, 0x3c, !PT ;  /* 0x0000001e0d0d7212 */ /* 0x000fe200078e3cff */
[----:B------:R-:W2:Y:S01]  /*3bc40*/  LDL R15, [R1+0x70] ;  /* 0x00007000010f7983 */ /* 0x000ea20000100800 */
        /* <DEDUP_REMOVED lines=16> */
[----:B------:R-:W-:Y:S02]  /*3bd50*/  LOP3.LUT R13, R7, R12, R30, 0x96, !PT ;  /* 0x0000000c070d7212 */ /* 0x000fe400078e961e */
[----:B------:R-:W-:Y:S02]  /*3bd60*/  SHF.L.W.U32.HI R26, R11, 0x1, R11 ;  /* 0x000000010b1a7819 */ /* 0x000fe40000010e0b */
[----:B------:R-:W-:Y:S01]  /*3bd70*/  LOP3.LUT R0, R17, R34, R29, 0x96, !PT ;  /* 0x0000002211007212 */ /* 0x000fe200078e961d */
        /* <DEDUP_REMOVED lines=19> */
[----:B------:R-:W-:Y:S02]  /*3beb0*/  LOP3.LUT R10, R16, R22, R19, 0x96, !PT ;  /* 0x00000016100a7212 */ /* 0x000fe400078e9613 */
[----:B------:R-:W-:Y:S02]  /*3bec0*/  IADD3 R12, PT, PT, R21, R7, R8 ;  /* 0x00000007150c7210 */ /* 0x000fe40007ffe008 */
[----:B------:R-:W-:Y:S02]  /*3bed0*/  SHF.L.W.U32.HI R33, R28, 0x1e, R28 ;  /* 0x0000001e1c217819 */ /* 0x000fe40000010e1c */
[----:B------:R-:W-:Y:S02]  /*3bee0*/  LOP3.LUT R7, R10, R23, RZ, 0x3c, !PT ;  /* 0x000000170a077212 */ /* 0x000fe400078e3cff */
[----:B------:R-:W-:Y:S02]  /*3bef0*/  SHF.L.W.U32.HI R17, R0, 0x1, R0 ;  /* 0x0000000100117819 */ /* 0x000fe40000010e00 */
[----:B------:R-:W-:-:S02]  /*3bf00*/  LEA.HI R10, R12, R11, R12, 0x5 ;  /* 0x0000000b0c0a7211 */ /* 0x000fc400078f280c */
[C---:B------:R-:W-:Y:S02]  /*3bf10*/  LOP3.LUT R0, R12.reuse, R33, R31, 0x96, !PT ;  /* 0x000000210c007212 */ /* 0x040fe400078e961f */
        /* <DEDUP_REMOVED lines=28> */
[----:B------:R-:W-:Y:S02]  /*3c0e0*/  LOP3.LUT R23, R25, R26, R13, 0x96, !PT ;  /* 0x0000001a19177212 */ /* 0x000fe400078e960d */
        /* <DEDUP_REMOVED lines=15> */
[C-C-:B------:R-:W-:Y:S02]  /*3c1e0*/  LEA.HI R23, R31.reuse, R16, R31.reuse, 0x5 ;  /* 0x000000101f177211 */ /* 0x140fe400078f281f */
        /* <DEDUP_REMOVED lines=231> */
[----:B------:R-:W-:Y:S02]  /*3d060*/  SHF.L.W.U32.HI R0, R0, 0x1, R0 ;  /* 0x0000000100007819 */ /* 0x000fe40000010e00 */
[----:B------:R-:W-:-:S02]  /*3d070*/  LOP3.LUT R9, R12, R23, R7, 0x96, !PT ;  /* 0x000000170c097212 */ /* 0x000fc400078e9607 */
[----:B------:R-:W-:Y:S01]  /*3d080*/  LEA.HI R27, R24, R27, R24, 0x5 ;  /* 0x0000001b181b7211 */ /* 0x000fe200078f2818 */
[----:B------:R-:W-:Y:S01]  /*3d090*/  IMAD.IADD R28, R31, 0x1, R28 ;  /* 0x000000011f1c7824 */ /* 0x000fe200078e021c */
[----:B------:R-:W-:Y:S02]  /*3d0a0*/  LOP3.LUT R9, R9, R10, RZ, 0x3c, !PT ;  /* 0x0000000a09097212 */ /* 0x000fe400078e3cff */
[----:B--2---:R-:W-:Y:S02]  /*3d0b0*/  IADD3 R27, PT, PT, R0, R27, R15 ;  /* 0x0000001b001b7210 */ /* 0x004fe40007ffe00f */
        /* <DEDUP_REMOVED lines=162> */
.L_x_156:
[----:B------:R-:W-:Y:S05]  /*3dae0*/  BSYNC.RECONVERGENT B0 ;  /* 0x0000000000007941 */ /* 0x000fea0003800200 */
.L_x_146:
[----:B------:R-:W4:Y:S04]  /*3daf0*/  LDL.64 R30, [R1] ;  /* 0x00000000011e7983 */ /* 0x000f280000100a00 */
[----:B------:R-:W5:Y:S04]  /*3db00*/  LDL.64 R24, [R1+0x8] ;  /* 0x0000080001187983 */ /* 0x000f680000100a00 */
[----:B------:R-:W5:Y:S04]  /*3db10*/  LDL.64 R22, [R1+0x10] ;  /* 0x0000100001167983 */ /* 0x000f680000100a00 */
[----:B0--3--:R-:W3:Y:S04]  /*3db20*/  LDL.64 R4, [R1+0x50] ;  /* 0x0000500001047983 */ /* 0x009ee80000100a00 */
[----:B-12---:R-:W3:Y:S04]  /*3db30*/  LDL.64 R2, [R1+0x58] ;  /* 0x0000580001027983 */ /* 0x006ee80000100a00 */
[----:B------:R-:W2:Y:S04]  /*3db40*/  LDL.64 R12, [R1+0x60] ;  /* 0x00006000010c7983 */ /* 0x000ea80000100a00 */
[----:B------:R-:W2:Y:S04]  /*3db50*/  LDL.64 R18, [R1+0x18] ;  /* 0x0000180001127983 */ /* 0x000ea80000100a00 */
[----:B------:R-:W2:Y:S04]  /*3db60*/  LDL.64 R16, [R1+0x20] ;  /* 0x0000200001107983 */ /* 0x000ea80000100a00 */
[----:B------:R-:W2:Y:S04]  /*3db70*/  LDL.64 R14, [R1+0x28] ;  /* 0x00002800010e7983 */ /* 0x000ea80000100a00 */
[----:B------:R-:W2:Y:S04]  /*3db80*/  LDL.64 R10, [R1+0x30] ;  /* 0x00003000010a7983 */ /* 0x000ea80000100a00 */
[----:B------:R-:W2:Y:S04]  /*3db90*/  LDL R21, [R1+0x40] ;  /* 0x0000400001157983 */ /* 0x000ea80000100800 */
[----:B------:R-:W2:Y:S04]  /*3dba0*/  LDL.64 R8, [R1+0x48] ;  /* 0x0000480001087983 */ /* 0x000ea80000100a00 */
[----:B------:R-:W2:Y:S01]  /*3dbb0*/  LDL.64 R6, [R1+0x68] ;  /* 0x0000680001067983 */ /* 0x000ea20000100a00 */
[----:B----4-:R-:W-:-:S02]  /*3dbc0*/  PRMT R20, R30, 0x7771, RZ ;  /* 0x000077711e147816 */ /* 0x010fc400000000ff */
[----:B------:R-:W-:-:S03]  /*3dbd0*/  PRMT R0, R31, 0x7771, RZ ;  /* 0x000077711f007816 */ /* 0x000fc600000000ff */
[----:B------:R-:W-:Y:S01]  /*3dbe0*/  IMAD.U32 R26, R20, 0x10000, RZ ;  /* 0x00010000141a7824 */ /* 0x000fe200078e00ff */
[----:B------:R-:W-:Y:S01]  /*3dbf0*/  PRMT R20, R30, 0x7770, RZ ;  /* 0x000077701e147816 */ /* 0x000fe200000000ff */
[----:B------:R-:W-:Y:S01]  /*3dc00*/  IMAD.U32 R28, R0, 0x10000, RZ ;  /* 0x00010000001c7824 */ /* 0x000fe200078e00ff */
[C---:B------:R-:W-:Y:S02]  /*3dc10*/  PRMT R0, R31.reuse, 0x7770, RZ ;  /* 0x000077701f007816 */ /* 0x040fe400000000ff */
[----:B------:R-:W-:Y:S02]  /*3dc20*/  LOP3.LUT R27, R26, 0xff0000, RZ, 0xc0, !PT ;  /* 0x00ff00001a1b7812 */ /* 0x000fe400078ec0ff */
[----:B------:R-:W-:Y:S02]  /*3dc30*/  LOP3.LUT R29, R28, 0xff0000, RZ, 0xc0, !PT ;  /* 0x00ff00001c1d7812 */ /* 0x000fe400078ec0ff */
[----:B------:R-:W-:Y:S01]  /*3dc40*/  PRMT R26, R31, 0x7772, RZ ;  /* 0x000077721f1a7816 */ /* 0x000fe200000000ff */
[----:B------:R-:W-:Y:S01]  /*3dc50*/  IMAD R20, R20, 0x1000000, R27 ;  /* 0x0100000014147824 */ /* 0x000fe200078e021b */
[----:B------:R-:W-:Y:S01]  /*3dc60*/  PRMT R27, R30, 0x7772, RZ ;  /* 0x000077721e1b7816 */ /* 0x000fe200000000ff */
[----:B------:R-:W-:Y:S01]  /*3dc70*/  IMAD R0, R0, 0x1000000, R29 ;  /* 0x0100000000007824 */ /* 0x000fe200078e021d */
[----:B------:R-:W-:Y:S01]  /*3dc80*/  PRMT R30, R30, 0x7773, RZ ;  /* 0x000077731e1e7816 */ /* 0x000fe200000000ff */
[----:B------:R-:W-:Y:S01]  /*3dc90*/  IMAD.SHL.U32 R29, R26, 0x100, RZ ;  /* 0x000001001a1d7824 */ /* 0x000fe200078e00ff */
[----:B-----5:R-:W-:Y:S01]  /*3dca0*/  PRMT R28, R24, 0x7771, RZ ;  /* 0x00007771181c7816 */ /* 0x020fe200000000ff */
[----:B------:R-:W-:Y:S01]  /*3dcb0*/  IMAD.SHL.U32 R27, R27, 0x100, RZ ;  /* 0x000001001b1b7824 */ /* 0x000fe200078e00ff */
[----:B------:R-:W-:-:S03]  /*3dcc0*/  PRMT R31, R31, 0x7773, RZ ;  /* 0x000077731f1f7816 */ /* 0x000fc600000000ff */
[----:B------:R-:W-:Y:S01]  /*3dcd0*/  IMAD.U32 R32, R28, 0x10000, RZ ;  /* 0x000100001c207824 */ /* 0x000fe200078e00ff */
[----:B------:R-:W-:Y:S02]  /*3dce0*/  LOP3.LUT R26, R30, R20, R27, 0xfe, !PT ;  /* 0x000000141e1a7212 */ /* 0x000fe400078efe1b */
[----:B------:R-:W-:Y:S02]  /*3dcf0*/  PRMT R20, R25, 0x7771, RZ ;  /* 0x0000777119147816 */ /* 0x000fe400000000ff */
[----:B------:R-:W-:Y:S02]  /*3dd00*/  LOP3.LUT R0, R31, R0, R29, 0xfe, !PT ;  /* 0x000000001f007212 */ /* 0x000fe400078efe1d */
[----:B------:R-:W-:Y:S01]  /*3dd10*/  PRMT R31, R22, 0x7771, RZ ;  /* 0x00007771161f7816 */ /* 0x000fe200000000ff */
[----:B------:R-:W-:Y:S01]  /*3dd20*/  IMAD.U32 R20, R20, 0x10000, RZ ;  /* 0x0001000014147824 */ /* 0x000fe200078e00ff */
[----:B------:R-:W-:Y:S02]  /*3dd30*/  PRMT R28, R24, 0x7770, RZ ;  /* 0x00007770181c7816 */ /* 0x000fe400000000ff */
[----:B------:R-:W-:Y:S01]  /*3dd40*/  LOP3.LUT R33, R32, 0xff0000, RZ, 0xc0, !PT ;  /* 0x00ff000020217812 */ /* 0x000fe200078ec0ff */
[----:B------:R-:W-:Y:S01]  /*3dd50*/  IMAD.U32 R34, R31, 0x10000, RZ ;  /* 0x000100001f227824 */ /* 0x000fe200078e00ff */
[----:B------:R-:W-:-:S02]  /*3dd60*/  PRMT R27, R24, 0x7772, RZ ;  /* 0x00007772181b7816 */ /* 0x000fc400000000ff */
        /* <DEDUP_REMOVED lines=8> */
[----:B------:R-:W-:Y:S01]  /*3ddf0*/  LOP3.LUT R24, R29, R28, R27, 0xfe, !PT ;  /* 0x0000001c1d187212 */ /* 0x000fe200078efe1b */
[----:B------:R-:W-:Y:S01]  /*3de00*/  IMAD.U32 R30, R30, 0x10000, RZ ;  /* 0x000100001e1e7824 */ /* 0x000fe200078e00ff */
[----:B------:R-:W-:Y:S01]  /*3de10*/  PRMT R28, R25, 0x7773, RZ ;  /* 0x00007773191c7816 */ /* 0x000fe200000000ff */
[----:B------:R-:W-:Y:S01]  /*3de20*/  IMAD.SHL.U32 R20, R20, 0x100, RZ ;  /* 0x0000010014147824 */ /* 0x000fe200078e00ff */
[----:B------:R-:W-:-:S02]  /*3de30*/  PRMT R25, R22, 0x7772, RZ ;  /* 0x0000777216197816 */ /* 0x000fc400000000ff */
[----:B------:R-:W-:Y:S02]  /*3de40*/  PRMT R33, R22, 0x7770, RZ ;  /* 0x0000777016217816 */ /* 0x000fe400000000ff */
[----:B------:R-:W-:Y:S02]  /*3de50*/  LOP3.LUT R34, R34, 0xff0000, RZ, 0xc0, !PT ;  /* 0x00ff000022227812 */ /* 0x000fe400078ec0ff */
[----:B------:R-:W-:Y:S02]  /*3de60*/  PRMT R27, R22, 0x7773, RZ ;  /* 0x00007773161b7816 */ /* 0x000fe400000000ff */
[----:B------:R-:W-:Y:S01]  /*3de70*/  PRMT R32, R23, 0x7770, RZ ;  /* 0x0000777017207816 */ /* 0x000fe200000000ff */
[----:B------:R-:W-:Y:S01]  /*3de80*/  IMAD R33, R33, 0x1000000, R34 ;  /* 0x0100000021217824 */ /* 0x000fe200078e0222 */
[----:B------:R-:W-:Y:S01]  /*3de90*/  LOP3.LUT R35, R30, 0xff0000, RZ, 0xc0, !PT ;  /* 0x00ff00001e237812 */ /* 0x000fe200078ec0ff */
[----:B------:R-:W-:Y:S01]  /*3dea0*/  IMAD.SHL.U32 R30, R25, 0x100, RZ ;  /* 0x00000100191e7824 */ /* 0x000fe200078e00ff */
[----:B------:R-:W-:-:S02]  /*3deb0*/  PRMT R22, R23, 0x7772, RZ ;  /* 0x0000777217167816 */ /* 0x000fc400000000ff */
[----:B---3--:R-:W-:Y:S01]  /*3dec0*/  LOP3.LUT R25, R3, R5, R2, 0xb8, !PT ;  /* 0x0000000503197212 */ /* 0x008fe200078eb802 */
[----:B------:R-:W-:Y:S01]  /*3ded0*/  IMAD R32, R32, 0x1000000, R35 ;  /* 0x0100000020207824 */ /* 0x000fe200078e0223 */
[----:B------:R-:W-:Y:S01]  /*3dee0*/  PRMT R29, R23, 0x7773, RZ ;  /* 0x00007773171d7816 */ /* 0x000fe200000000ff */
[----:B------:R-:W-:Y:S01]  /*3def0*/  IMAD.SHL.U32 R23, R22, 0x100, RZ ;  /* 0x0000010016177824 */ /* 0x000fe200078e00ff */
[----:B------:R-:W-:Y:S01]  /*3df00*/  LOP3.LUT R28, R28, R31, R20, 0xfe, !PT ;  /* 0x0000001f1c1c7212 */ /* 0x000fe200078efe14 */
[----:B--2---:R-:W-:Y:S01]  /*3df10*/  IMAD.IADD R31, R12, 0x1, R25 ;  /* 0x000000010c1f7824 */ /* 0x004fe200078e0219 */
[----:B------:R-:W-:Y:S02]  /*3df20*/  LOP3.LUT R22, R27, R33, R30, 0xfe, !PT ;  /* 0x000000211b167212 */ /* 0x000fe400078efe1e */
[----:B------:R-:W-:Y:S02]  /*3df30*/  LOP3.LUT R20, R29, R32, R23, 0xfe, !PT ;  /* 0x000000201d147212 */ /* 0x000fe400078efe17 */
[----:B------:R-:W-:-:S02]  /*3df40*/  PRMT R27, R18, 0x7771, RZ ;  /* 0x00007771121b7816 */ /* 0x000fc400000000ff */
[----:B------:R-:W-:Y:S02]  /*3df50*/  SHF.L.W.U32.HI R23, R5, 0x1e, R5 ;  /* 0x0000001e05177819 */ /* 0x000fe40000010e05 */
[--C-:B------:R-:W-:Y:S01]  /*3df60*/  LEA.HI R30, R4, R31, R4.reuse, 0x5 ;  /* 0x0000001f041e7211 */ /* 0x100fe200078f2804 */
[----:B------:R-:W-:Y:S01]  /*3df70*/  IMAD.U32 R27, R27, 0x10000, RZ ;  /* 0x000100001b1b7824 */ /* 0x000fe200078e00ff */
[----:B------:R-:W-:Y:S02]  /*3df80*/  PRMT R12, R19, 0x7771, RZ ;  /* 0x00007771130c7816 */ /* 0x000fe400000000ff */
[----:B------:R-:W-:Y:S02]  /*3df90*/  LOP3.LUT R32, R2, R4, R23, 0xb8, !PT ;  /* 0x0000000402207212 */ /* 0x000fe400078eb817 */
[----:B------:R-:W-:Y:S01]  /*3dfa0*/  IADD3 R34, PT, PT, R26, R30, R13 ;  /* 0x0000001e1a227210 */ /* 0x000fe20007ffe00d */
[----:B------:R-:W-:Y:S01]  /*3dfb0*/  IMAD.U32 R31, R12, 0x10000, RZ ;  /* 0x000100000c1f7824 */ /* 0x000fe200078e00ff */
[----:B------:R-:W-:Y:S01]  /*3dfc0*/  SHF.L.W.U32.HI R30, R4, 0x1e, R4 ;  /* 0x0000001e041e7819 */ /* 0x000fe20000010e04 */
[----:B------:R-:W-:Y:S01]  /*3dfd0*/  IMAD.IADD R33, R3, 0x1, R32 ;  /* 0x0000000103217824 */ /* 0x000fe200078e0220 */
[----:B------:R-:W-:-:S02]  /*3dfe0*/  LOP3.LUT R12, R27, 0xff0000, RZ, 0xc0, !PT ;  /* 0x00ff00001b0c7812 */ /* 0x000fc400078ec0ff */
[----:B------:R-:W-:Y:S02]  /*3dff0*/  LOP3.LUT R27, R23, R34, R30, 0xb8, !PT ;  /* 0x00000022171b7212 */ /* 0x000fe400078eb81e */
[----:B------:R-:W-:Y:S02]  /*3e000*/  PRMT R25, R19, 0x7770, RZ ;  /* 0x0000777013197816 */ /* 0x000fe400000000ff */
[----:B------:R-:W-:Y:S01]  /*3e010*/  LOP3.LUT R32, R31, 0xff0000, RZ, 0xc0, !PT ;  /* 0x00ff00001f207812 */ /* 0x000fe200078ec0ff */
[----:B------:R-:W-:Y:S01]  /*3e020*/  IMAD.IADD R36, R2, 0x1, R27 ;  /* 0x0000000102247824 */ /* 0x000fe200078e021b */
[----:B------:R-:W-:Y:S02]  /*3e030*/  LEA.HI R33, R34, R33, R34, 0x5 ;  /* 0x0000002122217211 */ /* 0x000fe400078f2822 */
[C---:B------:R-:W-:Y:S01]  /*3e040*/  PRMT R29, R18.reuse, 0x7770, RZ ;  /* 0x00007770121d7816 */ /* 0x040fe200000000ff */
[----:B------:R-:W-:Y:S01]  /*3e050*/  IMAD R32, R25, 0x1000000, R32 ;  /* 0x0100000019207824 */ /* 0x000fe200078e0220 */
[----:B------:R-:W-:-:S02]  /*3e060*/  PRMT R27, R18, 0x7772, RZ ;  /* 0x00007772121b7816 */ /* 0x000fc400000000ff */
[----:B------:R-:W-:Y:S01]  /*3e070*/  IADD3 R35, PT, PT, R0, R33, R13 ;  /* 0x0000002100237210 */ /* 0x000fe20007ffe00d */
[----:B------:R-:W-:Y:S01]  /*3e080*/  IMAD R29, R29, 0x1000000, R12 ;  /* 0x010000001d1d7824 */ /* 0x000fe200078e020c */
        /* <DEDUP_REMOVED lines=12> */
[----:B------:R-:W-:Y:S02]  /*3e150*/  LOP3.LUT R35, R25, R36, R19, 0xb8, !PT ;  /* 0x0000002419237212 */ /* 0x000fe400078eb813 */
[----:B------:R-:W-:Y:S02]  /*3e160*/  LOP3.LUT R12, R33, R32, R27, 0xfe, !PT ;  /* 0x00000020210c7212 */ /* 0x000fe400078efe1b */
[----:B------:R-:W-:Y:S01]  /*3e170*/  LEA.HI R32, R36, R31, R36, 0x5 ;  /* 0x0000001f24207211 */ /* 0x000fe200078f2824 */
[----:B------:R-:W-:Y:S01]  /*3e180*/  IMAD.IADD R38, R30, 0x1, R35 ;  /* 0x000000011e267824 */ /* 0x000fe200078e0223 */
[----:B------:R-:W-:-:S02]  /*3e190*/  PRMT R27, R16, 0x7771, RZ ;  /* 0x00007771101b7816 */ /* 0x000fc400000000ff */
[----:B------:R-:W-:Y:S02]  /*3e1a0*/  SHF.L.W.U32.HI R30, R36, 0x1e, R36 ;  /* 0x0000001e241e7819 */ /* 0x000fe40000010e24 */
[----:B------:R-:W-:Y:S01]  /*3e1b0*/  IADD3 R35, PT, PT, R28, R32, R13 ;  /* 0x000000201c237210 */ /* 0x000fe20007ffe00d */
[----:B------:R-:W-:Y:S01]  /*3e1c0*/  IMAD.U32 R27, R27, 0x10000, RZ ;  /* 0x000100001b1b7824 */ /* 0x000fe200078e00ff */
[----:B------:R-:W-:Y:S02]  /*3e1d0*/  PRMT R23, R17, 0x7771, RZ ;  /* 0x0000777111177816 */ /* 0x000fe400000000ff */
[----:B------:R-:W-:Y:S02]  /*3e1e0*/  LOP3.LUT R36, R19, R35, R30, 0xb8, !PT ;  /* 0x0000002313247212 */ /* 0x000fe400078eb81e */
[----:B------:R-:W-:Y:S01]  /*3e1f0*/  LEA.HI R38, R35, R38, R35, 0x5 ;  /* 0x0000002623267211 */ /* 0x000fe200078f2823 */
[----:B------:R-:W-:Y:S01]  /*3e200*/  IMAD.U32 R31, R23, 0x10000, RZ ;  /* 0x00010000171f7824 */ /* 0x000fe200078e00ff */
[----:B------:R-:W-:Y:S01]  /*3e210*/  PRMT R29, R16, 0x7770, RZ ;  /* 0x00007770101d7816 */ /* 0x000fe200000000ff */
[----:B------:R-:W-:Y:S01]  /*3e220*/  IMAD.IADD R25, R25, 0x1, R36 ;  /* 0x0000000119197824 */ /* 0x000fe200078e0224 */
[----:B------:R-:W-:-:S02]  /*3e230*/  LOP3.LUT R32, R27, 0xff0000, RZ, 0xc0, !PT ;  /* 0x00ff00001b207812 */ /* 0x000fc400078ec0ff */
[----:B------:R-:W-:Y:S02]  /*3e240*/  IADD3 R38, PT, PT, R22, R38, R13 ;  /* 0x0000002616267210 */ /* 0x000fe40007ffe00d */
[----:B------:R-:W-:Y:S01]  /*3e250*/  PRMT R23, R17, 0x7770, RZ ;  /* 0x0000777011177816 */ /* 0x000fe200000000ff */
[----:B------:R-:W-:Y:S01]  /*3e260*/  IMAD R29, R29, 0x1000000, R32 ;  /* 0x010000001d1d7824 */ /* 0x000fe200078e0220 */
[----:B------:R-:W-:Y:S02]  /*3e270*/  LOP3.LUT R34, R31, 0xff0000, RZ, 0xc0, !PT ;  /* 0x00ff00001f227812 */ /* 0x000fe400078ec0ff */
[----:B------:R-:W-:Y:S02]  /*3e280*/  PRMT R27, R16, 0x7772, RZ ;  /* 0x00007772101b7816 */ /* 0x000fe400000000ff */
[----:B------:R-:W-:Y:S01]  /*3e290*/  LEA.HI R32, R38, R25, R38, 0x5 ;  /* 0x0000001926207211 */ /* 0x000fe200078f2826 */
[----:B------:R-:W-:Y:S01]  /*3e2a0*/  IMAD R34, R23, 0x1000000, R34 ;  /* 0x0100000017227824 */ /* 0x000fe200078e0222 */
[----:B------:R-:W-:-:S02]  /*3e2b0*/  SHF.L.W.U32.HI R25, R35, 0x1e, R35 ;  /* 0x0000001e23197819 */ /* 0x000fc40000010e23 */
[----:B------:R-:W-:Y:S02]  /*3e2c0*/  PRMT R31, R16, 0x7773, RZ ;  /* 0x00007773101f7816 */ /* 0x000fe400000000ff */
[----:B------:R-:W-:Y:S02]  /*3e2d0*/  PRMT R16, R17, 0x7772, RZ ;  /* 0x0000777211107816 */ /* 0x000fe400000000ff */
[----:B------:R-:W-:Y:S01]  /*3e2e0*/  IADD3 R36, PT, PT, R20, R32, R13 ;  /* 0x0000002014247210 */ /* 0x000fe20007ffe00d */
[----:B------:R-:W-:Y:S01]  /*3e2f0*/  IMAD.SHL.U32 R32, R27, 0x100, RZ ;  /* 0x000001001b207824 */ /* 0x000fe200078e00ff */
[----:B------:R-:W-:Y:S02]  /*3e300*/  SHF.L.W.U32.HI R23, R38, 0x1e, R38 ;  /* 0x0000001e26177819 */ /* 0x000fe40000010e26 */
[----:B------:R-:W-:Y:S02]  /*3e310*/  LOP3.LUT R38, R30, R38, R25, 0xb8, !PT ;  /* 0x000000261e267212 */ /* 0x000fe400078eb819 */
[----:B------:R-:W-:Y:S01]  /*3e320*/  PRMT R33, R17, 0x7773, RZ ;  /* 0x0000777311217816 */ /* 0x000fe200000000ff */
[----:B------:R-:W-:Y:S01]  /*3e330*/  IMAD.SHL.U32 R17, R16, 0x100, RZ ;  /* 0x0000010010117824 */ /* 0x000fe200078e00ff */
[----:B------:R-:W-:Y:S01]  /*3e340*/  LOP3.LUT R16, R31, R29, R32, 0xfe, !PT ;  /* 0x0000001d1f107212 */ /* 0x000fe200078efe20 */
[----:B------:R-:W-:Y:S01]  /*3e350*/  IMAD.IADD R31, R19, 0x1, R38 ;  /* 0x00000001131f7824 */ /* 0x000fe200078e0226 */
[----:B------:R-:W-:-:S02]  /*3e360*/  LOP3.LUT R27, R25, R36, R23, 0xb8, !PT ;  /* 0x00000024191b7212 */ /* 0x000fc400078eb817 */
[----:B------:R-:W-:Y:S02]  /*3e370*/  PRMT R19, R15, 0x7771, RZ ;  /* 0x000077710f137816 */ /* 0x000fe400000000ff */
[--C-:B------:R-:W-:Y:S01]  /*3e380*/  LEA.HI R32, R36, R31, R36.reuse, 0x5 ;  /* 0x0000001f24207211 */ /* 0x100fe200078f2824 */
[----:B------:R-:W-:Y:S01]  /*3e390*/  IMAD.IADD R38, R30, 0x1, R27 ;  /* 0x000000011e267824 */ /* 0x000fe200078e021b */
[----:B------:R-:W-:Y:S01]  /*3e3a0*/  SHF.L.W.U32.HI R30, R36, 0x1e, R36 ;  /* 0x0000001e241e7819 */ /* 0x000fe20000010e24 */
[----:B------:R-:W-:Y:S01]  /*3e3b0*/  IMAD.U32 R31, R19, 0x10000, RZ ;  /* 0x00010000131f7824 */ /* 0x000fe200078e00ff */
[----:B------:R-:W-:Y:S02]  /*3e3c0*/  IADD3 R35, PT, PT, R18, R32, R13 ;  /* 0x0000002012237210 */ /* 0x000fe40007ffe00d */
[----:B------:R-:W-:Y:S02]  /*3e3d0*/  PRMT R27, R14, 0x7771, RZ ;  /* 0x000077710e1b7816 */ /* 0x000fe400000000ff */
[----:B------:R-:W-:-:S02]  /*3e3e0*/  LOP3.LUT R36, R23, R35, R30, 0xb8, !PT ;  /* 0x0000002317247212 */ /* 0x000fc400078eb81e */
[----:B------:R-:W-:Y:S01]  /*3e3f0*/  LEA.HI R38, R35, R38, R35, 0x5 ;  /* 0x0000002623267211 */ /* 0x000fe200078f2823 */
[----:B------:R-:W-:Y:S01]  /*3e400*/  IMAD.U32 R27, R27, 0x10000, RZ ;  /* 0x000100001b1b7824 */ /* 0x000fe200078e00ff */
[----:B------:R-:W-:Y:S01]  /*3e410*/  LOP3.LUT R17, R33, R34, R17, 0xfe, !PT ;  /* 0x0000002221117212 */ /* 0x000fe200078efe11 */
[----:B------:R-:W-:Y:S01]  /*3e420*/  IMAD.IADD R36, R25, 0x1, R36 ;  /* 0x0000000119247824 */ /* 0x000fe200078e0224 */
[----:B------:R-:W-:Y:S02]  /*3e430*/  PRMT R19, R15, 0x7770, RZ ;  /* 0x000077700f137816 */ /* 0x000fe400000000ff */
[----:B------:R-:W-:Y:S02]  /*3e440*/  LOP3.LUT R34, R31, 0xff0000, RZ, 0xc0, !PT ;  /* 0x00ff00001f227812 */ /* 0x000fe400078ec0ff */
[----:B------:R-:W-:Y:S02]  /*3e450*/  IADD3 R37, PT, PT, R12, R38, R13 ;  /* 0x000000260c257210 */ /* 0x000fe40007ffe00d */
[----:B------:R-:W-:Y:S01]  /*3e460*/  LOP3.LUT R32, R27, 0xff0000, RZ, 0xc0, !PT ;  /* 0x00ff00001b207812 */ /* 0x000fe200078ec0ff */
[----:B------:R-:W-:Y:S01]  /*3e470*/  IMAD R34, R19, 0x1000000, R34 ;  /* 0x0100000013227824 */ /* 0x000fe200078e0222 */
[----:B------:R-:W-:-:S02]  /*3e480*/  LEA.HI R36, R37, R36, R37, 0x5 ;  /* 0x0000002425247211 */ /* 0x000fc400078f2825 */
[C---:B------:R-:W-:Y:S02]  /*3e490*/  PRMT R29, R14.reuse, 0x7770, RZ ;  /* 0x000077700e1d7816 */ /* 0x040fe400000000ff */
[C---:B------:R-:W-:Y:S02]  /*3e4a0*/  PRMT R27, R14.reuse, 0x7772, RZ ;  /* 0x000077720e1b7816 */ /* 0x040fe400000000ff */
[----:B------:R-:W-:Y:S01]  /*3e4b0*/  PRMT R31, R14, 0x7773, RZ ;  /* 0x000077730e1f7816 */ /* 0x000fe200000000ff */
[----:B------:R-:W-:Y:S01]  /*3e4c0*/  IMAD R29, R29, 0x1000000, R32 ;  /* 0x010000001d1d7824 */ /* 0x000fe200078e0220 */
[----:B------:R-:W-:Y:S01]  /*3e4d0*/  PRMT R19, R15, 0x7772, RZ ;  /* 0x000077720f137816 */ /* 0x000fe200000000ff */
[----:B------:R-:W-:Y:S01]  /*3e4e0*/  IMAD.SHL.U32 R32, R27, 0x100, RZ ;  /* 0x000001001b207824 */ /* 0x000fe200078e00ff */
[----:B------:R-:W-:Y:S02]  /*3e4f0*/  SHF.L.W.U32.HI R14, R35, 0x1e, R35 ;  /* 0x0000001e230e7819 */ /* 0x000fe40000010e23 */
[----:B------:R-:W-:-:S02]  /*3e500*/  SHF.L.W.U32.HI R25, R37, 0x1e, R37 ;  /* 0x0000001e25197819 */ /* 0x000fc40000010e25 */
[----:B------:R-:W-:Y:S02]  /*3e510*/  IADD3 R36, PT, PT, R16, R36, R13 ;  /* 0x0000002410247210 */ /* 0x000fe40007ffe00d */
[----:B------:R-:W-:Y:S01]  /*3e520*/  PRMT R33, R15, 0x7773, RZ ;  /* 0x000077730f217816 */ /* 0x000fe200000000ff */
[----:B------:R-:W-:Y:S01]  /*3e530*/  IMAD.SHL.U32 R15, R19, 0x100, RZ ;  /* 0x00000100130f7824 */ /* 0x000fe200078e00ff */
[----:B------:R-:W-:Y:S02]  /*3e540*/  LOP3.LUT R38, R30, R37, R14, 0xb8, !PT ;  /* 0x000000251e267212 */ /* 0x000fe400078eb80e */
[----:B------:R-:W-:Y:S02]  /*3e550*/  LOP3.LUT R27, R14, R36, R25, 0xb8, !PT ;  /* 0x000000240e1b7212 */ /* 0x000fe400078eb819 */
[----:B------:R-:W-:Y:S01]  /*3e560*/  LOP3.LUT R15, R33, R34, R15, 0xfe, !PT ;  /* 0x00000022210f7212 */ /* 0x000fe200078efe0f */
[----:B------:R-:W-:Y:S01]  /*3e570*/  IMAD.IADD R23, R23, 0x1, R38 ;  /* 0x0000000117177824 */ /* 0x000fe200078e0226 */
[----:B------:R-:W-:Y:S01]  /*3e580*/  LOP3.LUT R19, R31, R29, R32, 0xfe, !PT ;  /* 0x0000001d1f137212 */ /* 0x000fe200078efe20 */
[----:B------:R-:W-:Y:S01]  /*3e590*/  IMAD.IADD R34, R30, 0x1, R27 ;  /* 0x000000011e227824 */ /* 0x000fe200078e021b */
[----:B------:R-:W-:-:S02]  /*3e5a0*/  PRMT R27, R10, 0x7771, RZ ;  /* 0x000077710a1b7816 */ /* 0x000fc400000000ff */
[C-C-:B------:R-:W-:Y:S02]  /*3e5b0*/  LEA.HI R32, R36.reuse, R23, R36.reuse, 0x5 ;  /* 0x0000001724207211 */ /* 0x140fe400078f2824 */
[----:B------:R-:W-:Y:S01]  /*3e5c0*/  PRMT R23, R11, 0x7771, RZ ;  /* 0x000077710b177816 */ /* 0x000fe200000000ff */
[----:B------:R-:W-:Y:S01]  /*3e5d0*/  IMAD.U32 R31, R27, 0x10000, RZ ;  /* 0x000100001b1f7824 */ /* 0x000fe200078e00ff */
[----:B------:R-:W-:Y:S02]  /*3e5e0*/  SHF.L.W.U32.HI R30, R36, 0x1e, R36 ;  /* 0x0000001e241e7819 */ /* 0x000fe40000010e24 */
[----:B------:R-:W-:Y:S01]  /*3e5f0*/  IADD3 R33, PT, PT, R17, R32, R13 ;  /* 0x0000002011217210 */ /* 0x000fe20007ffe00d */
[----:B------:R-:W-:Y:S01]  /*3e600*/  IMAD.U32 R23, R23, 0x10000, RZ ;  /* 0x0001000017177824 */ /* 0x000fe200078e00ff */
[----:B------:R-:W-:Y:S02]  /*3e610*/  LOP3.LUT R32, R31, 0xff0000, RZ, 0xc0, !PT ;  /* 0x00ff00001f207812 */ /* 0x000fe400078ec0ff */
[----:B------:R-:W-:-:S02]  /*3e620*/  LOP3.LUT R31, R25, R33, R30, 0xb8, !PT ;  /* 0x00000021191f7212 */ /* 0x000fc400078eb81e */
[----:B------:R-:W-:Y:S02]  /*3e630*/  LEA.HI R36, R33, R34, R33, 0x5 ;  /* 0x0000002221247211 */ /* 0x000fe400078f2821 */
[----:B------:R-:W-:Y:S01]  /*3e640*/  PRMT R27, R11, 0x7770, RZ ;  /* 0x000077700b1b7816 */ /* 0x000fe200000000ff */
[----:B------:R-:W-:Y:S01]  /*3e650*/  IMAD.IADD R31, R14, 0x1, R31 ;  /* 0x000000010e1f7824 */ /* 0x000fe200078e021f */
[----:B------:R-:W-:Y:S02]  /*3e660*/  LOP3.LUT R34, R23, 0xff0000, RZ, 0xc0, !PT ;  /* 0x00ff000017227812 */ /* 0x000fe400078ec0ff */
[----:B------:R-:W-:Y:S02]  /*3e670*/  PRMT R29, R10, 0x7770, RZ ;  /* 0x000077700a1d7816 */ /* 0x000fe400000000ff */
[----:B------:R-:W-:Y:S01]  /*3e680*/  IADD3 R36, PT, PT, R19, R36, R13 ;  /* 0x0000002413247210 */ /* 0x000fe20007ffe00d */
[----:B------:R-:W-:Y:S01]  /*3e690*/  IMAD R23, R27, 0x1000000, R34 ;  /* 0x010000001b177824 */ /* 0x000fe200078e0222 */
[----:B------:R-:W-:Y:S01]  /*3e6a0*/  LEA R14, P0, R21, R8, 0x3 ;  /* 0x00000008150e7211 */ /* 0x000fe200078018ff */
[----:B------:R-:W-:Y:S01]  /*3e6b0*/  IMAD R32, R29, 0x1000000, R32 ;  /* 0x010000001d207824 */ /* 0x000fe200078e0220 */
[----:B------:R-:W-:-:S02]  /*3e6c0*/  SHF.L.W.U32.HI R27, R33, 0x1e, R33 ;  /* 0x0000001e211b7819 */ /* 0x000fc40000010e21 */
[--C-:B------:R-:W-:Y:S01]  /*3e6d0*/  LEA.HI R34, R36, R31, R36.reuse, 0x5 ;  /* 0x0000001f24227211 */ /* 0x100fe200078f2824 */
[----:B------:R-:W-:Y:S01]  /*3e6e0*/  IMAD.X R9, RZ, RZ, R9, P0 ;  /* 0x000000ffff097224 */ /* 0x000fe200000e0609 */
[----:B------:R-:W-:Y:S02]  /*3e6f0*/  PRMT R29, R10, 0x7772, RZ ;  /* 0x000077720a1d7816 */ /* 0x000fe400000000ff */
[----:B------:R-:W-:Y:S02]  /*3e700*/  SHF.L.W.U32.HI R8, R36, 0x1e, R36 ;  /* 0x0000001e24087819 */ /* 0x000fe40000010e24 */
[----:B------:R-:W-:Y:S01]  /*3e710*/  LOP3.LUT R36, R30, R36, R27, 0xb8, !PT ;  /* 0x000000241e247212 */ /* 0x000fe200078eb81b */
[----:B------:R-:W-:Y:S01]  /*3e720*/  IMAD.SHL.U32 R21, R29, 0x100, RZ ;  /* 0x000001001d157824 */ /* 0x000fe200078e00ff */
[----:B------:R-:W-:Y:S02]  /*3e730*/  IADD3 R34, PT, PT, R15, R34, R13 ;  /* 0x000000220f227210 */ /* 0x000fe40007ffe00d */
[----:B------:R-:W-:Y:S01]  /*3e740*/  PRMT R10, R10, 0x7773, RZ ;  /* 0x000077730a0a7816 */ /* 0x000fe200000000ff */
[----:B------:R-:W-:Y:S01]  /*3e750*/  IMAD.IADD R29, R25, 0x1, R36 ;  /* 0x00000001191d7824 */ /* 0x000fe200078e0224 */
[----:B------:R-:W-:-:S02]  /*3e760*/  LOP3.LUT R31, R27, R34, R8, 0xb8, !PT ;  /* 0x000000221b1f7212 */ /* 0x000fc400078eb808 */
[----:B------:R-:W-:Y:S02]  /*3e770*/  SHF.R.U32.HI R25, RZ, 0x10, R9 ;  /* 0x00000010ff197819 */ /* 0x000fe40000011609 */
[----:B------:R-:W-:Y:S01]  /*3e780*/  LOP3.LUT R21, R10, R32, R21, 0xfe, !PT ;  /* 0x000000200a157212 */ /* 0x000fe200078efe15 */
[----:B------:R-:W-:Y:S01]  /*3e790*/  IMAD.IADD R36, R30, 0x1, R31 ;  /* 0x000000011e247824 */ /* 0x000fe200078e021f */
[----:B------:R-:W-:Y:S01]  /*3e7a0*/  PRMT R10, R11, 0x7772, RZ ;  /* 0x000077720b0a7816 */ /* 0x000fe200000000ff */
[----:B------:R-:W-:Y:S01]  /*3e7b0*/  IMAD.U32 R25, R25, 0x10000, RZ ;  /* 0x0001000019197824 */ /* 0x000fe200078e00ff */
[----:B------:R-:W-:Y:S02]  /*3e7c0*/  SHF.R.U32.HI R31, RZ, 0x8, R9 ;  /* 0x00000008ff1f7819 */ /* 0x000fe40000011609 */
[----:B------:R-:W-:Y:S01]  /*3e7d0*/  LEA.HI R32, R34, R29, R34, 0x5 ;  /* 0x0000001d22207211 */ /* 0x000fe200078f2822 */
[----:B------:R-:W-:Y:S01]  /*3e7e0*/  IMAD.SHL.U32 R10, R10, 0x100, RZ ;  /* 0x000001000a0a7824 */ /* 0x000fe200078e00ff */
[----:B------:R-:W-:Y:S01]  /*3e7f0*/  LOP3.LUT R30, R25, 0xff0000, RZ, 0xc0, !PT ;  /* 0x00ff0000191e7812 */ /* 0x000fe200078ec0ff */
[----:B------:R-:W-:Y:S01]  /*3e800*/  IMAD.SHL.U32 R25, R31, 0x100, RZ ;  /* 0x000001001f197824 */ /* 0x000fe200078e00ff */
[----:B------:R-:W-:-:S02]  /*3e810*/  PRMT R11, R11, 0x7773, RZ ;  /* 0x000077730b0b7816 */ /* 0x000fc400000000ff */
[----:B------:R-:W-:Y:S02]  /*3e820*/  IADD3 R29, PT, PT, R21, R32, R13 ;  /* 0x00000020151d7210 */ /* 0x000fe40007ffe00d */
[----:B------:R-:W-:Y:S02]  /*3e830*/  SHF.L.W.U32.HI R31, R34, 0x1e, R34 ;  /* 0x0000001e221f7819 */ /* 0x000fe40000010e22 */
[----:B------:R-:W-:Y:S02]  /*3e840*/  LOP3.LUT R30, R30, 0xff000000, R9, 0xf8, !PT ;  /* 0xff0000001e1e7812 */ /* 0x000fe400078ef809 */
[----:B------:R-:W-:Y:S02]  /*3e850*/  LOP3.LUT R23, R11, R23, R10, 0xfe, !PT ;  /* 0x000000170b177212 */ /* 0x000fe400078efe0a */
[----:B------:R-:W-:Y:S02]  /*3e860*/  LEA.HI R36, R29, R36, R29, 0x5 ;  /* 0x000000241d247211 */ /* 0x000fe400078f281d */
[----:B------:R-:W-:-:S02]  /*3e870*/  LOP3.LUT R10, R8, R29, R31, 0xb8, !PT ;  /* 0x0000001d080a7212 */ /* 0x000fc400078eb81f */
[----:B------:R-:W-:Y:S02]  /*3e880*/  LOP3.LUT R30, R30, 0xff00, R25, 0xf8, !PT ;  /* 0x0000ff001e1e7812 */ /* 0x000fe400078ef819 */
[----:B------:R-:W-:Y:S01]  /*3e890*/  SHF.L.W.U32.HI R29, R29, 0x1e, R29 ;  /* 0x0000001e1d1d7819 */ /* 0x000fe20000010e1d */
[----:B------:R-:W-:Y:S01]  /*3e8a0*/  IMAD.IADD R27, R27, 0x1, R10 ;  /* 0x000000011b1b7824 */ /* 0x000fe200078e020a */
[----:B------:R-:W-:Y:S02]  /*3e8b0*/  IADD3 R36, PT, PT, R23, R36, R13 ;  /* 0x0000002417247210 */ /* 0x000fe40007ffe00d */
[----:B------:R-:W-:Y:S02]  /*3e8c0*/  LOP3.LUT R25, R30, 0xff, R9, 0xf8, !PT ;  /* 0x000000ff1e197812 */ /* 0x000fe400078ef809 */
[----:B------:R-:W-:Y:S02]  /*3e8d0*/  LOP3.LUT R9, R31, R36, R29, 0xb8, !PT ;  /* 0x000000241f097212 */ /* 0x000fe400078eb81d */
[----:B------:R-:W-:-:S02]  /*3e8e0*/  LEA.HI R10, R36, R27, R36, 0x5 ;  /* 0x0000001b240a7211 */ /* 0x000fc400078f2824 */
[----:B------:R-:W-:Y:S01]  /*3e8f0*/  SHF.L.W.U32.HI R36, R36, 0x1e, R36 ;  /* 0x0000001e24247819 */ /* 0x000fe20000010e24 */
[----:B------:R-:W-:Y:S01]  /*3e900*/  IMAD.IADD R11, R8, 0x1, R9 ;  /* 0x00000001080b7824 */ /* 0x000fe200078e0209 */
[----:B------:R-:W-:Y:S02]  /*3e910*/  IADD3 R10, PT, PT, R25, R10, R13 ;  /* 0x0000000a190a7210 */ /* 0x000fe40007ffe00d */
        /* <DEDUP_REMOVED lines=48> */
[----:B------:R-:W-:Y:S02]  /*3ec20*/  LOP3.LUT R9, R16, R25, R28, 0x96, !PT ;  /* 0x0000001910097212 */ /* 0x000fe400078e961c */
        /* <DEDUP_REMOVED lines=27> */
[----:B------:R-:W-:-:S02]  /*3ede0*/  LOP3.LUT R8, R21, R24, R31, 0x96, !PT ;  /* 0x0000001815087212 */ /* 0x000fc400078e961f */
[----:B------:R-:W-:Y:S02]  /*3edf0*/  LOP3.LUT R0, R0, R17, RZ, 0x3c, !PT ;  /* 0x0000001100007212 */ /* 0x000fe400078e3cff */
[----:B------:R-:W-:Y:S02]  /*3ee00*/  IADD3 R10, PT, PT, R33, R10, R6 ;  /* 0x0000000a210a7210 */ /* 0x000fe40007ffe006 */
[----:B------:R-:W-:Y:S02]  /*3ee10*/  SHF.L.W.U32.HI R39, R13, 0x1e, R13 ;  /* 0x0000001e0d277819 */ /* 0x000fe40000010e0d */
[----:B------:R-:W-:Y:S01]  /*3ee20*/  LOP3.LUT R9, R8, R19, RZ, 0x3c, !PT ;  /* 0x0000001308097212 */ /* 0x000fe200078e3cff */
[----:B------:R-:W2:Y:S01]  /*3ee30*/  LDL R13, [R1+0x70] ;  /* 0x00007000010d7983 */ /* 0x000ea20000100800 */
[----:B------:R-:W-:Y:S02]  /*3ee40*/  SHF.L.W.U32.HI R17, R0, 0x1, R0 ;  /* 0x0000000100117819 */ /* 0x000fe40000010e00 */
[----:B------:R-:W-:-:S02]  /*3ee50*/  LEA.HI R8, R10, R35, R10, 0x5 ;  /* 0x000000230a087211 */ /* 0x000fc400078f280a */
[C---:B------:R-:W-:Y:S02]  /*3ee60*/  LOP3.LUT R11, R10.reuse, R39, R37, 0x96, !PT ;  /* 0x000000270a0b7212 */ /* 0x040fe400078e9625 */
[----:B------:R-:W-:Y:S02]  /*3ee70*/  SHF.L.W.U32.HI R10, R10, 0x1e, R10 ;  /* 0x0000001e0a0a7819 */ /* 0x000fe40000010e0a */
[----:B------:R-:W-:Y:S01]  /*3ee80*/  IADD3 R8, PT, PT, R17, R8, R6 ;  /* 0x0000000811087210 */ /* 0x000fe20007ffe006 */
[----:B------:R-:W-:Y:S01]  /*3ee90*/  IMAD.IADD R11, R12, 0x1, R11 ;  /* 0x000000010c0b7824 */ /* 0x000fe200078e020b */
[----:B------:R-:W-:Y:S02]  /*3eea0*/  SHF.L.W.U32.HI R9, R9, 0x1, R9 ;  /* 0x0000000109097819 */ /* 0x000fe40000010e09 */
[C---:B------:R-:W-:Y:S02]  /*3eeb0*/  LOP3.LUT R12, R8.reuse, R10, R39, 0x96, !PT ;  /* 0x0000000a080c7212 */ /* 0x040fe400078e9627 */
[----:B------:R-:W-:-:S02]  /*3eec0*/  LEA.HI R11, R8, R11, R8, 0x5 ;  /* 0x0000000b080b7211 */ /* 0x000fc400078f2808 */
[----:B------:R-:W-:Y:S01]  /*3eed0*/  LOP3.LUT R0, R23, R28, R33, 0x96, !PT ;  /* 0x0000001c17007212 */ /* 0x000fe200078e9621 */
[----:B------:R-:W-:Y:S01]  /*3eee0*/  IMAD.IADD R12, R37, 0x1, R12 ;  /* 0x00000001250c7824 */ /* 0x000fe200078e020c */
[----:B------:R-:W-:Y:S02]  /*3eef0*/  IADD3 R11, PT, PT, R9, R11, R6 ;  /* 0x0000000b090b7210 */ /* 0x000fe40007ffe006 */
[----:B------:R-:W-:Y:S02]  /*3ef00*/  LOP3.LUT R0, R0, R15, RZ, 0x3c, !PT ;  /* 0x0000000f00007212 */ /* 0x000fe400078e3cff */
[----:B------:R-:W-:Y:S02]  /*3ef10*/  SHF.L.W.U32.HI R18, R8, 0x1e, R8 ;  /* 0x0000001e08127819 */ /* 0x000fe40000010e08 */
[----:B------:R-:W-:Y:S02]  /*3ef20*/  LEA.HI R15, R11, R12, R11, 0x5 ;  /* 0x0000000c0b0f7211 */ /* 0x000fe400078f280b */
[----:B------:R-:W-:-:S02]  /*3ef30*/  SHF.L.W.U32.HI R0, R0, 0x1, R0 ;  /* 0x0000000100007819 */ /* 0x000fc40000010e00 */
        /* <DEDUP_REMOVED lines=9> */
[C---:B------:R-:W-:Y:S01]  /*3efd0*/  LEA.HI R11, R15.reuse, R16, R15, 0x5 ;  /* 0x000000100f0b7211 */ /* 0x040fe200078f280f */
[----:B------:R-:W-:Y:S01]  /*3efe0*/  IMAD.IADD R32, R10, 0x1, R19 ;  /* 0x000000010a207824 */ /* 0x000fe200078e0213 */
[----:B------:R-:W-:Y:S02]  /*3eff0*/  LOP3.LUT R12, R12, R23, RZ, 0x3c, !PT ;  /* 0x000000170c0c7212 */ /* 0x000fe400078e3cff */
[----:B------:R-:W-:Y:S02]  /*3f000*/  IADD3 R11, PT, PT, R8, R11, R6 ;  /* 0x0000000b080b7210 */ /* 0x000fe40007ffe006 */
[----:B------:R-:W-:-:S02]  /*3f010*/  SHF.L.W.U32.HI R21, R15, 0x1e, R15 ;  /* 0x0000001e0f157819 */ /* 0x000fc40000010e0f */
        /* <DEDUP_REMOVED lines=98> */
[----:B------:R-:W-:-:S02]  /*3f640*/  LOP3.LUT R22, R8, R19, R20, 0x96, !PT ;  /* 0x0000001308167212 */ /* 0x000fc400078e9614 */
[----:B------:R-:W-:Y:S01]  /*3f650*/  SHF.L.W.U32.HI R17, R17, 0x1, R17 ;  /* 0x0000000111117819 */ /* 0x000fe20000010e11 */
        /* <DEDUP_REMOVED lines=15> */
[C---:B------:R-:W-:Y:S01]  /*3f750*/  LEA.HI R29, R22.reuse, R29, R22, 0x5 ;  /* 0x0000001d161d7211 */ /* 0x040fe200078f2816 */
[----:B------:R-:W-:Y:S01]  /*3f760*/  IMAD.IADD R24, R27, 0x1, R24 ;  /* 0x000000011b187824 */ /* 0x000fe200078e0218 */
[----:B------:R-:W-:Y:S02]  /*3f770*/  LOP3.LUT R8, R25, R8, RZ, 0x3c, !PT ;  /* 0x0000000819087212 */ /* 0x000fe400078e3cff */
[----:B------:R-:W-:Y:S02]  /*3f780*/  SHF.L.W.U32.HI R31, R22, 0x1e, R22 ;  /* 0x0000001e161f7819 */ /* 0x000fe40000010e16 */
[----:B------:R-:W-:-:S02]  /*3f790*/  IADD3 R29, PT, PT, R0, R29, R7 ;  /* 0x0000001d001d7210 */ /* 0x000fc40007ffe007 */
        /* <DEDUP_REMOVED lines=79> */
[--C-:B------:R-:W-:Y:S02]  /*3fc90*/  IADD3 R28, PT, PT, R21, R28, R7.reuse ;  /* 0x0000001c151c7210 */ /* 0x100fe40007ffe007 */
        /* <DEDUP_REMOVED lines=54> */
[----:B--2---:R-:W-:Y:S02]  /*40000*/  IADD3 R26, PT, PT, R7, R26, R13 ;  /* 0x0000001a071a7210 */ /* 0x004fe40007ffe00d */
        /* <DEDUP_REMOVED lines=41> */
[----:B------:R-:W-:Y:S02]  /*402a0*/  LEA.HI R24, R32, R23, R32, 0x5 ;  /* 0x0000001720187211 */ /* 0x000fe400078f2820 */
[----:B------:R-:W-:Y:S02]  /*402b0*/  SHF.L.W.U32.HI R15, R26, 0x1, R26 ;  /* 0x000000011a0f7819 */ /* 0x000fe40000010e1a */
[C---:B------:R-:W-:Y:S02]  /*402c0*/  LOP3.LUT R23, R32.reuse, R25, R29, 0x96, !PT ;  /* 0x0000001920177212 */ /* 0x040fe400078e961d */
        /* <DEDUP_REMOVED lines=63> */
[----:B------:R-:W-:Y:S02]  /*406c0*/  SHF.L.W.U32.HI R9, R6, 0x1, R6 ;  /* 0x0000000106097819 */ /* 0x000fe40000010e06 */
[----:B------:R-:W-:Y:S01]  /*406d0*/  LEA.HI R6, R22, R17, R22, 0x5 ;  /* 0x0000001116067211 */ /* 0x000fe200078f2816 */
[----:B------:R-:W-:Y:S01]  /*406e0*/  IMAD.IADD R27, R27, 0x1, R24 ;  /* 0x000000011b1b7824 */ /* 0x000fe200078e0218 */
[----:B------:R-:W-:Y:S01]  /*406f0*/  LOP3.LUT R19, R19, R0, RZ, 0x3c, !PT ;  /* 0x0000000013137212 */ /* 0x000fe200078e3cff */
[----:B------:R-:W0:Y:S01]  /*40700*/  S2R R26, SR_CgaCtaId ;  /* 0x00000000001a7919 */ /* 0x000e220000008800 */
        /* <DEDUP_REMOVED lines=13> */
[----:B------:R-:W-:-:S03]  /*407e0*/  IMAD.IADD R23, R23, 0x1, R0 ;  /* 0x0000000117177824 */ /* 0x000fc600078e0200 */
[----:B------:R-:W-:Y:S02]  /*407f0*/  IADD3 R24, PT, PT, R16, R24, R13 ;  /* 0x0000001810187210 */ /* 0x000fe40007ffe00d */
[----:B------:R-:W-:Y:S02]  /*40800*/  LOP3.LUT R9, R12, R18, R9, 0x96, !PT ;  /* 0x000000120c097212 */ /* 0x000fe400078e9609 */
[----:B------:R-:W-:Y:S02]  /*40810*/  SHF.L.W.U32.HI R27, R27, 0x1e, R27 ;  /* 0x0000001e1b1b7819 */ /* 0x000fe40000010e1b */
[C---:B------:R-:W-:Y:S02]  /*40820*/  LEA.HI R0, R24.reuse, R23, R24, 0x5 ;  /* 0x0000001718007211 */ /* 0x040fe400078f2818 */
[----:B------:R-:W-:Y:S02]  /*40830*/  LOP3.LUT R9, R9, R10, RZ, 0x3c, !PT ;  /* 0x0000000a09097212 */ /* 0x000fe400078e3cff */
[----:B------:R-:W-:Y:S01]  /*40840*/  LOP3.LUT R7, R24, R27, R15, 0x96, !PT ;  /* 0x0000001b18077212 */ /* 0x000fe200078e960f */
[----:B------:R-:W-:Y:S01]  /*40850*/  IMAD.IADD R10, R13, 0x1, R0 ;  /* 0x000000010d0a7824 */ /* 0x000fe200078e0200 */
[----:B------:R-:W-:-:S03]  /*40860*/  MOV R17, 0x400 ;  /* 0x0000040000117802 */ /* 0x000fc60000000f00 */
[----:B------:R-:W-:Y:S01]  /*40870*/  IMAD.IADD R22, R22, 0x1, R7 ;  /* 0x0000000116167824 */ /* 0x000fe200078e0207 */
[----:B------:R-:W-:Y:S02]  /*40880*/  LEA.HI R7, R9, R10, R9, 0x1 ;  /* 0x0000000a09077211 */ /* 0x000fe400078f0809 */
[----:B0-----:R-:W-:Y:S02]  /*40890*/  LEA R0, R26, R17, 0x18 ;  /* 0x000000111a007211 */ /* 0x001fe400078ec0ff */
[----:B------:R-:W-:Y:S02]  /*408a0*/  LOP3.LUT R21, R14, R21, R6, 0x96, !PT ;  /* 0x000000150e157212 */ /* 0x000fe400078e9606 */
[----:B------:R-:W-:Y:S01]  /*408b0*/  SHF.L.W.U32.HI R6, R24, 0x1e, R24 ;  /* 0x0000001e18067819 */ /* 0x000fe20000010e18 */
[----:B------:R-:W0:Y:S01]  /*408c0*/  LDS.U8 R9, [R0+0x14] ;  /* 0x0000140000097984 */ /* 0x000e220000000000 */
[----:B------:R-:W-:Y:S02]  /*408d0*/  LEA.HI R22, R7, R22, R7, 0x5 ;  /* 0x0000001607167211 */ /* 0x000fe400078f2807 */
[----:B------:R-:W-:-:S02]  /*408e0*/  LOP3.LUT R21, R21, R8, RZ, 0x3c, !PT ;  /* 0x0000000815157212 */ /* 0x000fc400078e3cff */
        /* <DEDUP_REMOVED lines=8> */
[----:B------:R-:W-:-:S05]  /*40970*/  LEA.HI R11, R11, R8, R11, 0x1 ;  /* 0x000000080b0b7211 */ /* 0x000fca00078f080b */
[----:B------:R-:W-:-:S05]  /*40980*/  IMAD.IADD R11, R4, 0x1, R11 ;  /* 0x00000001040b7824 */ /* 0x000fca00078e020b */
[----:B------:R-:W-:-:S04]  /*40990*/  SHF.R.U32.HI R4, RZ, 0x18, R11 ;  /* 0x00000018ff047819 */ /* 0x000fc8000001160b */
[----:B------:R-:W-:-:S04]  /*409a0*/  PRMT R4, R4, 0x9910, RZ ;  /* 0x0000991004047816 */ /* 0x000fc800000000ff */
[----:B0-----:R-:W-:-:S13]  /*409b0*/  ISETP.NE.AND P0, PT, R9, R4, PT ;  /* 0x000000040900720c */ /* 0x001fda0003f05270 */
[----:B------:R-:W-:Y:S05]  /*409c0*/  @P0 EXIT ;  /* 0x000000000000094d */ /* 0x000fea0003800000 */
[----:B------:R-:W0:Y:S01]  /*409d0*/  LDS.U8 R9, [R0+0x15] ;  /* 0x0000150000097984 */ /* 0x000e220000000000 */
[----:B------:R-:W-:-:S04]  /*409e0*/  PRMT R4, R11, 0x7632, R4 ;  /* 0x000076320b047816 */ /* 0x000fc80000000004 */
[----:B------:R-:W-:-:S04]  /*409f0*/  LOP3.LUT R4, R4, 0xff, RZ, 0xc0, !PT ;  /* 0x000000ff04047812 */ /* 0x000fc800078ec0ff */
[----:B0-----:R-:W-:-:S13]  /*40a00*/  ISETP.NE.AND P0, PT, R9, R4, PT ;  /* 0x000000040900720c */ /* 0x001fda0003f05270 */
[----:B------:R-:W-:Y:S05]  /*40a10*/  @P0 EXIT ;  /* 0x000000000000094d */ /* 0x000fea0003800000 */
[----:B------:R-:W0:Y:S01]  /*40a20*/  LDS.U8 R4, [R0+0x16] ;  /* 0x0000160000047984 */ /* 0x000e220000000000 */
[----:B------:R-:W-:-:S04]  /*40a30*/  LOP3.LUT R8, R11, 0xffff, RZ, 0xc0, !PT ;  /* 0x0000ffff0b087812 */ /* 0x000fc800078ec0ff */
[----:B------:R-:W-:-:S04]  /*40a40*/  SHF.R.U32.HI R8, RZ, 0x8, R8 ;  /* 0x00000008ff087819 */ /* 0x000fc80000011608 */
[----:B------:R-:W-:-:S04]  /*40a50*/  PRMT R9, R8, 0x9910, RZ ;  /* 0x0000991008097816 */ /* 0x000fc800000000ff */
[----:B0-----:R-:W-:-:S13]  /*40a60*/  ISETP.NE.AND P0, PT, R4, R9, PT ;  /* 0x000000090400720c */ /* 0x001fda0003f05270 */
[----:B------:R-:W-:Y:S05]  /*40a70*/  @P0 EXIT ;  /* 0x000000000000094d */ /* 0x000fea0003800000 */
[----:B------:R-:W0:Y:S01]  /*40a80*/  LDS.U8 R4, [R0+0x17] ;  /* 0x0000170000047984 */ /* 0x000e220000000000 */
[----:B------:R-:W-:-:S04]  /*40a90*/  LOP3.LUT R11, R11, 0xff, RZ, 0xc0, !PT ;  /* 0x000000ff0b0b7812 */ /* 0x000fc800078ec0ff */
[----:B0-----:R-:W-:-:S13]  /*40aa0*/  ISETP.NE.AND P0, PT, R4, R11, PT ;  /* 0x0000000b0400720c */ /* 0x001fda0003f05270 */
[----:B------:R-:W-:Y:S05]  /*40ab0*/  @P0 EXIT ;  /* 0x000000000000094d */ /* 0x000fea0003800000 */
[----:B------:R-:W0:Y:S01]  /*40ac0*/  LDS.U8 R8, [R0+0x18] ;  /* 0x0000180000087984 */ /* 0x000e220000000000 */
        /* <DEDUP_REMOVED lines=21> */
[----:B------:R-:W-:-:S04]  /*40c20*/  LEA.HI R2, R7, R2, R7, 0x1e ;  /* 0x0000000207027211 */ /* 0x000fc800078ff007 */
        /* <DEDUP_REMOVED lines=40> */
[----:B------:R-:W0:Y:S02]  /*40eb0*/  LDC R15, c[0x0][0x390] ;  /* 0x0000e400ff0f7b82 */ /* 0x000e240000000800 */
[----:B0-----:R-:W-:-:S13]  /*40ec0*/  ISETP.NE.AND P0, PT, R15, RZ, PT ;  /* 0x000000ff0f00720c */ /* 0x001fda0003f05270 */
[----:B------:R-:W-:Y:S05]  /*40ed0*/  @!P0 BRA `(.L_x_168) ;  /* 0x0000000400088947 */ /* 0x000fea0003800000 */
[----:B------:R-:W-:Y:S01]  /*40ee0*/  ISETP.GT.U32.AND P0, PT, R15, RZ, PT ;  /* 0x000000ff0f00720c */ /* 0x000fe20003f04070 */
[----:B------:R-:W-:-:S03]  /*40ef0*/  IMAD.MOV.U32 R0, RZ, RZ, RZ ;  /* 0x000000ffff007224 */ /* 0x000fc600078e00ff */
[----:B------:R-:W-:-:S13]  /*40f00*/  ISETP.GT.U32.AND.EX P0, PT, RZ, RZ, PT, P0 ;  /* 0x000000ffff00720c */ /* 0x000fda0003f04100 */
[----:B------:R-:W-:Y:S01]  /*40f10*/  @!P0 IMAD.IADD R5, R1, 0x1, R0 ;  /* 0x0000000101058824 */ /* 0x000fe200078e0200 */
[----:B------:R-:W0:Y:S05]  /*40f20*/  @!P0 LDC.64 R2, c[0x0][0x3b0] ;  /* 0x0000ec00ff028b82 */ /* 0x000e2a0000000a00 */
[----:B------:R-:W2:Y:S01]  /*40f30*/  @!P0 LDL.U8 R5, [R5+0xd0] ;  /* 0x0000d00005058983 */ /* 0x000ea20000100000 */
[----:B------:R-:W-:Y:S01]  /*40f40*/  IMAD.MOV.U32 R8, RZ, RZ, RZ ;  /* 0x000000ffff087224 */ /* 0x000fe200078e00ff */
[----:B0-----:R-:W-:Y:S01]  /*40f50*/  @!P0 IADD3 R2, P1, PT, R0, R2, RZ ;  /* 0x0000000200028210 */ /* 0x001fe20007f3e0ff */
[----:B------:R-:W-:-:S04]  /*40f60*/  @!P0 IMAD.MOV.U32 R0, RZ, RZ, 0x1 ;  /* 0x00000001ff008424 */ /* 0x000fc800078e00ff */
[----:B------:R-:W-:Y:S01]  /*40f70*/  @!P0 IMAD.X R3, R8, 0x1, R3, P1 ;  /* 0x0000000108038824 */ /* 0x000fe200008e0603 */
[----:B------:R-:W-:Y:S01]  /*40f80*/  IADD3 R4, P3, PT, -R0, R15, RZ ;  /* 0x0000000f00047210 */ /* 0x000fe20007f7e1ff */
[----:B------:R-:W-:Y:S01]  /*40f90*/  @!P0 IMAD.MOV.U32 R8, RZ, RZ, RZ ;  /* 0x000000ffff088224 */ /* 0x000fe200078e00ff */
[----:B------:R-:W-:Y:S02]  /*40fa0*/  ISETP.GT.U32.AND P1, PT, R15, R0, PT ;  /* 0x000000000f00720c */ /* 0x000fe40003f24070 */
[----:B------:R-:W-:Y:S01]  /*40fb0*/  ISETP.LE.U32.AND P2, PT, R4, 0x3, PT ;  /* 0x000000030400780c */ /* 0x000fe20003f43070 */
[----:B------:R-:W-:Y:S01]  /*40fc0*/  IMAD.X R4, RZ, RZ, ~R8, P3 ;  /* 0x000000ffff047224 */ /* 0x000fe200018e0e08 */
[----:B------:R-:W-:-:S04]  /*40fd0*/  ISETP.GT.U32.AND.EX P1, PT, RZ, R8, PT, P1 ;  /* 0x00000008ff00720c */ /* 0x000fc80003f24110 */
[----:B------:R-:W-:Y:S01]  /*40fe0*/  ISETP.LE.U32.OR.EX P1, PT, R4, RZ, !P1, P2 ;  /* 0x000000ff0400720c */ /* 0x000fe20004f23520 */
[----:B--2---:R0:W-:-:S12]  /*40ff0*/  @!P0 STG.E.U8 desc[UR36][R2.64], R5 ;  /* 0x0000000502008986 */ /* 0x0041d8000c101124 */
[----:B------:R-:W-:Y:S05]  /*41000*/  @P1 BRA `(.L_x_169) ;  /* 0x0000000000581947 */ /* 0x000fea0003800000 */
[----:B------:R-:W-:Y:S01]  /*41010*/  IADD3 R13, P1, PT, R15, -0x3, RZ ;  /* 0xfffffffd0f0d7810 */ /* 0x000fe20007f3e0ff */
[----:B------:R-:W-:Y:S01]  /*41020*/  BSSY.RECONVERGENT B0, `(.L_x_169) ;  /* 0x0000014000007945 */ /* 0x000fe20003800200 */
[----:B------:R-:W-:-:S03]  /*41030*/  PLOP3.LUT P0, PT, PT, PT, PT, 0x8, 0x80 ;  /* 0x000000000080781c */ /* 0x000fc60003f0e170 */
[----:B------:R-:W-:-:S10]  /*41040*/  IMAD.X R6, RZ, RZ, -0x1, P1 ;  /* 0xffffffffff067424 */ /* 0x000fd400008e06ff */
.L_x_170:
[----:B------:R-:W-:Y:S01]  /*41050*/  IMAD.IADD R4, R1, 0x1, R0 ;  /* 0x0000000101047824 */ /* 0x000fe200078e0200 */
[----:B-1----:R-:W1:Y:S04]  /*41060*/  LDCU.64 UR4, c[0x0][0x3b0] ;  /* 0x00007600ff0477ac */ /* 0x002e680008000a00 */
[----:B0-----:R-:W2:Y:S04]  /*41070*/  LDL.U8 R5, [R4+0xd0] ;  /* 0x0000d00004057983 */ /* 0x001ea80000100000 */
[----:B------:R-:W3:Y:S04]  /*41080*/  LDL.U8 R7, [R4+0xd1] ;  /* 0x0000d10004077983 */ /* 0x000ee80000100000 */
[----:B------:R-:W4:Y:S04]  /*41090*/  LDL.U8 R9, [R4+0xd2] ;  /* 0x0000d20004097983 */ /* 0x000f280000100000 */
[----:B------:R-:W5:Y:S01]  /*410a0*/  LDL.U8 R11, [R4+0xd3] ;  /* 0x0000d300040b7983 */ /* 0x000f620000100000 */
[----:B-1----:R-:W-:-:S04]  /*410b0*/  IADD3 R2, P1, PT, R0, UR4, RZ ;  /* 0x0000000400027c10 */ /* 0x002fc8000ff3e0ff */
[----:B------:R-:W-:Y:S02]  /*410c0*/  IADD3.X R3, PT, PT, R8, UR5, RZ, P1, !PT ;  /* 0x0000000508037c10 */ /* 0x000fe40008ffe4ff */
[----:B------:R-:W-:-:S05]  /*410d0*/  IADD3 R0, P1, PT, R0, 0x4, RZ ;  /* 0x0000000400007810 */ /* 0x000fca0007f3e0ff */
[----:B------:R-:W-:Y:S01]  /*410e0*/  IMAD.X R8, RZ, RZ, R8, P1 ;  /* 0x000000ffff087224 */ /* 0x000fe200008e0608 */
[----:B------:R-:W-:-:S04]  /*410f0*/  ISETP.GE.U32.AND P1, PT, R0, R13, PT ;  /* 0x0000000d0000720c */ /* 0x000fc80003f26070 */
[----:B------:R-:W-:Y:S01]  /*41100*/  ISETP.GE.U32.AND.EX P1, PT, R8, R6, PT, P1 ;  /* 0x000000060800720c */ /* 0x000fe20003f26110 */
[----:B--2---:R1:W-:Y:S04]  /*41110*/  STG.E.U8 desc[UR36][R2.64], R5 ;  /* 0x0000000502007986 */ /* 0x0043e8000c101124 */
[----:B---3--:R1:W-:Y:S04]  /*41120*/  STG.E.U8 desc[UR36][R2.64+0x1], R7 ;  /* 0x0000010702007986 */ /* 0x0083e8000c101124 */
[----:B----4-:R1:W-:Y:S04]  /*41130*/  STG.E.U8 desc[UR36][R2.64+0x2], R9 ;  /* 0x0000020902007986 */ /* 0x0103e8000c101124 */
[----:B-----5:R1:W-:Y:S01]  /*41140*/  STG.E.U8 desc[UR36][R2.64+0x3], R11 ;  /* 0x0000030b02007986 */ /* 0x0203e2000c101124 */
[----:B------:R-:W-:Y:S05]  /*41150*/  @!P1 BRA `(.L_x_170) ;  /* 0xfffffffc00bc9947 */ /* 0x000fea000383ffff */
[----:B------:R-:W-:Y:S05]  /*41160*/  BSYNC.RECONVERGENT B0 ;  /* 0x0000000000007941 */ /* 0x000fea0003800200 */
.L_x_169:
[----:B01----:R-:W-:Y:S02]  /*41170*/  IADD3 R2, P3, PT, -R0, R15, RZ ;  /* 0x0000000f00027210 */ /* 0x003fe40007f7e1ff */
[----:B------:R-:W-:Y:S02]  /*41180*/  ISETP.GT.U32.AND P2, PT, R15, R0, PT ;  /* 0x000000000f00720c */ /* 0x000fe40003f44070 */
[----:B------:R-:W-:Y:S01]  /*41190*/  ISETP.LE.U32.AND P1, PT, R2, 0x1, PT ;  /* 0x000000010200780c */ /* 0x000fe20003f23070 */
[----:B------:R-:W-:Y:S01]  /*411a0*/  IMAD.X R2, RZ, RZ, ~R8, P3 ;  /* 0x000000ffff027224 */ /* 0x000fe200018e0e08 */
[----:B------:R-:W-:-:S04]  /*411b0*/  ISETP.GT.U32.AND.EX P2, PT, RZ, R8, PT, P2 ;  /* 0x00000008ff00720c */ /* 0x000fc80003f44120 */
[----:B------:R-:W-:-:S13]  /*411c0*/  ISETP.LE.U32.OR.EX P1, PT, R2, RZ, !P2, P1 ;  /* 0x000000ff0200720c */ /* 0x000fda0005723510 */
[----:B------:R-:W0:Y:S01]  /*411d0*/  @!P1 LDC.64 R4, c[0x0][0x3b0] ;  /* 0x0000ec00ff049b82 */ /* 0x000e220000000a00 */
[----:B------:R-:W-:Y:S01]  /*411e0*/  @!P1 IMAD.IADD R6, R1, 0x1, R0 ;  /* 0x0000000101069824 */ /* 0x000fe200078e0200 */
[----:B------:R-:W-:-:S04]  /*411f0*/  @!P1 PLOP3.LUT P0, PT, PT, PT, PT, 0x8, 0x80 ;  /* 0x000000000080981c */ /* 0x000fc80003f0e170 */
[----:B------:R-:W2:Y:S04]  /*41200*/  @!P1 LDL.U8 R9, [R6+0xd0] ;  /* 0x0000d00006099983 */ /* 0x000ea80000100000 */
[----:B------:R-:W3:Y:S01]  /*41210*/  @!P1 LDL.U8 R11, [R6+0xd1] ;  /* 0x0000d100060b9983 */ /* 0x000ee20000100000 */
[C---:B0-----:R-:W-:Y:S02]  /*41220*/  @!P1 IADD3 R4, P2, PT, R0.reuse, R4, RZ ;  /* 0x0000000400049210 */ /* 0x041fe40007f5e0ff */
[----:B------:R-:W-:-:S03]  /*41230*/  @!P1 IADD3 R0, P3, PT, R0, 0x2, RZ ;  /* 0x0000000200009810 */ /* 0x000fc60007f7e0ff */
[----:B------:R-:W-:Y:S01]  /*41240*/  @!P1 IMAD.X R5, R8, 0x1, R5, P2 ;  /* 0x0000000108059824 */ /* 0x000fe200010e0605 */
[----:B------:R-:W-:Y:S01]  /*41250*/  ISETP.LT.U32.AND P2, PT, R0, R15, PT ;  /* 0x0000000f0000720c */ /* 0x000fe20003f41070 */
[----:B------:R-:W-:-:S05]  /*41260*/  @!P1 IMAD.X R8, RZ, RZ, R8, P3 ;  /* 0x000000ffff089224 */ /* 0x000fca00018e0608 */
[----:B------:R-:W-:-:S13]  /*41270*/  ISETP.LT.U32.OR.EX P0, PT, R8, RZ, P0, P2 ;  /* 0x000000ff0800720c */ /* 0x000fda0000701520 */
[----:B------:R-:W-:Y:S01]  /*41280*/  @P0 IMAD.IADD R7, R1, 0x1, R0 ;  /* 0x0000000101070824 */ /* 0x000fe200078e0200 */
[----:B------:R-:W0:Y:S05]  /*41290*/  @P0 LDC.64 R2, c[0x0][0x3b0] ;  /* 0x0000ec00ff020b82 */ /* 0x000e2a0000000a00 */
[----:B------:R-:W4:Y:S01]  /*412a0*/  @P0 LDL.U8 R7, [R7+0xd0] ;  /* 0x0000d00007070983 */ /* 0x000f220000100000 */
[----:B0-----:R-:W-:-:S05]  /*412b0*/  @P0 IADD3 R2, P2, PT, R0, R2, RZ ;  /* 0x0000000200020210 */ /* 0x001fca0007f5e0ff */
[----:B------:R-:W-:Y:S01]  /*412c0*/  @P0 IMAD.X R3, R8, 0x1, R3, P2 ;  /* 0x0000000108030824 */ /* 0x000fe200010e0603 */
[----:B--2---:R0:W-:Y:S04]  /*412d0*/  @!P1 STG.E.U8 desc[UR36][R4.64], R9 ;  /* 0x0000000904009986 */ /* 0x0041e8000c101124 */
[----:B---3--:R0:W-:Y:S04]  /*412e0*/  @!P1 STG.E.U8 desc[UR36][R4.64+0x1], R11 ;  /* 0x0000010b04009986 */ /* 0x0081e8000c101124 */
[----:B----4-:R0:W-:Y:S02]  /*412f0*/  @P0 STG.E.U8 desc[UR36][R2.64], R7 ;  /* 0x0000000702000986 */ /* 0x0101e4000c101124 */
.L_x_168:
[----:B0-----:R-:W0:Y:S01]  /*41300*/  LDC.64 R2, c[0x0][0x3b8] ;  /* 0x0000ee00ff027b82 */ /* 0x001e220000000a00 */
[----:B------:R-:W-:-:S05]  /*41310*/  IMAD.MOV.U32 R0, RZ, RZ, 0x1 ;  /* 0x00000001ff007424 */ /* 0x000fca00078e00ff */
[----:B0-----:R-:W-:Y:S01]  /*41320*/  STG.E.U8 desc[UR36][R2.64], R0 ;  /* 0x0000000002007986 */ /* 0x001fe2000c101124 */
[----:B------:R-:W-:Y:S05]  /*41330*/  EXIT ;  /* 0x000000000000794d */ /* 0x000fea0003800000 */
.L_x_171:
[----:B------:R-:W-:-:S00]  /*41340*/  BRA `(.L_x_171) ;  /* 0xfffffffc00fc7947 */ /* 0x000fc0000383ffff */
[----:B------:R-:W-:-:S00]  /*41350*/  NOP ;  /* 0x0000000000007918 */ /* 0x000fc00000000000 */
        /* <DEDUP_REMOVED lines=10> */
.L_x_172:


//--------------------- .nv.shared._Z10El1t3Hax0rPhS_jjS_jS_S_Pb --------------------------
	.section	.nv.shared._Z10El1t3Hax0rPhS_jjS_jS_S_Pb,"aw",@nobits
	.sectionflags	@""
	.align	16
	.zero		1024


//--------------------- .nv.shared.reserved.0     --------------------------
	.section	.nv.shared.reserved.0,"aw",@nobits
	.weak		__nv_reservedSMEM_offset_0_alias
	.size		__nv_reservedSMEM_offset_0_alias, 0, 64
	.other		__nv_reservedSMEM_offset_0_alias,@"STO_CUDA_RESERVED_SHARED STV_DEFAULT"
__nv_reservedSMEM_offset_0_alias:
	.zero		0
	.zero		64


//--------------------- .nv.constant0._Z10El1t3Hax0rPhS_jjS_jS_S_Pb --------------------------
	.section	.nv.constant0._Z10El1t3Hax0rPhS_jjS_jS_S_Pb,"a",@progbits
	.sectionflags	@""
	.align	4
.nv.constant0._Z10El1t3Hax0rPhS_jjS_jS_S_Pb:
	.zero		960


//--------------------- SYMBOLS --------------------------

	.type		.nv.reservedSmem.offset0,@object
	.size		.nv.reservedSmem.offset0,0x4
	.type		.nv.reservedSmem.cap,@object
	.size		.nv.reservedSmem.cap,0x4
	.type		malloc,@function
	.type		free,@function
